// auto-generated by cutlass_sweep.gemm — config: {"arch": "sm_90", "cluster_m": 1, "cluster_n": 1, "dtype": "int8", "dtype_b": "int8", "layout": "nt", "stages": 0, "tile_k": 64, "tile_m": 384, "tile_n": 240}
#include "cutlass/cutlass.h"
#include "cutlass/gemm/collective/collective_builder.hpp"
#include "cutlass/gemm/device/gemm_universal_adapter.h"
#include "cutlass/gemm/kernel/gemm_universal.hpp"
#include "cutlass/epilogue/collective/collective_builder.hpp"

using ElemA = int8_t;
using ElemB = int8_t;
using ElemCD = int8_t;
using Acc  = int32_t;
using TileShape    = cute::Shape<cute::_384, cute::_240, cute::_64>;
using ClusterShape = cute::Shape<cute::_1, cute::_1, cute::_1>;

using CollectiveEpilogue = typename cutlass::epilogue::collective::CollectiveBuilder<
    cutlass::arch::Sm90, cutlass::arch::OpClassTensorOp,
    TileShape, ClusterShape,
    cutlass::epilogue::collective::EpilogueTileAuto,
    Acc, Acc,
    ElemCD, cutlass::layout::RowMajor, 128 / cutlass::sizeof_bits<ElemCD>::value,
    ElemCD, cutlass::layout::RowMajor, 128 / cutlass::sizeof_bits<ElemCD>::value,
    cutlass::epilogue::collective::EpilogueScheduleAuto
  >::CollectiveOp;

using CollectiveMainloop = typename cutlass::gemm::collective::CollectiveBuilder<
    cutlass::arch::Sm90, cutlass::arch::OpClassTensorOp,
    ElemA, cutlass::layout::RowMajor, 128 / cutlass::sizeof_bits<ElemA>::value,
    ElemB, cutlass::layout::ColumnMajor, 128 / cutlass::sizeof_bits<ElemB>::value,
    Acc,
    TileShape, ClusterShape,
    cutlass::gemm::collective::StageCountAutoCarveout<static_cast<int>(sizeof(typename CollectiveEpilogue::SharedStorage))>,
    cutlass::gemm::collective::KernelScheduleAuto
  >::CollectiveOp;

using GemmKernel = cutlass::gemm::kernel::GemmUniversal<
    cute::Shape<int,int,int,int>,
    CollectiveMainloop,
    CollectiveEpilogue
>;
using Gemm = cutlass::gemm::device::GemmUniversalAdapter<GemmKernel>;

// Force the device kernel symbol into the cubin without needing a host main.
auto* _anchor = &cutlass::device_kernel<GemmKernel>;


// ===== COMPILED SASS (sm_90a) =====

	.target	sm_90a

	.elftype	@"ET_EXEC"


//--------------------- .note.nv.tkinfo           --------------------------
	.section	.note.nv.tkinfo,"",@"SHT_NOTE"
	.sectionflags	@"SHF_NOTE_NV_TKINFO"
	.tkinfo
        /*0018*/ 	.word	0x00000002
        /*0030*/ 	.string	""
        /*0030*/ 	.string	"ptxas"
        /*0030*/ 	.string	"Cuda compilation tools, release 13.0, V13.0.88"
        /*0030*/ 	.string	"Build cuda_13.0.r13.0/compiler.36424714_0"
        /*0030*/ 	.string	"-arch sm_90a -m 64 "



//--------------------- .note.nv.cuinfo           --------------------------
	.section	.note.nv.cuinfo,"",@"SHT_NOTE"
	.sectionflags	@"SHF_NOTE_NV_CUINFO"
        /*0018*/ 	.short	0x0002
        /*001a*/ 	.short	0x005a
        /*001c*/ 	.short	0x0082
	.zero		2


//--------------------- .nv.info                  --------------------------
	.section	.nv.info,"",@"SHT_CUDA_INFO"
	.align	4


	//----- nvinfo : EIATTR_REGCOUNT
	.align		4
        /*0000*/ 	.byte	0x04, 0x2f
        /*0002*/ 	.short	(.L_15 - .L_14)
	.align		4
.L_14:
        /*0004*/ 	.word	index@(_ZN7cutlass13device_kernelINS_4gemm6kernel13GemmUniversalIN4cute5tupleIJiiiiEEENS1_10collective13CollectiveMmaINS1_34MainloopSm90TmaGmmaWarpSpecializedILi5ENS5_IJNS4_1CILi1EEESB_SB_EEENS1_35KernelTmaWarpSpecializedCooperativeEEENS5_IJNSA_ILi384EEENSA_ILi240EEENSA_ILi64EEEEEEaNS5_IJlSB_lEEEaSJ_NS4_8TiledMMAINS4_8MMA_AtomIJNS4_4SM904GMMA26MMA_64x16x32_S32S8S8_SS_TNEEEENS4_6LayoutINS5_IJNSA_ILi2EEESB_SB_EEENS5_IJSB_NSA_ILi0EEEST_EEEEENS5_IJNS4_10UnderscoreESW_SW_EEEEENS4_13SM90_TMA_LOADENS4_14ComposedLayoutINS4_7SwizzleILi2ELi4ELi3EEENS4_18smem_ptr_flag_bitsILi8EEENSQ_INS5_IJNSA_ILi8EEESH_EEENS5_IJSH_SB_EEEEEEEvNS4_8identityESZ_S19_vS1A_EENS_8epilogue10collective6detail29Sm90TmaWarpSpecializedAdapterINS1D_15DefaultEpilogueIaSJ_SJ_NS1C_6thread17LinearCombinationIaLi1EiiLNS1H_9ScaleType4KindE0ELNS_15FloatRoundStyleE2EaEENS1_15EpilogueDefaultEEEEEvvEEEEvNT_6ParamsE)
        /*0008*/ 	.word	0x000000a8


	//----- nvinfo : EIATTR_FRAME_SIZE
	.align		4
.L_15:
        /*000c*/ 	.byte	0x04, 0x11
        /*000e*/ 	.short	(.L_17 - .L_16)
	.align		4
.L_16:
        /*0010*/ 	.word	index@(_ZN7cutlass13device_kernelINS_4gemm6kernel13GemmUniversalIN4cute5tupleIJiiiiEEENS1_10collective13CollectiveMmaINS1_34MainloopSm90TmaGmmaWarpSpecializedILi5ENS5_IJNS4_1CILi1EEESB_SB_EEENS1_35KernelTmaWarpSpecializedCooperativeEEENS5_IJNSA_ILi384EEENSA_ILi240EEENSA_ILi64EEEEEEaNS5_IJlSB_lEEEaSJ_NS4_8TiledMMAINS4_8MMA_AtomIJNS4_4SM904GMMA26MMA_64x16x32_S32S8S8_SS_TNEEEENS4_6LayoutINS5_IJNSA_ILi2EEESB_SB_EEENS5_IJSB_NSA_ILi0EEEST_EEEEENS5_IJNS4_10UnderscoreESW_SW_EEEEENS4_13SM90_TMA_LOADENS4_14ComposedLayoutINS4_7SwizzleILi2ELi4ELi3EEENS4_18smem_ptr_flag_bitsILi8EEENSQ_INS5_IJNSA_ILi8EEESH_EEENS5_IJSH_SB_EEEEEEEvNS4_8identityESZ_S19_vS1A_EENS_8epilogue10collective6detail29Sm90TmaWarpSpecializedAdapterINS1D_15DefaultEpilogueIaSJ_SJ_NS1C_6thread17LinearCombinationIaLi1EiiLNS1H_9ScaleType4KindE0ELNS_15FloatRoundStyleE2EaEENS1_15EpilogueDefaultEEEEEvvEEEEvNT_6ParamsE)
        /*0014*/ 	.word	0x000005d0


	//----- nvinfo : EIATTR_MIN_STACK_SIZE
	.align		4
.L_17:
        /*0018*/ 	.byte	0x04, 0x12
        /*001a*/ 	.short	(.L_19 - .L_18)
	.align		4
.L_18:
        /*001c*/ 	.word	index@(_ZN7cutlass13device_kernelINS_4gemm6kernel13GemmUniversalIN4cute5tupleIJiiiiEEENS1_10collective13CollectiveMmaINS1_34MainloopSm90TmaGmmaWarpSpecializedILi5ENS5_IJNS4_1CILi1EEESB_SB_EEENS1_35KernelTmaWarpSpecializedCooperativeEEENS5_IJNSA_ILi384EEENSA_ILi240EEENSA_ILi64EEEEEEaNS5_IJlSB_lEEEaSJ_NS4_8TiledMMAINS4_8MMA_AtomIJNS4_4SM904GMMA26MMA_64x16x32_S32S8S8_SS_TNEEEENS4_6LayoutINS5_IJNSA_ILi2EEESB_SB_EEENS5_IJSB_NSA_ILi0EEEST_EEEEENS5_IJNS4_10UnderscoreESW_SW_EEEEENS4_13SM90_TMA_LOADENS4_14ComposedLayoutINS4_7SwizzleILi2ELi4ELi3EEENS4_18smem_ptr_flag_bitsILi8EEENSQ_INS5_IJNSA_ILi8EEESH_EEENS5_IJSH_SB_EEEEEEEvNS4_8identityESZ_S19_vS1A_EENS_8epilogue10collective6detail29Sm90TmaWarpSpecializedAdapterINS1D_15DefaultEpilogueIaSJ_SJ_NS1C_6thread17LinearCombinationIaLi1EiiLNS1H_9ScaleType4KindE0ELNS_15FloatRoundStyleE2EaEENS1_15EpilogueDefaultEEEEEvvEEEEvNT_6ParamsE)
        /*0020*/ 	.word	0x000005d0
.L_19:


//--------------------- .nv.compat                --------------------------
	.section	.nv.compat,"",@"SHT_CUDA_COMPAT_INFO"
	.align	4
        /*0000*/ 	.byte	0x02, 0x09, 0x01, 0x00, 0x02, 0x02, 0x04, 0x00, 0x02, 0x05, 0x05, 0x00, 0x03, 0x07, 0x01, 0x01
        /*0010*/ 	.byte	0x02, 0x03, 0x01, 0x00, 0x02, 0x06, 0x01, 0x00, 0x04, 0x0b, 0x08, 0x00, 0x00, 0x00, 0x00, 0x00
        /*0020*/ 	.byte	0x00, 0x00, 0x00, 0x00


//--------------------- .nv.info._ZN7cutlass13device_kernelINS_4gemm6kernel13GemmUniversalIN4cute5tupleIJiiiiEEENS1_10collective13CollectiveMmaINS1_34MainloopSm90TmaGmmaWarpSpecializedILi5ENS5_IJNS4_1CILi1EEESB_SB_EEENS1_35KernelTmaWarpSpecializedCooperativeEEENS5_IJNSA_ILi384EEENSA_ILi240EEENSA_ILi64EEEEEEaNS5_IJlSB_lEEEaSJ_NS4_8TiledMMAINS4_8MMA_AtomIJNS4_4SM904GMMA26MMA_64x16x32_S32S8S8_SS_TNEEEENS4_6LayoutINS5_IJNSA_ILi2EEESB_SB_EEENS5_IJSB_NSA_ILi0EEEST_EEEEENS5_IJNS4_10UnderscoreESW_SW_EEEEENS4_13SM90_TMA_LOADENS4_14ComposedLayoutINS4_7SwizzleILi2ELi4ELi3EEENS4_18smem_ptr_flag_bitsILi8EEENSQ_INS5_IJNSA_ILi8EEESH_EEENS5_IJSH_SB_EEEEEEEvNS4_8identityESZ_S19_vS1A_EENS_8epilogue10collective6detail29Sm90TmaWarpSpecializedAdapterINS1D_15DefaultEpilogueIaSJ_SJ_NS1C_6thread17LinearCombinationIaLi1EiiLNS1H_9ScaleType4KindE0ELNS_15FloatRoundStyleE2EaEENS1_15EpilogueDefaultEEEEEvvEEEEvNT_6ParamsE --------------------------
	.section	.nv.info._ZN7cutlass13device_kernelINS_4gemm6kernel13GemmUniversalIN4cute5tupleIJiiiiEEENS1_10collective13CollectiveMmaINS1_34MainloopSm90TmaGmmaWarpSpecializedILi5ENS5_IJNS4_1CILi1EEESB_SB_EEENS1_35KernelTmaWarpSpecializedCooperativeEEENS5_IJNSA_ILi384EEENSA_ILi240EEENSA_ILi64EEEEEEaNS5_IJlSB_lEEEaSJ_NS4_8TiledMMAINS4_8MMA_AtomIJNS4_4SM904GMMA26MMA_64x16x32_S32S8S8_SS_TNEEEENS4_6LayoutINS5_IJNSA_ILi2EEESB_SB_EEENS5_IJSB_NSA_ILi0EEEST_EEEEENS5_IJNS4_10UnderscoreESW_SW_EEEEENS4_13SM90_TMA_LOADENS4_14ComposedLayoutINS4_7SwizzleILi2ELi4ELi3EEENS4_18smem_ptr_flag_bitsILi8EEENSQ_INS5_IJNSA_ILi8EEESH_EEENS5_IJSH_SB_EEEEEEEvNS4_8identityESZ_S19_vS1A_EENS_8epilogue10collective6detail29Sm90TmaWarpSpecializedAdapterINS1D_15DefaultEpilogueIaSJ_SJ_NS1C_6thread17LinearCombinationIaLi1EiiLNS1H_9ScaleType4KindE0ELNS_15FloatRoundStyleE2EaEENS1_15EpilogueDefaultEEEEEvvEEEEvNT_6ParamsE,"",@"SHT_CUDA_INFO"
	.sectionflags	@""
	.align	4


	//----- nvinfo : EIATTR_CUDA_API_VERSION
	.align		4
        /*0000*/ 	.byte	0x04, 0x37
        /*0002*/ 	.short	(.L_21 - .L_20)
.L_20:
        /*0004*/ 	.word	0x00000082


	//----- nvinfo : EIATTR_KPARAM_INFO
	.align		4
.L_21:
        /*0008*/ 	.byte	0x04, 0x17
        /*000a*/ 	.short	(.L_23 - .L_22)
.L_22:
        /*000c*/ 	.word	0x00000000
        /*0010*/ 	.short	0x0000
        /*0012*/ 	.short	0x0070
        /*0014*/ 	.byte	0x00, 0xf0, 0x01, 0x10


	//----- nvinfo : EIATTR_SPARSE_MMA_MASK
	.align		4
.L_23:
        /*0018*/ 	.byte	0x03, 0x50
        /*001a*/ 	.short	0x0000


	//----- nvinfo : EIATTR_MAXREG_COUNT
	.align		4
        /*001c*/ 	.byte	0x03, 0x1b
        /*001e*/ 	.short	0x00a8


	//----- nvinfo : EIATTR_NUM_BARRIERS
	.align		4
        /*0020*/ 	.byte	0x02, 0x4c
        /*0022*/ 	.byte	0x01
	.zero		1


	//----- nvinfo : EIATTR_EXTERNS
	.align		4
        /*0024*/ 	.byte	0x04, 0x0f
        /*0026*/ 	.short	(.L_25 - .L_24)


	//   ....[0]....
	.align		4
.L_24:
        /*0028*/ 	.word	index@(__assertfail)


	//----- nvinfo : EIATTR_ANNOTATIONS
	.align		4
.L_25:
        /*002c*/ 	.byte	0x04, 0x55
        /*002e*/ 	.short	(.L_27 - .L_26)


	//   ....[0]....
.L_26:
        /*0030*/ 	.word	0x00000001
        /*0034*/ 	.byte	0x50, 0x02, 0x00, 0x00, 0x01, 0x00, 0x00, 0x00, 0x00, 0x05, 0x00, 0x00, 0x01, 0x00, 0x00, 0x00
        /* <DEDUP_REMOVED lines=774> */
        /*30a4*/ 	.byte	0xc0, 0x11, 0x02, 0x00, 0x01, 0x00, 0x00, 0x00, 0x00, 0x14, 0x02, 0x00


	//----- nvinfo : EIATTR_MERCURY_ISA_VERSION
	.align		4
.L_27:
        /*30b0*/ 	.byte	0x03, 0x5f
        /*30b2*/ 	.short	0x0101


	//----- nvinfo : EIATTR_INT_WARP_WIDE_INSTR_OFFSETS
	.align		4
        /*30b4*/ 	.byte	0x04, 0x31
        /*30b6*/ 	.short	(.L_29 - .L_28)


	//   ....[0]....
.L_28:
        /*30b8*/ 	.word	0x00000560


	//   ....[1]....
        /*30bc*/ 	.word	0x00000570


	//   ....[2]....
        /*30c0*/ 	.word	0x00000600


	//----- nvinfo : EIATTR_COOP_GROUP_MASK_REGIDS
	.align		4
.L_29:
        /*30c4*/ 	.byte	0x04, 0x29
        /*30c6*/ 	.short	(.L_31 - .L_30)


	//   ....[0]....
.L_30:
        /*30c8*/ 	.word	0xffffffff


	//   ....[1]....
        /*30cc*/ 	.word	0xffffffff


	//   ....[2]....
        /*30d0*/ 	.word	0xffffffff


	//   ....[3]....
        /*30d4*/ 	.word	0xffffffff


	//   ....[4]....
        /*30d8*/ 	.word	0xffffffff


	//----- nvinfo : EIATTR_COOP_GROUP_INSTR_OFFSETS
	.align		4
.L_31:
        /*30dc*/ 	.byte	0x04, 0x28
        /*30de*/ 	.short	(.L_33 - .L_32)


	//   ....[0]....
.L_32:
        /*30e0*/ 	.word	0x00000070


	//   ....[1]....
        /*30e4*/ 	.word	0x00000080


	//   ....[2]....
        /*30e8*/ 	.word	0x000001a0


	//   ....[3]....
        /*30ec*/ 	.word	0x000003f0


	//   ....[4]....
        /*30f0*/ 	.word	0x00001390


	//----- nvinfo : EIATTR_REG_RECONFIG
	.align		4
.L_33:
        /*30f4*/ 	.byte	0x01, 0x54
	.zero		2


	//----- nvinfo : EIATTR_SYSCALL_OFFSETS
	.align		4
        /*30f8*/ 	.byte	0x04, 0x46
        /*30fa*/ 	.short	(.L_35 - .L_34)


	//   ....[0]....
.L_34:
        /*30fc*/ 	.word	0x00001540


	//----- nvinfo : EIATTR_MBARRIER_INSTR_OFFSETS
	.align		4
.L_35:
        /*3100*/ 	.byte	0x04, 0x39
        /*3102*/ 	.short	(.L_37 - .L_36)


	//   ....[0]....
.L_36:
        /*3104*/ 	.word	0x00000340
        /*3108*/ 	.word	0x000000ff
        /*310c*/ 	.word	0x00000000
        /*3110*/ 	.short	0x0100
        /*3112*/ 	.byte	0x08
	.zero		1


	//   ....[1]....
        /*3114*/ 	.word	0x00000350
        /*3118*/ 	.word	0x000000ff
        /*311c*/ 	.word	0x00000028
        /*3120*/ 	.short	0x0100
        /*3122*/ 	.byte	0x08
	.zero		1


	//   ....[2]....
        /*3124*/ 	.word	0x00000360
        /*3128*/ 	.word	0x000000ff
        /*312c*/ 	.word	0x00000008
        /*3130*/ 	.short	0x0100
        /*3132*/ 	.byte	0x08
	.zero		1


	//   ....[3]....
        /*3134*/ 	.word	0x00000370
        /*3138*/ 	.word	0x000000ff
        /*313c*/ 	.word	0x00000030
        /*3140*/ 	.short	0x0100
        /*3142*/ 	.byte	0x08
	.zero		1


	//   ....[4]....
        /*3144*/ 	.word	0x00000380
        /*3148*/ 	.word	0x000000ff
        /*314c*/ 	.word	0x00000010
        /*3150*/ 	.short	0x0100
        /*3152*/ 	.byte	0x08
	.zero		1


	//   ....[5]....
        /*3154*/ 	.word	0x00000390
        /*3158*/ 	.word	0x000000ff
        /*315c*/ 	.word	0x00000038
        /*3160*/ 	.short	0x0100
        /*3162*/ 	.byte	0x08
	.zero		1


	//   ....[6]....
        /*3164*/ 	.word	0x000003a0
        /*3168*/ 	.word	0x000000ff
        /*316c*/ 	.word	0x00000018
        /*3170*/ 	.short	0x0100
        /*3172*/ 	.byte	0x08
	.zero		1


	//   ....[7]....
        /*3174*/ 	.word	0x000003b0
        /*3178*/ 	.word	0x000000ff
        /*317c*/ 	.word	0x00000040
        /*3180*/ 	.short	0x0100
        /*3182*/ 	.byte	0x08
	.zero		1


	//   ....[8]....
        /*3184*/ 	.word	0x000003c0
        /*3188*/ 	.word	0x000000ff
        /*318c*/ 	.word	0x00000020
        /*3190*/ 	.short	0x0100
        /*3192*/ 	.byte	0x08
	.zero		1


	//   ....[9]....
        /*3194*/ 	.word	0x000003d0
        /*3198*/ 	.word	0x000000ff
        /*319c*/ 	.word	0x00000048
        /*31a0*/ 	.short	0x0100
        /*31a2*/ 	.byte	0x08
	.zero		1


	//   ....[10]....
        /*31a4*/ 	.word	0x00000680
        /*31a8*/ 	.word	0x000000ff
        /*31ac*/ 	.word	0x00000060
        /*31b0*/ 	.short	0x0100
        /*31b2*/ 	.byte	0x10
	.zero		1


	//   ....[11]....
        /*31b4*/ 	.word	0x00000720
        /*31b8*/ 	.word	0x000000ff
        /*31bc*/ 	.word	0x00000068
        /*31c0*/ 	.short	0x0100
        /*31c2*/ 	.byte	0x10
	.zero		1


	//   ....[12]....
        /*31c4*/ 	.word	0x00001680
        /*31c8*/ 	.word	0x00000003
        /*31cc*/ 	.word	0x00000000
        /*31d0*/ 	.short	0x010a
        /*31d2*/ 	.byte	0x3f
	.zero		1


	//   ....[13]....
        /*31d4*/ 	.word	0x000016c0
        /*31d8*/ 	.word	0x00000003
        /*31dc*/ 	.word	0x00000000
        /*31e0*/ 	.short	0x010a
        /*31e2*/ 	.byte	0x3f
	.zero		1


	//   ....[14]....
        /*31e4*/ 	.word	0x00005d20
        /*31e8*/ 	.word	0x00000006
        /*31ec*/ 	.word	0x00000000
        /*31f0*/ 	.short	0x010a
        /*31f2*/ 	.byte	0x3f
	.zero		1


	//   ....[15]....
        /*31f4*/ 	.word	0x00005d60
        /*31f8*/ 	.word	0x00000006
        /*31fc*/ 	.word	0x00000000
        /*3200*/ 	.short	0x010a
        /*3202*/ 	.byte	0x3f
	.zero		1


	//   ....[16]....
        /*3204*/ 	.word	0x0000ae80
        /*3208*/ 	.word	0x00000006
        /*320c*/ 	.word	0x00000000
        /*3210*/ 	.short	0x0101
        /*3212*/ 	.byte	0x3f
	.zero		1


	//   ....[17]....
        /*3214*/ 	.word	0x0000b110
        /*3218*/ 	.word	0x00000000
        /*321c*/ 	.word	0x00000000
        /*3220*/ 	.short	0x0101
        /*3222*/ 	.byte	0x3f
	.zero		1


	//   ....[18]....
        /*3224*/ 	.word	0x00020920
        /*3228*/ 	.word	0x0000000b
        /*322c*/ 	.word	0x00000028
        /*3230*/ 	.short	0x010a
        /*3232*/ 	.byte	0x3f
	.zero		1


	//   ....[19]....
        /*3234*/ 	.word	0x00020c80
        /*3238*/ 	.word	0x00000002
        /*323c*/ 	.word	0x00000068
        /*3240*/ 	.short	0x0101
        /*3242*/ 	.byte	0x3f
	.zero		1


	//   ....[20]....
        /*3244*/ 	.word	0x000214d0
        /*3248*/ 	.word	0x00000004
        /*324c*/ 	.word	0x00000000
        /*3250*/ 	.short	0x010a
        /*3252*/ 	.byte	0x3f
	.zero		1


	//   ....[21]....
        /*3254*/ 	.word	0x00021560
        /*3258*/ 	.word	0x00000003
        /*325c*/ 	.word	0x00000000
        /*3260*/ 	.short	0x010a
        /*3262*/ 	.byte	0x3f
	.zero		1


	//   ....[22]....
        /*3264*/ 	.word	0x000215f0
        /*3268*/ 	.word	0x00000003
        /*326c*/ 	.word	0x00000000
        /*3270*/ 	.short	0x010a
        /*3272*/ 	.byte	0x3f
	.zero		1


	//   ....[23]....
        /*3274*/ 	.word	0x00021680
        /*3278*/ 	.word	0x00000003
        /*327c*/ 	.word	0x00000000
        /*3280*/ 	.short	0x010a
        /*3282*/ 	.byte	0x3f
	.zero		1


	//   ....[24]....
        /*3284*/ 	.word	0x00021710
        /*3288*/ 	.word	0x00000003
        /*328c*/ 	.word	0x00000000
        /*3290*/ 	.short	0x010a
        /*3292*/ 	.byte	0x3f
	.zero		1


	//   ....[25]....
        /*3294*/ 	.word	0x00021770
        /*3298*/ 	.word	0x00000003
        /*329c*/ 	.word	0x00000000
        /*32a0*/ 	.short	0x010a
        /*32a2*/ 	.byte	0x3f
	.zero		1


	//   ....[26]....
        /*32a4*/ 	.word	0x000217c0
        /*32a8*/ 	.word	0x00000006
        /*32ac*/ 	.word	0x00000000
        /*32b0*/ 	.short	0x010a
        /*32b2*/ 	.byte	0x3f
	.zero		1


	//   ....[27]....
        /*32b4*/ 	.word	0x00021890
        /*32b8*/ 	.word	0x0000000b
        /*32bc*/ 	.word	0x00000028
        /*32c0*/ 	.short	0x010a
        /*32c2*/ 	.byte	0x3f
	.zero		1


	//   ....[28]....
        /*32c4*/ 	.word	0x00021960
        /*32c8*/ 	.word	0x00000004
        /*32cc*/ 	.word	0x00000000
        /*32d0*/ 	.short	0x010a
        /*32d2*/ 	.byte	0x3f
	.zero		1


	//   ....[29]....
        /*32d4*/ 	.word	0x000219b0
        /*32d8*/ 	.word	0x00000003
        /*32dc*/ 	.word	0x00000000
        /*32e0*/ 	.short	0x010a
        /*32e2*/ 	.byte	0x3f
	.zero		1


	//   ....[30]....
        /*32e4*/ 	.word	0x00021a00
        /*32e8*/ 	.word	0x00000003
        /*32ec*/ 	.word	0x00000000
        /*32f0*/ 	.short	0x010a
        /*32f2*/ 	.byte	0x3f
	.zero		1


	//   ....[31]....
        /*32f4*/ 	.word	0x00021a50
        /*32f8*/ 	.word	0x00000003
        /*32fc*/ 	.word	0x00000000
        /*3300*/ 	.short	0x010a
        /*3302*/ 	.byte	0x3f
	.zero		1


	//----- nvinfo : EIATTR_NUM_MBARRIERS
	.align		4
.L_37:
        /*3304*/ 	.byte	0x03, 0x38
        /*3306*/ 	.short	0x000c


	//----- nvinfo : EIATTR_EXIT_INSTR_OFFSETS
	.align		4
        /*3308*/ 	.byte	0x04, 0x1c
        /*330a*/ 	.short	(.L_39 - .L_38)


	//   ....[0]....
.L_38:
        /*330c*/ 	.word	0x00000780


	//   ....[1]....
        /*3310*/ 	.word	0x000011b0


	//   ....[2]....
        /*3314*/ 	.word	0x0001fe60


	//   ....[3]....
        /*3318*/ 	.word	0x00020590


	//   ....[4]....
        /*331c*/ 	.word	0x00021760


	//----- nvinfo : EIATTR_MAX_THREADS
	.align		4
.L_39:
        /*3320*/ 	.byte	0x04, 0x05
        /*3322*/ 	.short	(.L_41 - .L_40)
.L_40:
        /*3324*/ 	.word	0x00000180
        /*3328*/ 	.word	0x00000001
        /*332c*/ 	.word	0x00000001


	//----- nvinfo : EIATTR_CRS_STACK_SIZE
	.align		4
.L_41:
        /*3330*/ 	.byte	0x04, 0x1e
        /*3332*/ 	.short	(.L_43 - .L_42)
.L_42:
        /*3334*/ 	.word	0x00000000


	//----- nvinfo : EIATTR_CBANK_PARAM_SIZE
	.align		4
.L_43:
        /*3338*/ 	.byte	0x03, 0x19
        /*333a*/ 	.short	0x0470


	//----- nvinfo : EIATTR_PARAM_CBANK
	.align		4
        /*333c*/ 	.byte	0x04, 0x0a
        /*333e*/ 	.short	(.L_45 - .L_44)
	.align		4
.L_44:
        /*3340*/ 	.word	index@(.nv.constant0._ZN7cutlass13device_kernelINS_4gemm6kernel13GemmUniversalIN4cute5tupleIJiiiiEEENS1_10collective13CollectiveMmaINS1_34MainloopSm90TmaGmmaWarpSpecializedILi5ENS5_IJNS4_1CILi1EEESB_SB_EEENS1_35KernelTmaWarpSpecializedCooperativeEEENS5_IJNSA_ILi384EEENSA_ILi240EEENSA_ILi64EEEEEEaNS5_IJlSB_lEEEaSJ_NS4_8TiledMMAINS4_8MMA_AtomIJNS4_4SM904GMMA26MMA_64x16x32_S32S8S8_SS_TNEEEENS4_6LayoutINS5_IJNSA_ILi2EEESB_SB_EEENS5_IJSB_NSA_ILi0EEEST_EEEEENS5_IJNS4_10UnderscoreESW_SW_EEEEENS4_13SM90_TMA_LOADENS4_14ComposedLayoutINS4_7SwizzleILi2ELi4ELi3EEENS4_18smem_ptr_flag_bitsILi8EEENSQ_INS5_IJNSA_ILi8EEESH_EEENS5_IJSH_SB_EEEEEEEvNS4_8identityESZ_S19_vS1A_EENS_8epilogue10collective6detail29Sm90TmaWarpSpecializedAdapterINS1D_15DefaultEpilogueIaSJ_SJ_NS1C_6thread17LinearCombinationIaLi1EiiLNS1H_9ScaleType4KindE0ELNS_15FloatRoundStyleE2EaEENS1_15EpilogueDefaultEEEEEvvEEEEvNT_6ParamsE)
        /*3344*/ 	.short	0x0210
        /*3346*/ 	.short	0x0470


	//----- nvinfo : EIATTR_SW_WAR
	.align		4
.L_45:
        /*3348*/ 	.byte	0x04, 0x36
        /*334a*/ 	.short	(.L_47 - .L_46)
.L_46:
        /*334c*/ 	.word	0x00000008
.L_47:


//--------------------- .nv.callgraph             --------------------------
	.section	.nv.callgraph,"",@"SHT_CUDA_CALLGRAPH"
	.align	4
	.sectionentsize	8
	.align		4
        /*0000*/ 	.word	0x00000000
	.align		4
        /*0004*/ 	.word	0xffffffff
	.align		4
        /*0008*/ 	.word	index@(_ZN7cutlass13device_kernelINS_4gemm6kernel13GemmUniversalIN4cute5tupleIJiiiiEEENS1_10collective13CollectiveMmaINS1_34MainloopSm90TmaGmmaWarpSpecializedILi5ENS5_IJNS4_1CILi1EEESB_SB_EEENS1_35KernelTmaWarpSpecializedCooperativeEEENS5_IJNSA_ILi384EEENSA_ILi240EEENSA_ILi64EEEEEEaNS5_IJlSB_lEEEaSJ_NS4_8TiledMMAINS4_8MMA_AtomIJNS4_4SM904GMMA26MMA_64x16x32_S32S8S8_SS_TNEEEENS4_6LayoutINS5_IJNSA_ILi2EEESB_SB_EEENS5_IJSB_NSA_ILi0EEEST_EEEEENS5_IJNS4_10UnderscoreESW_SW_EEEEENS4_13SM90_TMA_LOADENS4_14ComposedLayoutINS4_7SwizzleILi2ELi4ELi3EEENS4_18smem_ptr_flag_bitsILi8EEENSQ_INS5_IJNSA_ILi8EEESH_EEENS5_IJSH_SB_EEEEEEEvNS4_8identityESZ_S19_vS1A_EENS_8epilogue10collective6detail29Sm90TmaWarpSpecializedAdapterINS1D_15DefaultEpilogueIaSJ_SJ_NS1C_6thread17LinearCombinationIaLi1EiiLNS1H_9ScaleType4KindE0ELNS_15FloatRoundStyleE2EaEENS1_15EpilogueDefaultEEEEEvvEEEEvNT_6ParamsE)
	.align		4
        /*000c*/ 	.word	index@(__assertfail)
	.align		4
        /*0010*/ 	.word	0x00000000
	.align		4
        /*0014*/ 	.word	0xfffffffe
	.align		4
        /*0018*/ 	.word	0x00000000
	.align		4
        /*001c*/ 	.word	0xfffffffd
	.align		4
        /*0020*/ 	.word	0x00000000
	.align		4
        /*0024*/ 	.word	0xfffffffc


//--------------------- .nv.constant4             --------------------------
	.section	.nv.constant4,"a",@progbits
	.align	8
	.align		8
.nv.constant4:
        /*0000*/ 	.dword	__assertfail
	.align		8
        /*0008*/ 	.dword	__unnamed_1
	.align		8
        /*0010*/ 	.dword	_ZN40_INTERNAL_51a73e7f_4_k_cu_7ff70185_138474cuda3std3__45__cpo5beginE
	.align		8
        /*0018*/ 	.dword	_ZN40_INTERNAL_51a73e7f_4_k_cu_7ff70185_138474cuda3std3__45__cpo3endE
	.align		8
        /*0020*/ 	.dword	_ZN40_INTERNAL_51a73e7f_4_k_cu_7ff70185_138474cuda3std3__45__cpo6cbeginE
	.align		8
        /*0028*/ 	.dword	_ZN40_INTERNAL_51a73e7f_4_k_cu_7ff70185_138474cuda3std3__45__cpo4cendE
	.align		8
        /*0030*/ 	.dword	_ZN40_INTERNAL_51a73e7f_4_k_cu_7ff70185_138474cuda3std3__442_GLOBAL__N__51a73e7f_4_k_cu_7ff70185_138476ignoreE
	.align		8
        /*0038*/ 	.dword	_ZN40_INTERNAL_51a73e7f_4_k_cu_7ff70185_138474cuda3std3__419piecewise_constructE
	.align		8
        /*0040*/ 	.dword	_ZN40_INTERNAL_51a73e7f_4_k_cu_7ff70185_138474cuda3std3__48in_placeE
	.align		8
        /*0048*/ 	.dword	_ZN40_INTERNAL_51a73e7f_4_k_cu_7ff70185_138474cuda3std6ranges3__45__cpo4swapE
	.align		8
        /*0050*/ 	.dword	_ZN40_INTERNAL_51a73e7f_4_k_cu_7ff70185_138474cuda3std6ranges3__45__cpo9iter_moveE
	.align		8
        /*0058*/ 	.dword	_ZN40_INTERNAL_51a73e7f_4_k_cu_7ff70185_138474cute7productE
	.align		8
        /*0060*/ 	.dword	_ZN40_INTERNAL_51a73e7f_4_k_cu_7ff70185_138474cute1_E
	.align		8
        /*0068*/ 	.dword	$str$22
	.align		8
        /*0070*/ 	.dword	$str$23


//--------------------- .text._ZN7cutlass13device_kernelINS_4gemm6kernel13GemmUniversalIN4cute5tupleIJiiiiEEENS1_10collective13CollectiveMmaINS1_34MainloopSm90TmaGmmaWarpSpecializedILi5ENS5_IJNS4_1CILi1EEESB_SB_EEENS1_35KernelTmaWarpSpecializedCooperativeEEENS5_IJNSA_ILi384EEENSA_ILi240EEENSA_ILi64EEEEEEaNS5_IJlSB_lEEEaSJ_NS4_8TiledMMAINS4_8MMA_AtomIJNS4_4SM904GMMA26MMA_64x16x32_S32S8S8_SS_TNEEEENS4_6LayoutINS5_IJNSA_ILi2EEESB_SB_EEENS5_IJSB_NSA_ILi0EEEST_EEEEENS5_IJNS4_10UnderscoreESW_SW_EEEEENS4_13SM90_TMA_LOADENS4_14ComposedLayoutINS4_7SwizzleILi2ELi4ELi3EEENS4_18smem_ptr_flag_bitsILi8EEENSQ_INS5_IJNSA_ILi8EEESH_EEENS5_IJSH_SB_EEEEEEEvNS4_8identityESZ_S19_vS1A_EENS_8epilogue10collective6detail29Sm90TmaWarpSpecializedAdapterINS1D_15DefaultEpilogueIaSJ_SJ_NS1C_6thread17LinearCombinationIaLi1EiiLNS1H_9ScaleType4KindE0ELNS_15FloatRoundStyleE2EaEENS1_15EpilogueDefaultEEEEEvvEEEEvNT_6ParamsE --------------------------
	.section	.text._ZN7cutlass13device_kernelINS_4gemm6kernel13GemmUniversalIN4cute5tupleIJiiiiEEENS1_10collective13CollectiveMmaINS1_34MainloopSm90TmaGmmaWarpSpecializedILi5ENS5_IJNS4_1CILi1EEESB_SB_EEENS1_35KernelTmaWarpSpecializedCooperativeEEENS5_IJNSA_ILi384EEENSA_ILi240EEENSA_ILi64EEEEEEaNS5_IJlSB_lEEEaSJ_NS4_8TiledMMAINS4_8MMA_AtomIJNS4_4SM904GMMA26MMA_64x16x32_S32S8S8_SS_TNEEEENS4_6LayoutINS5_IJNSA_ILi2EEESB_SB_EEENS5_IJSB_NSA_ILi0EEEST_EEEEENS5_IJNS4_10UnderscoreESW_SW_EEEEENS4_13SM90_TMA_LOADENS4_14ComposedLayoutINS4_7SwizzleILi2ELi4ELi3EEENS4_18smem_ptr_flag_bitsILi8EEENSQ_INS5_IJNSA_ILi8EEESH_EEENS5_IJSH_SB_EEEEEEEvNS4_8identityESZ_S19_vS1A_EENS_8epilogue10collective6detail29Sm90TmaWarpSpecializedAdapterINS1D_15DefaultEpilogueIaSJ_SJ_NS1C_6thread17LinearCombinationIaLi1EiiLNS1H_9ScaleType4KindE0ELNS_15FloatRoundStyleE2EaEENS1_15EpilogueDefaultEEEEEvvEEEEvNT_6ParamsE,"ax",@progbits
	.align	128
.text._ZN7cutlass13device_kernelINS_4gemm6kernel13GemmUniversalIN4cute5tupleIJiiiiEEENS1_10collective13CollectiveMmaINS1_34MainloopSm90TmaGmmaWarpSpecializedILi5ENS5_IJNS4_1CILi1EEESB_SB_EEENS1_35KernelTmaWarpSpecializedCooperativeEEENS5_IJNSA_ILi384EEENSA_ILi240EEENSA_ILi64EEEEEEaNS5_IJlSB_lEEEaSJ_NS4_8TiledMMAINS4_8MMA_AtomIJNS4_4SM904GMMA26MMA_64x16x32_S32S8S8_SS_TNEEEENS4_6LayoutINS5_IJNSA_ILi2EEESB_SB_EEENS5_IJSB_NSA_ILi0EEEST_EEEEENS5_IJNS4_10UnderscoreESW_SW_EEEEENS4_13SM90_TMA_LOADENS4_14ComposedLayoutINS4_7SwizzleILi2ELi4ELi3EEENS4_18smem_ptr_flag_bitsILi8EEENSQ_INS5_IJNSA_ILi8EEESH_EEENS5_IJSH_SB_EEEEEEEvNS4_8identityESZ_S19_vS1A_EENS_8epilogue10collective6detail29Sm90TmaWarpSpecializedAdapterINS1D_15DefaultEpilogueIaSJ_SJ_NS1C_6thread17LinearCombinationIaLi1EiiLNS1H_9ScaleType4KindE0ELNS_15FloatRoundStyleE2EaEENS1_15EpilogueDefaultEEEEEvvEEEEvNT_6ParamsE:
        .type           _ZN7cutlass13device_kernelINS_4gemm6kernel13GemmUniversalIN4cute5tupleIJiiiiEEENS1_10collective13CollectiveMmaINS1_34MainloopSm90TmaGmmaWarpSpecializedILi5ENS5_IJNS4_1CILi1EEESB_SB_EEENS1_35KernelTmaWarpSpecializedCooperativeEEENS5_IJNSA_ILi384EEENSA_ILi240EEENSA_ILi64EEEEEEaNS5_IJlSB_lEEEaSJ_NS4_8TiledMMAINS4_8MMA_AtomIJNS4_4SM904GMMA26MMA_64x16x32_S32S8S8_SS_TNEEEENS4_6LayoutINS5_IJNSA_ILi2EEESB_SB_EEENS5_IJSB_NSA_ILi0EEEST_EEEEENS5_IJNS4_10UnderscoreESW_SW_EEEEENS4_13SM90_TMA_LOADENS4_14ComposedLayoutINS4_7SwizzleILi2ELi4ELi3EEENS4_18smem_ptr_flag_bitsILi8EEENSQ_INS5_IJNSA_ILi8EEESH_EEENS5_IJSH_SB_EEEEEEEvNS4_8identityESZ_S19_vS1A_EENS_8epilogue10collective6detail29Sm90TmaWarpSpecializedAdapterINS1D_15DefaultEpilogueIaSJ_SJ_NS1C_6thread17LinearCombinationIaLi1EiiLNS1H_9ScaleType4KindE0ELNS_15FloatRoundStyleE2EaEENS1_15EpilogueDefaultEEEEEvvEEEEvNT_6ParamsE,@function
        .size           _ZN7cutlass13device_kernelINS_4gemm6kernel13GemmUniversalIN4cute5tupleIJiiiiEEENS1_10collective13CollectiveMmaINS1_34MainloopSm90TmaGmmaWarpSpecializedILi5ENS5_IJNS4_1CILi1EEESB_SB_EEENS1_35KernelTmaWarpSpecializedCooperativeEEENS5_IJNSA_ILi384EEENSA_ILi240EEENSA_ILi64EEEEEEaNS5_IJlSB_lEEEaSJ_NS4_8TiledMMAINS4_8MMA_AtomIJNS4_4SM904GMMA26MMA_64x16x32_S32S8S8_SS_TNEEEENS4_6LayoutINS5_IJNSA_ILi2EEESB_SB_EEENS5_IJSB_NSA_ILi0EEEST_EEEEENS5_IJNS4_10UnderscoreESW_SW_EEEEENS4_13SM90_TMA_LOADENS4_14ComposedLayoutINS4_7SwizzleILi2ELi4ELi3EEENS4_18smem_ptr_flag_bitsILi8EEENSQ_INS5_IJNSA_ILi8EEESH_EEENS5_IJSH_SB_EEEEEEEvNS4_8identityESZ_S19_vS1A_EENS_8epilogue10collective6detail29Sm90TmaWarpSpecializedAdapterINS1D_15DefaultEpilogueIaSJ_SJ_NS1C_6thread17LinearCombinationIaLi1EiiLNS1H_9ScaleType4KindE0ELNS_15FloatRoundStyleE2EaEENS1_15EpilogueDefaultEEEEEvvEEEEvNT_6ParamsE,(.L_x_100 - _ZN7cutlass13device_kernelINS_4gemm6kernel13GemmUniversalIN4cute5tupleIJiiiiEEENS1_10collective13CollectiveMmaINS1_34MainloopSm90TmaGmmaWarpSpecializedILi5ENS5_IJNS4_1CILi1EEESB_SB_EEENS1_35KernelTmaWarpSpecializedCooperativeEEENS5_IJNSA_ILi384EEENSA_ILi240EEENSA_ILi64EEEEEEaNS5_IJlSB_lEEEaSJ_NS4_8TiledMMAINS4_8MMA_AtomIJNS4_4SM904GMMA26MMA_64x16x32_S32S8S8_SS_TNEEEENS4_6LayoutINS5_IJNSA_ILi2EEESB_SB_EEENS5_IJSB_NSA_ILi0EEEST_EEEEENS5_IJNS4_10UnderscoreESW_SW_EEEEENS4_13SM90_TMA_LOADENS4_14ComposedLayoutINS4_7SwizzleILi2ELi4ELi3EEENS4_18smem_ptr_flag_bitsILi8EEENSQ_INS5_IJNSA_ILi8EEESH_EEENS5_IJSH_SB_EEEEEEEvNS4_8identityESZ_S19_vS1A_EENS_8epilogue10collective6detail29Sm90TmaWarpSpecializedAdapterINS1D_15DefaultEpilogueIaSJ_SJ_NS1C_6thread17LinearCombinationIaLi1EiiLNS1H_9ScaleType4KindE0ELNS_15FloatRoundStyleE2EaEENS1_15EpilogueDefaultEEEEEvvEEEEvNT_6ParamsE)
        .other          _ZN7cutlass13device_kernelINS_4gemm6kernel13GemmUniversalIN4cute5tupleIJiiiiEEENS1_10collective13CollectiveMmaINS1_34MainloopSm90TmaGmmaWarpSpecializedILi5ENS5_IJNS4_1CILi1EEESB_SB_EEENS1_35KernelTmaWarpSpecializedCooperativeEEENS5_IJNSA_ILi384EEENSA_ILi240EEENSA_ILi64EEEEEEaNS5_IJlSB_lEEEaSJ_NS4_8TiledMMAINS4_8MMA_AtomIJNS4_4SM904GMMA26MMA_64x16x32_S32S8S8_SS_TNEEEENS4_6LayoutINS5_IJNSA_ILi2EEESB_SB_EEENS5_IJSB_NSA_ILi0EEEST_EEEEENS5_IJNS4_10UnderscoreESW_SW_EEEEENS4_13SM90_TMA_LOADENS4_14ComposedLayoutINS4_7SwizzleILi2ELi4ELi3EEENS4_18smem_ptr_flag_bitsILi8EEENSQ_INS5_IJNSA_ILi8EEESH_EEENS5_IJSH_SB_EEEEEEEvNS4_8identityESZ_S19_vS1A_EENS_8epilogue10collective6detail29Sm90TmaWarpSpecializedAdapterINS1D_15DefaultEpilogueIaSJ_SJ_NS1C_6thread17LinearCombinationIaLi1EiiLNS1H_9ScaleType4KindE0ELNS_15FloatRoundStyleE2EaEENS1_15EpilogueDefaultEEEEEvvEEEEvNT_6ParamsE,@"STO_CUDA_ENTRY STV_DEFAULT"
_ZN7cutlass13device_kernelINS_4gemm6kernel13GemmUniversalIN4cute5tupleIJiiiiEEENS1_10collective13CollectiveMmaINS1_34MainloopSm90TmaGmmaWarpSpecializedILi5ENS5_IJNS4_1CILi1EEESB_SB_EEENS1_35KernelTmaWarpSpecializedCooperativeEEENS5_IJNSA_ILi384EEENSA_ILi240EEENSA_ILi64EEEEEEaNS5_IJlSB_lEEEaSJ_NS4_8TiledMMAINS4_8MMA_AtomIJNS4_4SM904GMMA26MMA_64x16x32_S32S8S8_SS_TNEEEENS4_6LayoutINS5_IJNSA_ILi2EEESB_SB_EEENS5_IJSB_NSA_ILi0EEEST_EEEEENS5_IJNS4_10UnderscoreESW_SW_EEEEENS4_13SM90_TMA_LOADENS4_14ComposedLayoutINS4_7SwizzleILi2ELi4ELi3EEENS4_18smem_ptr_flag_bitsILi8EEENSQ_INS5_IJNSA_ILi8EEESH_EEENS5_IJSH_SB_EEEEEEEvNS4_8identityESZ_S19_vS1A_EENS_8epilogue10collective6detail29Sm90TmaWarpSpecializedAdapterINS1D_15DefaultEpilogueIaSJ_SJ_NS1C_6thread17LinearCombinationIaLi1EiiLNS1H_9ScaleType4KindE0ELNS_15FloatRoundStyleE2EaEENS1_15EpilogueDefaultEEEEEvvEEEEvNT_6ParamsE:
[----:B------:R-:W0:Y:S02]  /*0000*/  LDC R1, c[0x0][0x28] ;  /* 0x00000a00ff017b82 */ /* 0x000e240000000800 */
[----:B0-----:R-:W-:Y:S01]  /*0010*/  VIADD R1, R1, 0xfffffa30 ;  /* 0xfffffa3001017836 */ /* 0x001fe20000000000 */
[----:B------:R-:W0:Y:S01]  /*0020*/  S2R R2, SR_TID.X ;  /* 0x0000000000027919 */ /* 0x000e220000002100 */
[----:B------:R-:W-:Y:S01]  /*0030*/  ELECT P0, URZ, PT ;  /* 0x00000000003f782f */ /* 0x000fe20003800000 */
[----:B------:R-:W-:Y:S01]  /*0040*/  BSSY B0, `(.L_x_0) ;  /* 0x0000015000007945 */ /* 0x000fe20003800000 */
[--C-:B0-----:R-:W-:Y:S02]  /*0050*/  SHF.R.U32.HI R0, RZ, 0x5, R2.reuse ;  /* 0x00000005ff007819 */ /* 0x101fe40000011602 */
[----:B------:R-:W-:-:S03]  /*0060*/  SHF.R.U32.HI R2, RZ, 0x7, R2 ;  /* 0x00000007ff027819 */ /* 0x000fc60000011602 */
[----:B------:R-:W0:Y:S04]  /*0070*/  SHFL.IDX PT, R3, R0, RZ, 0x1f ;  /* 0x00001fff00037589 */ /* 0x000e2800000e0000 */
[----:B------:R-:W1:Y:S01]  /*0080*/  SHFL.IDX PT, R2, R2, RZ, 0x1f ;  /* 0x00001fff02027589 */ /* 0x000e6200000e0000 */
[----:B0-----:R-:W-:Y:S02]  /*0090*/  R2UR UR10, R3 ;  /* 0x00000000030a72ca */ /* 0x001fe400000e0000 */
[----:B-1----:R-:W-:-:S11]  /*00a0*/  R2UR UR5, R2 ;  /* 0x00000000020572ca */ /* 0x002fd600000e0000 */
[----:B------:R-:W-:Y:S02]  /*00b0*/  USHF.R.S32.HI UR4, URZ, 0x1f, UR10 ;  /* 0x0000001f3f047899 */ /* 0x000fe4000801140a */
[----:B------:R-:W-:Y:S02]  /*00c0*/  ISETP.NE.OR P0, PT, RZ, UR10, !P0 ;  /* 0x0000000aff007c0c */ /* 0x000fe4000c705670 */
[----:B------:R-:W-:-:S04]  /*00d0*/  ULEA.HI UR4, UR4, UR10, URZ, 0x2 ;  /* 0x0000000a04047291 */ /* 0x000fc8000f8f103f */
[----:B------:R-:W-:-:S04]  /*00e0*/  ULOP3.LUT UR4, UR4, 0xfffffffc, URZ, 0xc0, !UPT ;  /* 0xfffffffc04047892 */ /* 0x000fc8000f8ec03f */
[----:B------:R-:W-:-:S03]  /*00f0*/  UIADD3 UR10, UR10, -UR4, URZ ;  /* 0x800000040a0a7290 */ /* 0x000fc6000fffe03f */
[----:B------:R-:W-:Y:S09]  /*0100*/  @P0 BRA `(.L_x_1) ;  /* 0x0000000000200947 */ /* 0x000ff20003800000 */
[----:B------:R-:W-:Y:S02]  /*0110*/  ULDC.64 UR6, c[0x0][0x198] ;  /* 0x0000660000067ab9 */ /* 0x000fe40000000a00 */
[----:B------:R-:W-:Y:S02]  /*0120*/  UIADD3 UR8, UP0, UR6, 0xf0, URZ ;  /* 0x000000f006087890 */ /* 0x000fe4000ff1e03f */
[----:B------:R-:W-:Y:S02]  /*0130*/  UIADD3 UR6, UP1, UR6, 0x1f0, URZ ;  /* 0x000001f006067890 */ /* 0x000fe4000ff3e03f */
[----:B------:R-:W-:Y:S02]  /*0140*/  UIADD3.X UR9, URZ, UR7, URZ, UP0, !UPT ;  /* 0x000000073f097290 */ /* 0x000fe400087fe43f */
[----:B------:R-:W-:-:S07]  /*0150*/  UIADD3.X UR7, URZ, UR7, URZ, UP1, !UPT ;  /* 0x000000073f077290 */ /* 0x000fce0008ffe43f */
[----:B------:R0:W-:Y:S02]  /*0160*/  UTMACCTL.PF [UR8] ;  /* 0x00000000080079b9 */ /* 0x0001e40008040000 */
[----:B------:R0:W-:Y:S02]  /*0170*/  UTMACCTL.PF [UR6] ;  /* 0x00000000060079b9 */ /* 0x0001e40008040000 */
[----:B0-----:R-:W-:Y:S01]  /*0180*/  NOP ;  /* 0x0000000000007918 */ /* 0x001fe20000000000 */
.L_x_1:
[----:B------:R-:W-:Y:S05]  /*0190*/  BSYNC B0 ;  /* 0x0000000000007941 */ /* 0x000fea0003800000 */
.L_x_0:
[----:B------:R-:W0:Y:S01]  /*01a0*/  SHFL.IDX PT, R2, R0, RZ, 0x1f ;  /* 0x00001fff00027589 */ /* 0x000e2200000e0000 */
[----:B------:R-:W-:Y:S01]  /*01b0*/  UISETP.NE.AND UP0, UPT, UR10, 0x3, UPT ;  /* 0x000000030a00788c */ /* 0x000fe2000bf05270 */
[----:B------:R-:W-:Y:S01]  /*01c0*/  ISETP.NE.AND P1, PT, RZ, UR5, PT ;  /* 0x00000005ff007c0c */ /* 0x000fe2000bf25270 */
[----:B------:R-:W-:Y:S02]  /*01d0*/  UIADD3 UR18, UR5, -0x1, URZ ;  /* 0xffffffff05127890 */ /* 0x000fe4000fffe03f */
[----:B------:R-:W-:Y:S02]  /*01e0*/  UISETP.EQ.OR UP0, UPT, UR10, URZ, !UP0 ;  /* 0x0000003f0a00728c */ /* 0x000fe4000c702670 */
[----:B------:R-:W-:Y:S02]  /*01f0*/  UISETP.GE.U32.AND UP1, UPT, UR18, 0x2, UPT ;  /* 0x000000021200788c */ /* 0x000fe4000bf26070 */
[----:B------:R-:W-:-:S04]  /*0200*/  UISETP.EQ.AND UP0, UPT, UR5, URZ, UP0 ;  /* 0x0000003f0500728c */ /* 0x000fc80008702270 */
[----:B------:R-:W-:-:S04]  /*0210*/  USEL UR4, URZ, 0x1, !UP0 ;  /* 0x000000013f047887 */ /* 0x000fc8000c000000 */
[----:B------:R-:W-:Y:S01]  /*0220*/  USEL UR4, UR4, 0x2, UP1 ;  /* 0x0000000204047887 */ /* 0x000fe20008800000 */
[----:B0-----:R-:W-:-:S05]  /*0230*/  ISETP.NE.AND P0, PT, R2, RZ, PT ;  /* 0x000000ff0200720c */ /* 0x001fca0003f05270 */
[----:B------:R-:W-:-:S05]  /*0240*/  IMAD.U32 R2, RZ, RZ, UR4 ;  /* 0x00000004ff027e24 */ /* 0x000fca000f8e00ff */
[----:B------:R0:W-:Y:S03]  /*0250*/  STL [R1+0x274], R2 ;  /* 0x0002740201007387 */ /* 0x0001e60000100800 */
[----:B------:R-:W-:Y:S05]  /*0260*/  @P0 BRA `(.L_x_2) ;  /* 0x0000000000600947 */ /* 0x000fea0003800000 */
[----:B------:R-:W1:Y:S01]  /*0270*/  S2UR UR8, SR_CgaCtaId ;  /* 0x00000000000879c3 */ /* 0x000e620000008800 */
[----:B------:R-:W-:Y:S01]  /*0280*/  UMOV UR4, 0x400 ;  /* 0x0000040000047882 */ /* 0x000fe20000000000 */
[----:B------:R-:W-:Y:S01]  /*0290*/  UMOV UR5, 0x1 ;  /* 0x0000000100057882 */ /* 0x000fe20000000000 */
[----:B------:R-:W-:Y:S01]  /*02a0*/  UMOV UR6, 0x100 ;  /* 0x0000010000067882 */ /* 0x000fe20000000000 */
[----:B------:R-:W-:Y:S01]  /*02b0*/  ELECT P0, URZ, PT ;  /* 0x00000000003f782f */ /* 0x000fe20003800000 */
[----:B------:R-:W-:-:S04]  /*02c0*/  UIADD3 UR6, -UR6, 0x100000, URZ ;  /* 0x0010000006067890 */ /* 0x000fc8000fffe13f */
[----:B------:R-:W-:Y:S02]  /*02d0*/  USHF.L.U32 UR7, UR6, 0xb, URZ ;  /* 0x0000000b06077899 */ /* 0x000fe4000800063f */
[----:B------:R-:W-:Y:S02]  /*02e0*/  USHF.L.U32 UR6, UR6, 0x1, URZ ;  /* 0x0000000106067899 */ /* 0x000fe4000800063f */
[----:B-1----:R-:W-:Y:S02]  /*02f0*/  ULEA UR8, UR8, UR4, 0x18 ;  /* 0x0000000408087291 */ /* 0x002fe4000f8ec03f */
[----:B------:R-:W-:-:S04]  /*0300*/  UIADD3 UR4, -UR5, 0x100000, URZ ;  /* 0x0010000005047890 */ /* 0x000fc8000fffe13f */
[----:B------:R-:W-:Y:S02]  /*0310*/  USHF.L.U32 UR5, UR4, 0xb, URZ ;  /* 0x0000000b04057899 */ /* 0x000fe4000800063f */
[----:B------:R-:W-:Y:S01]  /*0320*/  USHF.L.U32 UR4, UR4, 0x1, URZ ;  /* 0x0000000104047899 */ /* 0x000fe2000800063f */
[----:B------:R-:W1:Y:S11]  /*0330*/  FENCE.VIEW.ASYNC.S ;  /* 0x00000000000073c6 */ /* 0x000e760000000000 */
[----:B-1----:R1:W2:Y:S01]  /*0340*/  SYNCS.EXCH.64 URZ, [UR8], UR4 ;  /* 0x00000004083f75b2 */ /* 0x0022a20008000100 */
[----:B------:R1:W3:Y:S01]  /*0350*/  SYNCS.EXCH.64 URZ, [UR8+0x28], UR6 ;  /* 0x00002806083f75b2 */ /* 0x0002e20008000100 */
[----:B------:R1:W4:Y:S01]  /*0360*/  SYNCS.EXCH.64 URZ, [UR8+0x8], UR4 ;  /* 0x00000804083f75b2 */ /* 0x0003220008000100 */
[----:B------:R1:W0:Y:S01]  /*0370*/  SYNCS.EXCH.64 URZ, [UR8+0x30], UR6 ;  /* 0x00003006083f75b2 */ /* 0x0002220008000100 */
[----:B------:R1:W0:Y:S01]  /*0380*/  SYNCS.EXCH.64 URZ, [UR8+0x10], UR4 ;  /* 0x00001004083f75b2 */ /* 0x0002220008000100 */
[----:B------:R1:W0:Y:S01]  /*0390*/  SYNCS.EXCH.64 URZ, [UR8+0x38], UR6 ;  /* 0x00003806083f75b2 */ /* 0x0002220008000100 */
[----:B------:R1:W0:Y:S01]  /*03a0*/  SYNCS.EXCH.64 URZ, [UR8+0x18], UR4 ;  /* 0x00001804083f75b2 */ /* 0x0002220008000100 */
[----:B------:R1:W0:Y:S01]  /*03b0*/  SYNCS.EXCH.64 URZ, [UR8+0x40], UR6 ;  /* 0x00004006083f75b2 */ /* 0x0002220008000100 */
[----:B------:R1:W0:Y:S01]  /*03c0*/  SYNCS.EXCH.64 URZ, [UR8+0x20], UR4 ;  /* 0x00002004083f75b2 */ /* 0x0002220008000100 */
[----:B------:R1:W0:Y:S01]  /*03d0*/  SYNCS.EXCH.64 URZ, [UR8+0x48], UR6 ;  /* 0x00004806083f75b2 */ /* 0x0002220008000100 */
[----:B------:R-:W-:Y:S01]  /*03e0*/  NOP ;  /* 0x0000000000007918 */ /* 0x000fe20000000000 */
.L_x_2:
[----:B------:R-:W5:Y:S01]  /*03f0*/  SHFL.IDX PT, R0, R0, RZ, 0x1f ;  /* 0x00001fff00007589 */ /* 0x000f6200000e0000 */
[----:B------:R-:W-:Y:S01]  /*0400*/  ELECT P0, URZ, PT ;  /* 0x00000000003f782f */ /* 0x000fe20003800000 */
[----:B------:R-:W2:Y:S01]  /*0410*/  S2UR UR17, SR_CTAID.Y ;  /* 0x00000000001179c3 */ /* 0x000ea20000002600 */
[----:B-1----:R-:W-:Y:S01]  /*0420*/  ULDC UR5, c[0x0][0x65c] ;  /* 0x0001970000057ab9 */ /* 0x002fe20000000800 */
[----:B------:R-:W-:Y:S01]  /*0430*/  UMOV UR12, 0x20 ;  /* 0x00000020000c7882 */ /* 0x000fe20000000000 */
[----:B------:R-:W-:Y:S01]  /*0440*/  UISETP.NE.AND UP2, UPT, UR5, 0x1, UPT ;  /* 0x000000010500788c */ /* 0x000fe2000bf45270 */
[----:B------:R-:W-:Y:S01]  /*0450*/  NOP ;  /* 0x0000000000007918 */ /* 0x000fe20000000000 */
[----:B------:R-:W-:Y:S02]  /*0460*/  NOP ;  /* 0x0000000000007918 */ /* 0x000fe40000000000 */
[----:B------:R-:W-:Y:S01]  /*0470*/  UP2UR UR7, UPR, URZ, 0x4 ;  /* 0x000000043f077883 */ /* 0x000fe20008000000 */
[----:B------:R-:W1:Y:S01]  /*0480*/  S2UR UR4, SR_CTAID.X ;  /* 0x00000000000479c3 */ /* 0x000e620000002500 */
[----:B------:R-:W-:-:S02]  /*0490*/  PLOP3.LUT P2, PT, PT, PT, UP2, 0x80, 0x0 ;  /* 0x000000000000781c */ /* 0x000fc40003f4f028 */
[----:B------:R-:W-:Y:S02]  /*04a0*/  PLOP3.LUT P4, PT, PT, PT, UP2, 0x80, 0x0 ;  /* 0x000000000000781c */ /* 0x000fe40003f8f028 */
[----:B------:R-:W-:Y:S01]  /*04b0*/  IMAD.U32 R6, RZ, RZ, UR7 ;  /* 0x00000007ff067e24 */ /* 0x000fe2000f8e00ff */
[----:B------:R-:W-:Y:S01]  /*04c0*/  @UP2 ULDC UR14, c[0x0][0x10] ;  /* 0x00000400000e2ab9 */ /* 0x000fe20000000800 */
[----:B------:R-:W-:Y:S01]  /*04d0*/  @UP2 UMOV UR9, URZ ;  /* 0x0000003f00092c82 */ /* 0x000fe20008000000 */
[----:B------:R-:W-:Y:S01]  /*04e0*/  @!UP2 ULDC UR11, c[0x0][0xc] ;  /* 0x00000300000baab9 */ /* 0x000fe20000000800 */
[----:B------:R-:W-:Y:S01]  /*04f0*/  PLOP3.LUT P3, PT, PT, PT, UP2, 0x80, 0x0 ;  /* 0x000000000000781c */ /* 0x000fe20003f6f028 */
[----:B------:R0:W-:Y:S01]  /*0500*/  STL [R1+0x2a4], R6 ;  /* 0x0002a40601007387 */ /* 0x0001e20000100800 */
[----:B-----5:R-:W-:Y:S01]  /*0510*/  ISETP.NE.OR P0, PT, R0, RZ, !P0 ;  /* 0x000000ff0000720c */ /* 0x020fe20004705670 */
[----:B--2---:R-:W-:Y:S02]  /*0520*/  @UP2 UMOV UR7, UR17 ;  /* 0x0000001100072c82 */ /* 0x004fe40008000000 */
[----:B------:R-:W-:Y:S01]  /*0530*/  @UP2 UMOV UR8, UR7 ;  /* 0x0000000700082c82 */ /* 0x000fe20008000000 */
[----:B------:R-:W-:Y:S01]  /*0540*/  @!UP2 UMOV UR7, UR17 ;  /* 0x000000110007ac82 */ /* 0x000fe20008000000 */
[----:B-1----:R-:W-:-:S08]  /*0550*/  @UP2 UIMAD.WIDE.U32 UR14, UR4, UR14, UR8 ;  /* 0x0000000e040e22a5 */ /* 0x002fd0000f8e0008 */
[----:B------:R-:W-:Y:S01]  /*0560*/  VOTEU.ALL UP0, P0 ;  /* 0x00000000003f7886 */ /* 0x000fe20000000000 */
[----:B------:R-:W-:Y:S01]  /*0570*/  VOTEU.ALL UP1, P0 ;  /* 0x00000000003f7886 */ /* 0x000fe20000020000 */
[----:B0-----:R-:W-:-:S03]  /*0580*/  IMAD.U32 R2, RZ, RZ, UR14 ;  /* 0x0000000eff027e24 */ /* 0x001fc6000f8e00ff */
[----:B------:R-:W0:Y:S01]  /*0590*/  @!UP0 S2UR UR6, SR_CgaCtaId ;  /* 0x00000000000689c3 */ /* 0x000e220000008800 */
[----:B------:R-:W-:Y:S01]  /*05a0*/  @!UP0 UMOV UR5, 0x400 ;  /* 0x0000040000058882 */ /* 0x000fe20000000000 */
[----:B------:R-:W-:-:S04]  /*05b0*/  @!UP0 UIADD3 UR12, -UR12, 0x100000, URZ ;  /* 0x001000000c0c8890 */ /* 0x000fc8000fffe13f */
[----:B------:R-:W-:Y:S02]  /*05c0*/  @!UP0 USHF.L.U32 UR13, UR12, 0xb, URZ ;  /* 0x0000000b0c0d8899 */ /* 0x000fe4000800063f */
[----:B------:R-:W-:Y:S01]  /*05d0*/  @!UP0 USHF.L.U32 UR12, UR12, 0x1, URZ ;  /* 0x000000010c0c8899 */ /* 0x000fe2000800063f */
[----:B------:R-:W-:Y:S01]  /*05e0*/  IMAD.U32 R3, RZ, RZ, UR15 ;  /* 0x0000000fff037e24 */ /* 0x000fe2000f8e00ff */
[----:B0-----:R-:W-:Y:S01]  /*05f0*/  @!UP0 ULEA UR16, UR6, UR5, 0x18 ;  /* 0x0000000506108291 */ /* 0x001fe2000f8ec03f */
[----:B------:R-:W-:Y:S01]  /*0600*/  VOTEU.ALL UP0, P0 ;  /* 0x00000000003f7886 */ /* 0x000fe20000000000 */
[----:B------:R-:W-:Y:S01]  /*0610*/  PLOP3.LUT P0, PT, PT, PT, UP2, 0x80, 0x0 ;  /* 0x000000000000781c */ /* 0x000fe20003f0f028 */
[----:B------:R-:W-:Y:S01]  /*0620*/  UMOV UR5, URZ ;  /* 0x0000003f00057c82 */ /* 0x000fe20008000000 */
[----:B------:R-:W-:Y:S01]  /*0630*/  @UP2 UMOV UR6, URZ ;  /* 0x0000003f00062c82 */ /* 0x000fe20008000000 */
[----:B------:R-:W-:Y:S02]  /*0640*/  @!UP2 UIMAD.WIDE.U32 UR8, UR11, UR7, UR4 ;  /* 0x000000070b08a2a5 */ /* 0x000fe4000f8e0004 */
[----:B------:R-:W-:-:S04]  /*0650*/  @UP2 UIADD3 UR6, UR15, UR6, URZ ;  /* 0x000000060f062290 */ /* 0x000fc8000fffe03f */
[----:B------:R-:W-:Y:S01]  /*0660*/  IMAD.U32 R5, RZ, RZ, UR9 ;  /* 0x00000009ff057e24 */ /* 0x000fe2000f8e00ff */
[----:B------:R-:W0:Y:S02]  /*0670*/  FENCE.VIEW.ASYNC.S ;  /* 0x00000000000073c6 */ /* 0x000e240000000000 */
[----:B0-----:R0:W3:Y:S01]  /*0680*/  @!UP0 SYNCS.EXCH.64 URZ, [UR16+0x60], UR12 ;  /* 0x0000600c103f85b2 */ /* 0x0010e20008000100 */
[----:B------:R-:W-:Y:S02]  /*0690*/  @P2 IMAD.U32 R7, RZ, RZ, UR6 ;  /* 0x00000006ff072e24 */ /* 0x000fe4000f8e00ff */
[----:B------:R-:W-:Y:S02]  /*06a0*/  @P0 IMAD.MOV.U32 R8, RZ, RZ, R2 ;  /* 0x000000ffff080224 */ /* 0x000fe400078e0002 */
[----:B------:R-:W-:Y:S02]  /*06b0*/  IMAD.U32 R2, RZ, RZ, UR8 ;  /* 0x00000008ff027e24 */ /* 0x000fe4000f8e00ff */
[----:B------:R-:W-:-:S02]  /*06c0*/  @!P4 IMAD.MOV.U32 R7, RZ, RZ, R5 ;  /* 0x000000ffff07c224 */ /* 0x000fc400078e0005 */
[----:B------:R-:W-:Y:S02]  /*06d0*/  @!P3 IMAD.MOV.U32 R8, RZ, RZ, R2 ;  /* 0x000000ffff08b224 */ /* 0x000fe400078e0002 */
[----:B------:R-:W-:Y:S01]  /*06e0*/  IMAD.U32 R3, RZ, RZ, UR9 ;  /* 0x00000009ff037e24 */ /* 0x000fe2000f8e00ff */
[----:B------:R0:W-:Y:S01]  /*06f0*/  STL [R1+0x28c], R7 ;  /* 0x00028c0701007387 */ /* 0x0001e20000100800 */
[----:B------:R-:W-:-:S03]  /*0700*/  IMAD.U32 R4, RZ, RZ, UR8 ;  /* 0x00000008ff047e24 */ /* 0x000fc6000f8e00ff */
[----:B------:R0:W-:Y:S01]  /*0710*/  STL [R1+0x290], R8 ;  /* 0x0002900801007387 */ /* 0x0001e20000100800 */
[----:B------:R0:W3:Y:S01]  /*0720*/  @!UP1 SYNCS.EXCH.64 URZ, [UR16+0x68], UR12 ;  /* 0x0000680c103f95b2 */ /* 0x0000e20008000100 */
[----:B------:R-:W-:Y:S01]  /*0730*/  NOP ;  /* 0x0000000000007918 */ /* 0x000fe20000000000 */
[----:B---34-:R-:W-:Y:S06]  /*0740*/  BAR.SYNC.DEFER_BLOCKING 0x0 ;  /* 0x0000000000007b1d */ /* 0x018fec0000010000 */
[----:B------:R-:W-:Y:S05]  /*0750*/  @!P1 BRA `(.L_x_3) ;  /* 0x000001f400c49947 */ /* 0x000fea0003800000 */
[----:B------:R-:W-:-:S06]  /*0760*/  UISETP.GT.U32.AND UP0, UPT, UR18, 0x1, UPT ;  /* 0x000000011200788c */ /* 0x000fcc000bf04070 */
[----:B------:R-:W-:-:S13]  /*0770*/  PLOP3.LUT P0, PT, PT, PT, UP0, 0x80, 0x0 ;  /* 0x000000000000781c */ /* 0x000fda0003f0f008 */
[----:B0-----:R-:W-:Y:S05]  /*0780*/  @P0 EXIT ;  /* 0x000000000000094d */ /* 0x001fea0003800000 */
[----:B------:R-:W-:Y:S01]  /*0790*/  UMOV UR6, 0xffffffff ;  /* 0xffffffff00067882 */ /* 0x000fe20000000000 */
[----:B------:R-:W-:Y:S01]  /*07a0*/  ULDC.64 UR8, c[0x0][0x650] ;  /* 0x0001940000087ab9 */ /* 0x000fe20000000a00 */
[----:B------:R-:W-:Y:S01]  /*07b0*/  IMAD.U32 R2, RZ, RZ, UR6 ;  /* 0x00000006ff027e24 */ /* 0x000fe2000f8e00ff */
[----:B------:R-:W-:Y:S01]  /*07c0*/  ISETP.GE.U32.AND P0, PT, R8, UR8, PT ;  /* 0x0000000808007c0c */ /* 0x000fe2000bf06070 */
[----:B------:R-:W-:Y:S01]  /*07d0*/  UMOV UR8, 0xffffffff ;  /* 0xffffffff00087882 */ /* 0x000fe20000000000 */
[----:B------:R-:W-:Y:S01]  /*07e0*/  IMAD.U32 R3, RZ, RZ, UR6 ;  /* 0x00000006ff037e24 */ /* 0x000fe2000f8e00ff */
[----:B------:R-:W-:Y:S01]  /*07f0*/  PRMT R0, RZ, 0x7610, R0 ;  /* 0x00007610ff007816 */ /* 0x000fe20000000000 */
[----:B------:R0:W-:Y:S01]  /*0800*/  STL [R1+0x278], R2 ;  /* 0x0002780201007387 */ /* 0x0001e20000100800 */
[----:B------:R-:W-:Y:S01]  /*0810*/  ISETP.GE.U32.AND.EX P0, PT, R7, UR9, PT, P0 ;  /* 0x0000000907007c0c */ /* 0x000fe2000bf06100 */
[----:B0-----:R-:W-:-:S05]  /*0820*/  IMAD.U32 R2, RZ, RZ, UR8 ;  /* 0x00000008ff027e24 */ /* 0x001fca000f8e00ff */
[----:B------:R0:W-:Y:S04]  /*0830*/  STL [R1+0x270], R2 ;  /* 0x0002700201007387 */ /* 0x0001e80000100800 */
[----:B------:R0:W-:Y:S03]  /*0840*/  STL [R1+0x294], R3 ;  /* 0x0002940301007387 */ /* 0x0001e60000100800 */
[----:B------:R-:W-:Y:S05]  /*0850*/  @P0 BRA `(.L_x_4) ;  /* 0x00000004009c0947 */ /* 0x000fea0003800000 */
[----:B------:R-:W-:Y:S01]  /*0860*/  I2FP.F32.U32 R0, UR4 ;  /* 0x0000000400007c45 */ /* 0x000fe20008201000 */
[----:B------:R-:W-:Y:S01]  /*0870*/  ULDC.64 UR16, c[0x0][0x628] ;  /* 0x00018a0000107ab9 */ /* 0x000fe20000000a00 */
[----:B------:R-:W-:Y:S01]  /*0880*/  ULDC UR6, c[0x0][0x150] ;  /* 0x0000540000067ab9 */ /* 0x000fe20000000800 */
[----:B------:R-:W-:Y:S01]  /*0890*/  ISETP.NE.U32.AND P0, PT, RZ, UR16, PT ;  /* 0x00000010ff007c0c */ /* 0x000fe2000bf05070 */
[----:B------:R-:W-:Y:S01]  /*08a0*/  ULDC UR15, c[0x0][0x630] ;  /* 0x00018c00000f7ab9 */ /* 0x000fe20000000800 */
[----:B------:R-:W-:Y:S01]  /*08b0*/  FMUL R0, R0, UR6 ;  /* 0x0000000600007c20 */ /* 0x000fe20008400000 */
[----:B------:R-:W-:Y:S01]  /*08c0*/  R2UR UR18, R8 ;  /* 0x00000000081272ca */ /* 0x000fe200000e0000 */
[----:B------:R-:W-:Y:S01]  /*08d0*/  ULDC UR20, c[0x0][0x154] ;  /* 0x0000550000147ab9 */ /* 0x000fe20000000800 */
[----:B------:R-:W-:Y:S01]  /*08e0*/  ISETP.NE.AND.EX P0, PT, RZ, UR17, PT, P0 ;  /* 0x00000011ff007c0c */ /* 0x000fe2000bf05300 */
[----:B0-----:R0:W1:Y:S01]  /*08f0*/  F2I.U32.TRUNC.NTZ R2, R0 ;  /* 0x0000000000027305 */ /* 0x001062000020f000 */
[----:B------:R-:W-:-:S02]  /*0900*/  R2UR UR19, R7 ;  /* 0x00000000071372ca */ /* 0x000fc400000e0000 */
[----:B------:R-:W-:Y:S02]  /*0910*/  R2UR UR8, R8 ;  /* 0x00000000080872ca */ /* 0x000fe400000e0000 */
[----:B------:R-:W-:-:S07]  /*0920*/  R2UR UR9, R7 ;  /* 0x00000000070972ca */ /* 0x000fce00000e0000 */
[----:B0-----:R-:W-:Y:S08]  /*0930*/  @!P0 BRA `(.L_x_5) ;  /* 0x0000000000308947 */ /* 0x001ff00003800000 */
[----:B------:R-:W-:Y:S01]  /*0940*/  R2UR UR8, R8 ;  /* 0x00000000080872ca */ /* 0x000fe200000e0000 */
[----:B------:R-:W-:Y:S01]  /*0950*/  ULDC UR6, c[0x0][0x634] ;  /* 0x00018d0000067ab9 */ /* 0x000fe20000000800 */
[----:B------:R-:W-:-:S11]  /*0960*/  R2UR UR14, R7 ;  /* 0x00000000070e72ca */ /* 0x000fd600000e0000 */
[----:B------:R-:W-:-:S04]  /*0970*/  UIADD3 UR6, UP0, UR8, UR6, URZ ;  /* 0x0000000608067290 */ /* 0x000fc8000ff1e03f */
[----:B------:R-:W-:-:S04]  /*0980*/  UIADD3.X UR14, URZ, UR14, URZ, UP0, !UPT ;  /* 0x0000000e3f0e7290 */ /* 0x000fc800087fe43f */
[----:B------:R-:W-:-:S04]  /*0990*/  UIMAD.WIDE.U32 UR8, UR14, UR16, URZ ;  /* 0x000000100e0872a5 */ /* 0x000fc8000f8e003f */
[----:B------:R-:W-:Y:S02]  /*09a0*/  UIMAD.WIDE.U32 UR10, UP0, UR6, UR17, UR8 ;  /* 0x00000011060a72a5 */ /* 0x000fe4000f800008 */
[----:B------:R-:W-:Y:S02]  /*09b0*/  UIMAD.WIDE.U32 UR8, UR6, UR16, URZ ;  /* 0x00000010060872a5 */ /* 0x000fe4000f8e003f */
[----:B------:R-:W-:Y:S02]  /*09c0*/  UIADD3.X UR13, URZ, URZ, URZ, UP0, !UPT ;  /* 0x0000003f3f0d7290 */ /* 0x000fe400087fe43f */
[----:B------:R-:W-:Y:S01]  /*09d0*/  UIADD3 URZ, UP0, UR9, UR10, URZ ;  /* 0x0000000a093f7290 */ /* 0x000fe2000ff1e03f */
[----:B------:R-:W-:-:S03]  /*09e0*/  UMOV UR12, UR11 ;  /* 0x0000000b000c7c82 */ /* 0x000fc60008000000 */
[----:B------:R-:W-:-:S12]  /*09f0*/  UIMAD.WIDE.U32.X UR8, UR14, UR17, UR12, UP0 ;  /* 0x000000110e0872a5 */ /* 0x000fd800080e040c */
.L_x_5:
[----:B------:R-:W-:Y:S01]  /*0a00*/  USHF.R.U64 UR5, UR8, UR15, UR9 ;  /* 0x0000000f08057299 */ /* 0x000fe20008001209 */
[----:B------:R-:W-:Y:S01]  /*0a10*/  I2FP.F32.U32 R0, UR7 ;  /* 0x0000000700007c45 */ /* 0x000fe20008201000 */
[----:B------:R-:W-:Y:S01]  /*0a20*/  USHF.R.U32.HI UR6, URZ, UR15, UR9 ;  /* 0x0000000f3f067299 */ /* 0x000fe20008011609 */
[----:B-1----:R-:W-:Y:S01]  /*0a30*/  R2UR UR12, R2 ;  /* 0x00000000020c72ca */ /* 0x002fe200000e0000 */
[----:B------:R-:W-:Y:S02]  /*0a40*/  UIADD3 UR15, UP0, URZ, -UR5, URZ ;  /* 0x800000053f0f7290 */ /* 0x000fe4000ff1e03f */
[----:B------:R-:W-:Y:S01]  /*0a50*/  FMUL R0, R0, UR20 ;  /* 0x0000001400007c20 */ /* 0x000fe20008400000 */
[----:B------:R-:W-:Y:S01]  /*0a60*/  ULDC.64 UR8, c[0x0][0x620] ;  /* 0x0001880000087ab9 */ /* 0x000fe20000000a00 */
[----:B------:R-:W-:Y:S01]  /*0a70*/  UIADD3.X UR6, URZ, ~UR6, URZ, UP0, !UPT ;  /* 0x800000063f067290 */ /* 0x000fe200087fe43f */
[----:B------:R-:W-:Y:S01]  /*0a80*/  UMOV UR10, UR18 ;  /* 0x00000012000a7c82 */ /* 0x000fe20008000000 */
[----:B------:R-:W-:-:S02]  /*0a90*/  UMOV UR11, UR19 ;  /* 0x00000013000b7c82 */ /* 0x000fc40008000000 */
[----:B------:R-:W-:Y:S01]  /*0aa0*/  UIMAD UR6, UR6, UR8, URZ ;  /* 0x00000008060672a4 */ /* 0x000fe2000f8e023f */
[----:B------:R-:W0:Y:S01]  /*0ab0*/  F2I.U32.TRUNC.NTZ R0, R0 ;  /* 0x0000000000007305 */ /* 0x000e22000020f000 */
[----:B------:R-:W-:Y:S02]  /*0ac0*/  UIMAD.WIDE.U32 UR10, UR15, UR8, UR10 ;  /* 0x000000080f0a72a5 */ /* 0x000fe4000f8e000a */
[----:B------:R-:W-:Y:S01]  /*0ad0*/  UIMAD UR15, UR15, UR9, UR6 ;  /* 0x000000090f0f72a4 */ /* 0x000fe2000f8e0206 */
[----:B------:R-:W-:Y:S01]  /*0ae0*/  ULDC UR22, c[0x0][0x658] ;  /* 0x0001960000167ab9 */ /* 0x000fe20000000800 */
[----:B------:R-:W-:Y:S02]  /*0af0*/  UMOV UR20, 0xffffffff ;  /* 0xffffffff00147882 */ /* 0x000fe40000000000 */
[----:B------:R-:W-:Y:S01]  /*0b00*/  UIADD3 UR15, UR11, UR15, URZ ;  /* 0x0000000f0b0f7290 */ /* 0x000fe2000fffe03f */
[----:B------:R-:W-:Y:S01]  /*0b10*/  ULDC UR16, c[0x0][0x618] ;  /* 0x0001860000107ab9 */ /* 0x000fe20000000800 */
[----:B------:R-:W-:Y:S01]  /*0b20*/  ULDC.64 UR8, c[0x0][0x640] ;  /* 0x0001900000087ab9 */ /* 0x000fe20000000a00 */
[----:B------:R-:W-:Y:S01]  /*0b30*/  USHF.L.U32 UR11, UR20, UR22, URZ ;  /* 0x00000016140b7299 */ /* 0x000fe2000800063f */
[----:B------:R-:W-:Y:S01]  /*0b40*/  ISETP.NE.U32.AND P0, PT, RZ, UR8, PT ;  /* 0x00000008ff007c0c */ /* 0x000fe2000bf05070 */
[----:B------:R-:W-:-:S02]  /*0b50*/  USHF.R.U64 UR20, UR10, UR16, UR15 ;  /* 0x000000100a147299 */ /* 0x000fc4000800120f */
[----:B------:R-:W-:Y:S01]  /*0b60*/  USHF.R.U32.HI UR10, URZ, UR16, UR15 ;  /* 0x000000103f0a7299 */ /* 0x000fe2000801160f */
[----:B0-----:R-:W-:Y:S01]  /*0b70*/  R2UR UR14, R0 ;  /* 0x00000000000e72ca */ /* 0x001fe200000e0000 */
[----:B------:R-:W-:Y:S01]  /*0b80*/  ULDC UR18, c[0x0][0x608] ;  /* 0x0001820000127ab9 */ /* 0x000fe20000000800 */
[----:B------:R-:W-:Y:S01]  /*0b90*/  ISETP.NE.AND.EX P0, PT, RZ, UR9, PT, P0 ;  /* 0x00000009ff007c0c */ /* 0x000fe2000bf05300 */
[----:B------:R-:W-:Y:S02]  /*0ba0*/  USHF.R.U64 UR24, UR20, UR18, UR10 ;  /* 0x0000001214187299 */ /* 0x000fe4000800120a */
[----:B------:R-:W-:Y:S01]  /*0bb0*/  USHF.R.U32.HI UR10, URZ, UR18, UR10 ;  /* 0x000000123f0a7299 */ /* 0x000fe2000801160a */
[----:B------:R-:W-:Y:S01]  /*0bc0*/  UMOV UR17, 0x1 ;  /* 0x0000000100117882 */ /* 0x000fe20000000000 */
[----:B------:R-:W-:Y:S02]  /*0bd0*/  UIADD3 UR12, -UR12, URZ, URZ ;  /* 0x0000003f0c0c7290 */ /* 0x000fe4000fffe13f */
[----:B------:R-:W-:-:S02]  /*0be0*/  USHF.R.U64 UR25, UR24, UR22, UR10 ;  /* 0x0000001618197299 */ /* 0x000fc4000800120a */
[----:B------:R-:W-:Y:S01]  /*0bf0*/  USHF.L.U32 UR16, UR17, UR22, URZ ;  /* 0x0000001611107299 */ /* 0x000fe2000800063f */
[----:B------:R-:W-:Y:S01]  /*0c00*/  ULDC UR13, c[0x0][0x144] ;  /* 0x00005100000d7ab9 */ /* 0x000fe20000000800 */
[----:B------:R-:W-:Y:S01]  /*0c10*/  ULDC UR6, c[0x0][0x600] ;  /* 0x0001800000067ab9 */ /* 0x000fe20000000800 */
[----:B------:R-:W-:Y:S02]  /*0c20*/  ULOP3.LUT UR17, URZ, UR11, URZ, 0x33, !UPT ;  /* 0x0000000b3f117292 */ /* 0x000fe4000f8e333f */
[----:B------:R-:W-:Y:S02]  /*0c30*/  USHF.R.U32.HI UR11, URZ, UR22, UR10 ;  /* 0x000000163f0b7299 */ /* 0x000fe4000801160a */
[----:B------:R-:W-:Y:S02]  /*0c40*/  UIADD3 UR19, UR6, -0x1, URZ ;  /* 0xffffffff06137890 */ /* 0x000fe4000fffe03f */
[----:B------:R-:W-:Y:S02]  /*0c50*/  UIADD3 UR21, -UR14, URZ, URZ ;  /* 0x0000003f0e157290 */ /* 0x000fe4000fffe13f */
[----:B------:R-:W-:Y:S01]  /*0c60*/  UIMAD UR4, UR13, UR12, UR4 ;  /* 0x0000000c0d0472a4 */ /* 0x000fe2000f8e0204 */
[----:B------:R-:W-:Y:S01]  /*0c70*/  ULDC UR26, c[0x0][0x148] ;  /* 0x00005200001a7ab9 */ /* 0x000fe20000000800 */
[----:B------:R-:W-:Y:S01]  /*0c80*/  ULDC UR22, c[0x0][0x648] ;  /* 0x0001920000167ab9 */ /* 0x000fe20000000800 */
[----:B------:R-:W-:Y:S01]  /*0c90*/  ULDC UR23, c[0x0][0x638] ;  /* 0x00018e0000177ab9 */ /* 0x000fe20000000800 */
[----:B------:R-:W-:Y:S01]  /*0ca0*/  UMOV UR10, UR25 ;  /* 0x00000019000a7c82 */ /* 0x000fe20008000000 */
[----:B------:R-:W-:Y:S07]  /*0cb0*/  @!P0 BRA `(.L_x_6) ;  /* 0x0000000000308947 */ /* 0x000fee0003800000 */
[----:B------:R-:W-:Y:S02]  /*0cc0*/  ULDC UR14, c[0x0][0x64c] ;  /* 0x00019300000e7ab9 */ /* 0x000fe40000000800 */
        /* <DEDUP_REMOVED lines=8> */
[----:B------:R-:W-:-:S07]  /*0d50*/  UIMAD.WIDE.U32.X UR8, UR18, UR9, UR14, UP0 ;  /* 0x00000009120872a5 */ /* 0x000fce00080e040e */
[----:B------:R-:W-:Y:S01]  /*0d60*/  UMOV UR10, UR8 ;  /* 0x00000008000a7c82 */ /* 0x000fe20008000000 */
[----:B------:R-:W-:-:S05]  /*0d70*/  UMOV UR11, UR9 ;  /* 0x00000009000b7c82 */ /* 0x000fca0008000000 */
.L_x_6:
[----:B------:R-:W-:Y:S01]  /*0d80*/  R2UR UR8, R6 ;  /* 0x00000000060872ca */ /* 0x000fe200000e0000 */
[----:B------:R-:W-:Y:S01]  /*0d90*/  ULOP3.LUT UR17, UR24, UR17, URZ, 0xc0, !UPT ;  /* 0x0000001118117292 */ /* 0x000fe2000f8ec03f */
[----:B------:R-:W-:Y:S01]  /*0da0*/  IMAD.MOV.U32 R0, RZ, RZ, 0x1 ;  /* 0x00000001ff007424 */ /* 0x000fe200078e00ff */
[----:B------:R-:W-:-:S10]  /*0db0*/  ULOP3.LUT UR19, UR20, UR19, URZ, 0xc0, !UPT ;  /* 0x0000001314137292 */ /* 0x000fd4000f8ec03f */
[----:B------:R-:W-:Y:S02]  /*0dc0*/  UISETP.NE.AND UP0, UPT, UR8, URZ, UPT ;  /* 0x0000003f0800728c */ /* 0x000fe4000bf05270 */
[----:B------:R-:W-:-:S04]  /*0dd0*/  USHF.R.U64 UR8, UR10, UR22, UR11 ;  /* 0x000000160a087299 */ /* 0x000fc8000800120b */
[----:B------:R-:W-:-:S05]  /*0de0*/  UIMAD UR16, UR16, UR8, UR17 ;  /* 0x00000008101072a4 */ /* 0x000fca000f8e0211 */
[----:B------:R-:W-:Y:S02]  /*0df0*/  @UP0 UIMAD UR4, UR26, UR21, UR7 ;  /* 0x000000151a0402a4 */ /* 0x000fe4000f8e0207 */
[----:B------:R-:W-:-:S03]  /*0e00*/  UIADD3 UR7, -UR8, URZ, URZ ;  /* 0x0000003f08077290 */ /* 0x000fc6000fffe13f */
[----:B------:R-:W-:Y:S01]  /*0e10*/  ULDC UR8, c[0x0][0x610] ;  /* 0x0001840000087ab9 */ /* 0x000fe20000000800 */
[----:B------:R-:W-:Y:S02]  /*0e20*/  UIMAD UR7, UR7, UR23, UR25 ;  /* 0x00000017070772a4 */ /* 0x000fe4000f8e0219 */
[----:B------:R-:W-:Y:S02]  /*0e30*/  UIMAD UR4, UR16, UR8, UR4 ;  /* 0x00000008100472a4 */ /* 0x000fe4000f8e0204 */
[----:B------:R-:W-:-:S04]  /*0e40*/  UIMAD UR7, UR7, UR6, UR19 ;  /* 0x00000006070772a4 */ /* 0x000fc8000f8e0213 */
[----:B------:R-:W-:Y:S02]  /*0e50*/  USEL UR6, UR7, UR4, !UP0 ;  /* 0x0000000407067287 */ /* 0x000fe4000c000000 */
[----:B------:R-:W-:-:S04]  /*0e60*/  USEL UR4, UR4, UR7, !UP0 ;  /* 0x0000000704047287 */ /* 0x000fc8000c000000 */
[----:B------:R-:W-:Y:S02]  /*0e70*/  IMAD.U32 R2, RZ, RZ, UR6 ;  /* 0x00000006ff027e24 */ /* 0x000fe4000f8e00ff */
[----:B------:R-:W-:-:S03]  /*0e80*/  IMAD.U32 R3, RZ, RZ, UR4 ;  /* 0x00000004ff037e24 */ /* 0x000fc6000f8e00ff */
[----:B------:R0:W-:Y:S04]  /*0e90*/  STL [R1+0x270], R2 ;  /* 0x0002700201007387 */ /* 0x0001e80000100800 */
[----:B------:R1:W-:Y:S01]  /*0ea0*/  STL [R1+0x278], R3 ;  /* 0x0002780301007387 */ /* 0x0003e20000100800 */
[----:B0-----:R-:W-:-:S05]  /*0eb0*/  IMAD.U32 R2, RZ, RZ, UR5 ;  /* 0x00000005ff027e24 */ /* 0x001fca000f8e00ff */
[----:B------:R1:W-:Y:S02]  /*0ec0*/  STL [R1+0x294], R2 ;  /* 0x0002940201007387 */ /* 0x0003e40000100800 */
.L_x_4:
[----:B------:R-:W-:-:S08]  /*0ed0*/  NOP ;  /* 0x0000000000007918 */ /* 0x000fd00000000000 */
[----:B------:R-:W2:Y:S02]  /*0ee0*/  USETMAXREG.TRY_ALLOC.CTAPOOL UP0, 0xf0 ;  /* 0x000000f0000079c8 */ /* 0x000ea40008000600 */
[----:B--2---:R-:W-:-:S13]  /*0ef0*/  PLOP3.LUT P0, PT, PT, PT, UP0, 0x80, 0x0 ;  /* 0x000000000000781c */ /* 0x004fda0003f0f008 */
[----:B------:R-:W-:Y:S05]  /*0f00*/  @!P0 BRA `(.L_x_4) ;  /* 0xfffffffc00f08947 */ /* 0x000fea000383ffff */
[----:B------:R-:W-:Y:S01]  /*0f10*/  ULDC.64 UR4, c[0x0][0x598] ;  /* 0x0001660000047ab9 */ /* 0x000fe20000000a00 */
[----:B------:R-:W-:Y:S01]  /*0f20*/  ULDC.64 UR60, c[0x0][0x208] ;  /* 0x00008200003c7ab9 */ /* 0x000fe20000000a00 */
[----:B------:R-:W-:-:S04]  /*0f30*/  ISETP.NE.U32.AND P0, PT, RZ, UR4, PT ;  /* 0x00000004ff007c0c */ /* 0x000fc8000bf05070 */
[----:B------:R-:W-:-:S13]  /*0f40*/  ISETP.NE.AND.EX P0, PT, RZ, UR5, PT, P0 ;  /* 0x00000005ff007c0c */ /* 0x000fda000bf05300 */
[----:B------:R-:W-:Y:S05]  /*0f50*/  @!P0 BRA `(.L_x_7) ;  /* 0x00000000001c8947 */ /* 0x000fea0003800000 */
[----:B01----:R-:W0:Y:S02]  /*0f60*/  LDC.64 R2, c[0x0][0x598] ;  /* 0x00016600ff027b82 */ /* 0x003e240000000a00 */
[----:B0-----:R-:W2:Y:S02]  /*0f70*/  LDG.E.64 R2, desc[UR60][R2.64] ;  /* 0x0000003c02027981 */ /* 0x001ea4000c1e1b00 */
[----:B--2---:R-:W-:-:S04]  /*0f80*/  ISETP.NE.U32.AND P0, PT, R2, RZ, PT ;  /* 0x000000ff0200720c */ /* 0x004fc80003f05070 */
[----:B------:R-:W-:-:S13]  /*0f90*/  ISETP.NE.AND.EX P0, PT, R3, RZ, PT, P0 ;  /* 0x000000ff0300720c */ /* 0x000fda0003f05300 */
[----:B------:R-:W-:Y:S05]  /*0fa0*/  @!P0 BRA `(.L_x_7) ;  /* 0x0000000000088947 */ /* 0x000fea0003800000 */
[----:B------:R0:W5:Y:S01]  /*0fb0*/  LD.E R17, desc[UR60][R2.64] ;  /* 0x0000003c02117980 */ /* 0x000162000c101900 */
[----:B------:R-:W-:Y:S05]  /*0fc0*/  BRA `(.L_x_8) ;  /* 0x0000000000247947 */ /* 0x000fea0003800000 */
.L_x_7:
[----:B------:R-:W-:Y:S02]  /*0fd0*/  ULDC.64 UR4, c[0x0][0x588] ;  /* 0x0001620000047ab9 */ /* 0x000fe40000000a00 */
[----:B------:R-:W-:-:S04]  /*0fe0*/  ISETP.NE.U32.AND P0, PT, RZ, UR4, PT ;  /* 0x00000004ff007c0c */ /* 0x000fc8000bf05070 */
[----:B------:R-:W-:-:S13]  /*0ff0*/  ISETP.NE.AND.EX P0, PT, RZ, UR5, PT, P0 ;  /* 0x00000005ff007c0c */ /* 0x000fda000bf05300 */
[----:B------:R-:W-:Y:S05]  /*1000*/  @!P0 BRA `(.L_x_9) ;  /* 0x00000000000c8947 */ /* 0x000fea0003800000 */
[----:B01----:R-:W0:Y:S02]  /*1010*/  LDC.64 R2, c[0x0][0x588] ;  /* 0x00016200ff027b82 */ /* 0x003e240000000a00 */
[----:B0-----:R1:W5:Y:S01]  /*1020*/  LDG.E R17, desc[UR60][R2.64] ;  /* 0x0000003c02117981 */ /* 0x001362000c1e1900 */
[----:B------:R-:W-:Y:S05]  /*1030*/  BRA `(.L_x_8) ;  /* 0x0000000000087947 */ /* 0x000fea0003800000 */
.L_x_9:
[----:B------:R-:W-:Y:S02]  /*1040*/  ULDC UR4, c[0x0][0x580] ;  /* 0x0001600000047ab9 */ /* 0x000fe40000000800 */
[----:B------:R-:W-:-:S07]  /*1050*/  IMAD.U32 R17, RZ, RZ, UR4 ;  /* 0x00000004ff117e24 */ /* 0x000fce000f8e00ff */
.L_x_8:
[----:B------:R-:W-:Y:S02]  /*1060*/  ULDC.64 UR4, c[0x0][0x5a0] ;  /* 0x0001680000047ab9 */ /* 0x000fe40000000a00 */
        /* <DEDUP_REMOVED lines=10> */
.L_x_10:
[----:B------:R-:W-:Y:S02]  /*1110*/  ULDC.64 UR4, c[0x0][0x590] ;  /* 0x0001640000047ab9 */ /* 0x000fe40000000a00 */
[----:B------:R-:W-:-:S04]  /*1120*/  ISETP.NE.U32.AND P0, PT, RZ, UR4, PT ;  /* 0x00000004ff007c0c */ /* 0x000fc8000bf05070 */
[----:B------:R-:W-:-:S13]  /*1130*/  ISETP.NE.AND.EX P0, PT, RZ, UR5, PT, P0 ;  /* 0x00000005ff007c0c */ /* 0x000fda000bf05300 */
[----:B------:R-:W-:Y:S05]  /*1140*/  @!P0 BRA `(.L_x_12) ;  /* 0x00000000000c8947 */ /* 0x000fea0003800000 */
[----:B------:R-:W2:Y:S02]  /*1150*/  LDC.64 R18, c[0x0][0x590] ;  /* 0x00016400ff127b82 */ /* 0x000ea40000000a00 */
[----:B--2---:R2:W5:Y:S01]  /*1160*/  LDG.E R18, desc[UR60][R18.64] ;  /* 0x0000003c12127981 */ /* 0x004562000c1e1900 */
[----:B------:R-:W-:Y:S05]  /*1170*/  BRA `(.L_x_11) ;  /* 0x0000000000087947 */ /* 0x000fea0003800000 */
.L_x_12:
[----:B------:R-:W-:Y:S02]  /*1180*/  ULDC UR4, c[0x0][0x584] ;  /* 0x0001610000047ab9 */ /* 0x000fe40000000800 */
[----:B------:R-:W-:-:S07]  /*1190*/  IMAD.U32 R18, RZ, RZ, UR4 ;  /* 0x00000004ff127e24 */ /* 0x000fce000f8e00ff */
.L_x_11:
[----:B------:R-:W-:-:S13]  /*11a0*/  LOP3.LUT P0, RZ, R0, 0xff, RZ, 0xc0, !PT ;  /* 0x000000ff00ff7812 */ /* 0x000fda000780c0ff */
[----:B------:R-:W-:Y:S05]  /*11b0*/  @!P0 EXIT ;  /* 0x000000000000894d */ /* 0x000fea0003800000 */
[----:B01----:R-:W0:Y:S01]  /*11c0*/  LDC.64 R2, c[0x0][0x5c8] ;  /* 0x00017200ff027b82 */ /* 0x003e220000000a00 */
[----:B------:R-:W-:Y:S02]  /*11d0*/  ULDC UR4, c[0x0][0x28c] ;  /* 0x0000a30000047ab9 */ /* 0x000fe40000000800 */
[----:B------:R-:W-:-:S04]  /*11e0*/  UIADD3 UR4, UR4, 0x3f, URZ ;  /* 0x0000003f04047890 */ /* 0x000fc8000fffe03f */
[----:B------:R-:W-:-:S04]  /*11f0*/  USHF.R.S32.HI UR5, URZ, 0x1f, UR4 ;  /* 0x0000001f3f057899 */ /* 0x000fc80008011404 */
[----:B------:R-:W-:-:S04]  /*1200*/  ULEA.HI UR5, UR5, UR4, URZ, 0x6 ;  /* 0x0000000405057291 */ /* 0x000fc8000f8f303f */
[----:B------:R-:W-:-:S03]  /*1210*/  USHF.R.S32.HI UR4, URZ, 0x6, UR5 ;  /* 0x000000063f047899 */ /* 0x000fc60008011405 */
[----:B------:R-:W-:-:S03]  /*1220*/  UMOV UR5, URZ ;  /* 0x0000003f00057c82 */ /* 0x000fc60008000000 */
[----:B------:R-:W-:Y:S01]  /*1230*/  IMAD.U32 R0, RZ, RZ, UR4 ;  /* 0x00000004ff007e24 */ /* 0x000fe2000f8e00ff */
[----:B------:R-:W-:Y:S01]  /*1240*/  UMOV UR4, URZ ;  /* 0x0000003f00047c82 */ /* 0x000fe20008000000 */
[C-C-:B0-----:R-:W-:Y:S01]  /*1250*/  SHF.L.U64.HI R4, R2.reuse, 0x8, R3.reuse ;  /* 0x0000000802047819 */ /* 0x141fe20000010203 */
[C---:B------:R-:W-:Y:S01]  /*1260*/  IMAD.SHL.U32 R23, R2.reuse, 0x8, RZ ;  /* 0x0000000802177824 */ /* 0x040fe200078e00ff */
[C-C-:B------:R-:W-:Y:S02]  /*1270*/  SHF.L.U64.HI R233, R2.reuse, 0x7, R3.reuse ;  /* 0x0000000702e97819 */ /* 0x140fe40000010203 */
[C---:B--2---:R-:W-:Y:S01]  /*1280*/  SHF.L.U64.HI R19, R2.reuse, 0x3, R3 ;  /* 0x0000000302137819 */ /* 0x044fe20000010203 */
[----:B------:R-:W-:Y:S01]  /*1290*/  STL [R1+0x268], R4 ;  /* 0x0002680401007387 */ /* 0x000fe20000100800 */
[----:B------:R-:W-:-:S03]  /*12a0*/  IMAD.SHL.U32 R3, R2, 0x80, RZ ;  /* 0x0000008002037824 */ /* 0x000fc600078e00ff */
[----:B------:R0:W-:Y:S04]  /*12b0*/  STL [R1+0x2a0], R0 ;  /* 0x0002a00001007387 */ /* 0x0001e80000100800 */
[----:B------:R-:W-:Y:S01]  /*12c0*/  STL [R1+0x260], R3 ;  /* 0x0002600301007387 */ /* 0x000fe20000100800 */
[----:B0-----:R-:W-:Y:S02]  /*12d0*/  IMAD.SHL.U32 R0, R2, 0x100, RZ ;  /* 0x0000010002007824 */ /* 0x001fe400078e00ff */
[----:B------:R-:W-:-:S03]  /*12e0*/  IMAD.U32 R2, RZ, RZ, UR4 ;  /* 0x00000004ff027e24 */ /* 0x000fc6000f8e00ff */
[----:B------:R0:W-:Y:S02]  /*12f0*/  STL [R1+0x26c], R0 ;  /* 0x00026c0001007387 */ /* 0x0001e40000100800 */
[----:B0-----:R-:W-:-:S05]  /*1300*/  IMAD.U32 R0, RZ, RZ, UR5 ;  /* 0x00000005ff007e24 */ /* 0x001fca000f8e00ff */
[----:B------:R0:W-:Y:S04]  /*1310*/  STL [R1+0x29c], R0 ;  /* 0x00029c0001007387 */ /* 0x0001e80000100800 */
[----:B------:R0:W-:Y:S02]  /*1320*/  STL [R1+0x298], R2 ;  /* 0x0002980201007387 */ /* 0x0001e40000100800 */
.L_x_62:
[----:B0--3--:R-:W0:Y:S01]  /*1330*/  S2R R0, SR_TID.X ;  /* 0x0000000000007919 */ /* 0x009e220000002100 */
[----:B-1----:R-:W1:Y:S01]  /*1340*/  S2UR UR7, SR_CgaCtaId ;  /* 0x00000000000779c3 */ /* 0x002e620000008800 */
[----:B------:R-:W-:Y:S02]  /*1350*/  UMOV UR6, 0x400 ;  /* 0x0000040000067882 */ /* 0x000fe40000000000 */
[----:B-1----:R-:W-:Y:S01]  /*1360*/  ULEA UR6, UR7, UR6, 0x18 ;  /* 0x0000000607067291 */ /* 0x002fe2000f8ec03f */
[----:B0-----:R-:W-:-:S04]  /*1370*/  LOP3.LUT R0, R0, 0x80, RZ, 0xc0, !PT ;  /* 0x0000008000007812 */ /* 0x001fc800078ec0ff */
[----:B------:R-:W-:-:S06]  /*1380*/  SHF.R.U32.HI R0, RZ, 0x7, R0 ;  /* 0x00000007ff007819 */ /* 0x000fcc0000011600 */
[----:B------:R-:W0:Y:S02]  /*1390*/  SHFL.IDX PT, R0, R0, RZ, 0x1f ;  /* 0x00001fff00007589 */ /* 0x000e2400000e0000 */
[----:B0-----:R-:W-:-:S13]  /*13a0*/  R2UR UR4, R0 ;  /* 0x00000000000472ca */ /* 0x001fda00000e0000 */
[----:B------:R-:W-:-:S04]  /*13b0*/  ULEA.HI UR5, UR4, UR4, URZ, 0x1 ;  /* 0x0000000404057291 */ /* 0x000fc8000f8f083f */
[----:B------:R-:W-:-:S04]  /*13c0*/  ULOP3.LUT UR5, UR5, 0xffffe, URZ, 0xc0, !UPT ;  /* 0x000ffffe05057892 */ /* 0x000fc8000f8ec03f */
[----:B------:R-:W-:-:S03]  /*13d0*/  UIADD3 UR5, UR4, -UR5, URZ ;  /* 0x8000000504057290 */ /* 0x000fc6000fffe03f */
[----:B------:R-:W-:Y:S01]  /*13e0*/  ULDC UR4, c[0x0][0x28c] ;  /* 0x0000a30000047ab9 */ /* 0x000fe20000000800 */
[----:B------:R-:W-:Y:S01]  /*13f0*/  ULEA UR5, UR5, UR6, 0xc ;  /* 0x0000000605057291 */ /* 0x000fe2000f8e603f */
[----:B------:R-:W-:-:S03]  /*1400*/  ISETP.LT.AND P0, PT, RZ, UR4, PT ;  /* 0x00000004ff007c0c */ /* 0x000fc6000bf01270 */
[----:B------:R-:W-:-:S04]  /*1410*/  UIADD3 UR5, UR5, 0x100, URZ ;  /* 0x0000010005057890 */ /* 0x000fc8000fffe03f */
[----:B------:R-:W-:-:S04]  /*1420*/  USHF.R.U32.HI UR5, URZ, 0x4, UR5 ;  /* 0x000000043f057899 */ /* 0x000fc80008011605 */
[----:B------:R-:W-:Y:S02]  /*1430*/  ULOP3.LUT UR36, UR5, 0x3fff, URZ, 0xc0, !UPT ;  /* 0x00003fff05247892 */ /* 0x000fe4000f8ec03f */
[----:B--2--5:R-:W-:Y:S10]  /*1440*/  @P0 BRA `(.L_x_13) ;  /* 0x0000000000400947 */ /* 0x024ff40003800000 */
[----:B------:R-:W-:Y:S01]  /*1450*/  MOV R0, 0x0 ;  /* 0x0000000000007802 */ /* 0x000fe20000000f00 */
[----:B------:R-:W-:Y:S01]  /*1460*/  ULDC.64 UR4, c[0x4][0x68] ;  /* 0x01001a0000047ab9 */ /* 0x000fe20000000a00 */
[----:B------:R-:W-:Y:S01]  /*1470*/  ULDC.64 UR6, c[0x4][0x8] ;  /* 0x0100020000067ab9 */ /* 0x000fe20000000a00 */
[----:B------:R-:W-:Y:S01]  /*1480*/  IMAD.U32 R4, RZ, RZ, UR4 ;  /* 0x00000004ff047e24 */ /* 0x000fe2000f8e00ff */
[----:B------:R0:W1:Y:S01]  /*1490*/  LDC.64 R2, c[0x4][R0] ;  /* 0x0100000000027b82 */ /* 0x0000620000000a00 */
[----:B------:R-:W-:Y:S01]  /*14a0*/  IMAD.U32 R5, RZ, RZ, UR5 ;  /* 0x00000005ff057e24 */ /* 0x000fe2000f8e00ff */
[----:B------:R-:W-:Y:S01]  /*14b0*/  ULDC.64 UR4, c[0x4][0x70] ;  /* 0x01001c0000047ab9 */ /* 0x000fe20000000a00 */
[----:B------:R-:W-:Y:S02]  /*14c0*/  IMAD.U32 R10, RZ, RZ, UR6 ;  /* 0x00000006ff0a7e24 */ /* 0x000fe4000f8e00ff */
[----:B------:R-:W-:Y:S02]  /*14d0*/  IMAD.U32 R6, RZ, RZ, UR4 ;  /* 0x00000004ff067e24 */ /* 0x000fe4000f8e00ff */
[----:B------:R-:W-:-:S02]  /*14e0*/  IMAD.U32 R7, RZ, RZ, UR5 ;  /* 0x00000005ff077e24 */ /* 0x000fc4000f8e00ff */
[----:B------:R-:W-:Y:S02]  /*14f0*/  IMAD.U32 R11, RZ, RZ, UR7 ;  /* 0x00000007ff0b7e24 */ /* 0x000fe4000f8e00ff */
[----:B------:R-:W-:Y:S02]  /*1500*/  IMAD.MOV.U32 R8, RZ, RZ, 0x1e1 ;  /* 0x000001e1ff087424 */ /* 0x000fe400078e00ff */
[----:B------:R-:W-:Y:S02]  /*1510*/  IMAD.MOV.U32 R12, RZ, RZ, 0x1 ;  /* 0x00000001ff0c7424 */ /* 0x000fe400078e00ff */
[----:B0-----:R-:W-:-:S07]  /*1520*/  IMAD.MOV.U32 R13, RZ, RZ, RZ ;  /* 0x000000ffff0d7224 */ /* 0x001fce00078e00ff */
[----:B------:R-:W-:-:S07]  /*1530*/  LEPC R20, `(.L_x_13) ;  /* 0x000000001014794e */ /* 0x000fce0000000000 */
[----:B-1---5:R-:W-:Y:S05]  /*1540*/  CALL.ABS.NOINC R2 ;  /* 0x0000000002007343 */ /* 0x022fea0003c00000 */
.L_x_13:
[----:B------:R-:W2:Y:S02]  /*1550*/  LDL R2, [R1+0x274] ;  /* 0x0002740001027983 */ /* 0x000ea40000100800 */
[----:B--2---:R-:W-:-:S13]  /*1560*/  R2UR UR4, R2 ;  /* 0x00000000020472ca */ /* 0x004fda00000e0000 */
[----:B------:R-:W-:-:S06]  /*1570*/  ULOP3.LUT UR4, UR4, 0x1, URZ, 0xfc, !UPT ;  /* 0x0000000104047892 */ /* 0x000fcc000f8efc3f */
[----:B------:R-:W-:-:S05]  /*1580*/  IMAD.U32 R0, RZ, RZ, UR4 ;  /* 0x00000004ff007e24 */ /* 0x000fca000f8e00ff */
[----:B------:R-:W-:-:S13]  /*1590*/  ISETP.NE.AND P0, PT, R0, 0x3, PT ;  /* 0x000000030000780c */ /* 0x000fda0003f05270 */
[----:B------:R-:W-:Y:S05]  /*15a0*/  @!P0 BRA `(.L_x_14) ;  /* 0x0000000000048947 */ /* 0x000fea0003800000 */
[----:B------:R-:W-:Y:S01]  /*15b0*/  BPT.TRAP 0x1 ;  /* 0x000000040000795c */ /* 0x000fe20000300000 */
.L_x_14:
[----:B------:R-:W2:Y:S04]  /*15c0*/  LDL R0, [R1+0x29c] ;  /* 0x00029c0001007983 */ /* 0x000ea80000100800 */
[----:B------:R-:W3:Y:S01]  /*15d0*/  LDL R2, [R1+0x298] ;  /* 0x0002980001027983 */ /* 0x000ee20000100800 */
[----:B------:R-:W0:Y:S01]  /*15e0*/  S2UR UR5, SR_CgaCtaId ;  /* 0x00000000000579c3 */ /* 0x000e220000008800 */
[----:B------:R-:W-:Y:S02]  /*15f0*/  UMOV UR4, 0x400 ;  /* 0x0000040000047882 */ /* 0x000fe40000000000 */
[----:B0-----:R-:W-:Y:S01]  /*1600*/  ULEA UR4, UR5, UR4, 0x18 ;  /* 0x0000000405047291 */ /* 0x001fe2000f8ec03f */
[----:B--2---:R-:W-:Y:S02]  /*1610*/  R2UR UR6, R0 ;  /* 0x00000000000672ca */ /* 0x004fe400000e0000 */
[----:B---3--:R-:W-:-:S03]  /*1620*/  R2UR UR7, R2 ;  /* 0x00000000020772ca */ /* 0x008fc600000e0000 */
[----:B------:R-:W-:-:S08]  /*1630*/  IMAD.U32 R2, RZ, RZ, UR4 ;  /* 0x00000004ff027e24 */ /* 0x000fd0000f8e00ff */
[----:B------:R-:W-:Y:S02]  /*1640*/  IMAD.U32 R0, RZ, RZ, UR6 ;  /* 0x00000006ff007e24 */ /* 0x000fe4000f8e00ff */
[----:B------:R-:W-:-:S03]  /*1650*/  IMAD.U32 R3, RZ, RZ, UR7 ;  /* 0x00000007ff037e24 */ /* 0x000fc6000f8e00ff */
[----:B------:R-:W-:Y:S01]  /*1660*/  SHF.L.U32 R0, R0, 0x1f, RZ ;  /* 0x0000001f00007819 */ /* 0x000fe200000006ff */
[----:B------:R-:W-:-:S04]  /*1670*/  IMAD R3, R3, 0x8, R2 ;  /* 0x0000000803037824 */ /* 0x000fc800078e0202 */
[----:B------:R0:W1:Y:S01]  /*1680*/  SYNCS.PHASECHK.TRANS64.TRYWAIT P1, [R3+URZ], R0 ;  /* 0x00000000030075a7 */ /* 0x000062000802017f */
[----:B------:R-:W-:Y:S05]  /*1690*/  @!P0 BRA `(.L_x_15) ;  /* 0x0000000000048947 */ /* 0x000fea0003800000 */
[----:B------:R-:W-:Y:S01]  /*16a0*/  BPT.TRAP 0x1 ;  /* 0x000000040000795c */ /* 0x000fe20000300000 */
.L_x_15:
[----:B-1----:R-:W-:Y:S05]  /*16b0*/  @P1 BRA `(.L_x_16) ;  /* 0x0000000000081947 */ /* 0x002fea0003800000 */
[----:B------:R-:W1:Y:S02]  /*16c0*/  SYNCS.PHASECHK.TRANS64.TRYWAIT P1, [R3+URZ], R0 ;  /* 0x00000000030075a7 */ /* 0x000e64000802017f */
[----:B-1----:R-:W-:Y:S05]  /*16d0*/  @!P1 BRA `(.L_x_17) ;  /* 0x0000020000249947 */ /* 0x002fea0003800000 */
.L_x_16:
[----:B------:R-:W2:Y:S02]  /*16e0*/  LDL R4, [R1+0x2a0] ;  /* 0x0002a00001047983 */ /* 0x000ea40000100800 */
[----:B--2---:R-:W-:-:S13]  /*16f0*/  R2UR UR5, R4 ;  /* 0x00000000040572ca */ /* 0x004fda00000e0000 */
[----:B------:R-:W-:-:S04]  /*1700*/  UISETP.LT.AND UP0, UPT, UR5, 0x1, UPT ;  /* 0x000000010500788c */ /* 0x000fc8000bf01270 */
[----:B------:R-:W-:-:S06]  /*1710*/  USEL UR4, UR5, 0x1, UP0 ;  /* 0x0000000105047887 */ /* 0x000fcc0008000000 */
[----:B------:R-:W-:-:S05]  /*1720*/  IMAD.U32 R4, RZ, RZ, UR4 ;  /* 0x00000004ff047e24 */ /* 0x000fca000f8e00ff */
[----:B------:R-:W-:Y:S01]  /*1730*/  IADD3 R4, -R4, UR5, RZ ;  /* 0x0000000504047c10 */ /* 0x000fe2000fffe1ff */
[----:B------:R-:W-:Y:S05]  /*1740*/  WARPSYNC.ALL ;  /* 0x0000000000007948 */ /* 0x000fea0003800000 */
[----:B------:R-:W-:Y:S01]  /*1750*/  ISETP.GE.AND P1, PT, R4, 0x1, PT ;  /* 0x000000010400780c */ /* 0x000fe20003f26270 */
[----:B------:R-:W-:Y:S04]  /*1760*/  STL [R1+0x410], R233 ;  /* 0x000410e901007387 */ /* 0x000fe80000100800 */
[----:B------:R-:W-:Y:S04]  /*1770*/  STL [R1+0x40c], R232 ;  /* 0x00040ce801007387 */ /* 0x000fe80000100800 */
[----:B------:R-:W-:Y:S04]  /*1780*/  STL [R1+0x408], R23 ;  /* 0x0004081701007387 */ /* 0x000fe80000100800 */
[----:B------:R-:W-:Y:S04]  /*1790*/  STL [R1+0x404], R22 ;  /* 0x0004041601007387 */ /* 0x000fe80000100800 */
[----:B------:R-:W-:Y:S04]  /*17a0*/  STL [R1+0x400], R19 ;  /* 0x0004001301007387 */ /* 0x000fe80000100800 */
[----:B-----5:R-:W-:Y:S04]  /*17b0*/  STL [R1+0x3fc], R18 ;  /* 0x0003fc1201007387 */ /* 0x020fe80000100800 */
[----:B------:R-:W-:Y:S04]  /*17c0*/  STL [R1+0x3f8], R17 ;  /* 0x0003f81101007387 */ /* 0x000fe80000100800 */
[----:B------:R-:W-:Y:S04]  /*17d0*/  STL [R1+0x3f4], R16 ;  /* 0x0003f41001007387 */ /* 0x000fe80000100800 */
[----:B------:R-:W-:Y:S04]  /*17e0*/  STL [R1+0x3f0], R4 ;  /* 0x0003f00401007387 */ /* 0x000fe80000100800 */
[----:B------:R-:W2:Y:S01]  /*17f0*/  LDL R6, [R1+0x298] ;  /* 0x0002980001067983 */ /* 0x000ea20000100800 */
[----:B------:R-:W-:Y:S01]  /*1800*/  R2UR UR4, R2 ;  /* 0x00000000020472ca */ /* 0x000fe200000e0000 */
[----:B------:R-:W-:Y:S01]  /*1810*/  ULOP3.LUT UR5, UR36, 0x10000, URZ, 0xfc, !UPT ;  /* 0x0001000024057892 */ /* 0x000fe2000f8efc3f */
[----:B------:R-:W-:Y:S01]  /*1820*/  WARPGROUP.ARRIVE ;  /* 0x00000000000079c5 */ /* 0x000fe20000000000 */
[----:B------:R-:W-:Y:S01]  /*1830*/  UMOV UR13, 0x80000020 ;  /* 0x80000020000d7882 */ /* 0x000fe20000000000 */
[----:B------:R-:W-:Y:S01]  /*1840*/  UMOV UR15, 0x80000020 ;  /* 0x80000020000f7882 */ /* 0x000fe20000000000 */
[----:B------:R-:W-:Y:S01]  /*1850*/  UMOV UR45, UR13 ;  /* 0x0000000d002d7c82 */ /* 0x000fe20008000000 */
[----:B------:R-:W-:Y:S01]  /*1860*/  UMOV UR47, 0x80000020 ;  /* 0x80000020002f7882 */ /* 0x000fe20000000000 */
[----:B------:R-:W-:Y:S01]  /*1870*/  IMAD.U32 R8, RZ, RZ, UR5 ;  /* 0x00000005ff087e24 */ /* 0x000fe2000f8e00ff */
[----:B------:R-:W-:Y:S01]  /*1880*/  UMOV UR33, UR13 ;  /* 0x0000000d00217c82 */ /* 0x000fe20008000000 */
[----:B------:R-:W-:Y:S01]  /*1890*/  UMOV UR35, 0x80000020 ;  /* 0x8000002000237882 */ /* 0x000fe20000000000 */
[----:B------:R-:W-:Y:S01]  /*18a0*/  UMOV UR21, UR13 ;  /* 0x0000000d00157c82 */ /* 0x000fe20008000000 */
[----:B------:R-:W-:Y:S01]  /*18b0*/  UMOV UR23, 0x80000020 ;  /* 0x8000002000177882 */ /* 0x000fe20000000000 */
[----:B------:R-:W-:Y:S01]  /*18c0*/  UMOV UR17, UR13 ;  /* 0x0000000d00117c82 */ /* 0x000fe20008000000 */
[----:B------:R-:W-:Y:S01]  /*18d0*/  UIADD3 UR4, UR4, 0x1e100, URZ ;  /* 0x0001e10004047890 */ /* 0x000fe2000fffe03f */
[----:B01----:R-:W-:Y:S01]  /*18e0*/  MOV R0, UR47 ;  /* 0x0000002f00007c02 */ /* 0x003fe20008000f00 */
[----:B------:R-:W-:Y:S01]  /*18f0*/  UMOV UR19, 0x80000020 ;  /* 0x8000002000137882 */ /* 0x000fe20000000000 */
[----:B------:R-:W-:Y:S01]  /*1900*/  UMOV UR49, UR13 ;  /* 0x0000000d00317c82 */ /* 0x000fe20008000000 */
[----:B------:R-:W-:Y:S01]  /*1910*/  USHF.R.U32.HI UR4, URZ, 0x4, UR4 ;  /* 0x000000043f047899 */ /* 0x000fe20008011604 */
[----:B------:R-:W-:Y:S01]  /*1920*/  UMOV UR51, 0x80000020 ;  /* 0x8000002000337882 */ /* 0x000fe20000000000 */
[----:B------:R-:W-:-:S02]  /*1930*/  UMOV UR41, UR13 ;  /* 0x0000000d00297c82 */ /* 0x000fc40008000000 */
[----:B------:R-:W-:Y:S01]  /*1940*/  ULOP3.LUT UR4, UR4, 0x3fff, URZ, 0xc0, !UPT ;  /* 0x00003fff04047892 */ /* 0x000fe2000f8ec03f */
[----:B------:R-:W-:Y:S01]  /*1950*/  UMOV UR43, 0x80000020 ;  /* 0x80000020002b7882 */ /* 0x000fe20000000000 */
[----:B------:R-:W-:Y:S02]  /*1960*/  UMOV UR37, UR13 ;  /* 0x0000000d00257c82 */ /* 0x000fe40008000000 */
[----:B------:R-:W-:Y:S01]  /*1970*/  ULOP3.LUT UR7, UR4, 0x10000, URZ, 0xfc, !UPT ;  /* 0x0001000004077892 */ /* 0x000fe2000f8efc3f */
[----:B------:R-:W-:Y:S01]  /*1980*/  UMOV UR39, 0x80000020 ;  /* 0x8000002000277882 */ /* 0x000fe20000000000 */
[----:B------:R-:W-:Y:S01]  /*1990*/  UMOV UR29, UR13 ;  /* 0x0000000d001d7c82 */ /* 0x000fe20008000000 */
[----:B------:R-:W-:Y:S01]  /*19a0*/  UMOV UR31, 0x80000020 ;  /* 0x80000020001f7882 */ /* 0x000fe20000000000 */
[----:B------:R-:W-:Y:S02]  /*19b0*/  UMOV UR25, UR13 ;  /* 0x0000000d00197c82 */ /* 0x000fe40008000000 */
[----:B------:R-:W-:Y:S01]  /*19c0*/  IMAD.U32 R9, RZ, RZ, UR7 ;  /* 0x00000007ff097e24 */ /* 0x000fe2000f8e00ff */
[----:B------:R-:W-:Y:S01]  /*19d0*/  UMOV UR27, 0x80000020 ;  /* 0x80000020001b7882 */ /* 0x000fe20000000000 */
[----:B------:R-:W-:Y:S01]  /*19e0*/  UMOV UR53, UR13 ;  /* 0x0000000d00357c82 */ /* 0x000fe20008000000 */
[----:B------:R-:W-:Y:S01]  /*19f0*/  UMOV UR55, 0x80000020 ;  /* 0x8000002000377882 */ /* 0x000fe20000000000 */
[----:B------:R-:W-:Y:S01]  /*1a00*/  UMOV UR57, UR13 ;  /* 0x0000000d00397c82 */ /* 0x000fe20008000000 */
[----:B------:R-:W-:Y:S01]  /*1a10*/  UMOV UR59, 0x80000020 ;  /* 0x80000020003b7882 */ /* 0x000fe20000000000 */
[----:B------:R-:W-:Y:S01]  /*1a20*/  UMOV UR9, UR13 ;  /* 0x0000000d00097c82 */ /* 0x000fe20008000000 */
[----:B------:R-:W-:Y:S01]  /*1a30*/  UMOV UR11, 0x80000020 ;  /* 0x80000020000b7882 */ /* 0x000fe20000000000 */
[----:B--2---:R-:W-:Y:S01]  /*1a40*/  R2UR UR6, R6 ;  /* 0x00000000060672ca */ /* 0x004fe200000e0000 */
[----:B------:R-:W-:Y:S04]  /*1a50*/  STL [R1+0x414], R6 ;  /* 0x0004140601007387 */ /* 0x000fe80000100800 */
[----:B------:R-:W-:Y:S04]  /*1a60*/  STL [R1+0x418], R2 ;  /* 0x0004180201007387 */ /* 0x000fe80000100800 */
[----:B------:R-:W-:Y:S04]  /*1a70*/  STL [R1+0x41c], R8 ;  /* 0x00041c0801007387 */ /* 0x000fe80000100800 */
[----:B------:R-:W-:Y:S01]  /*1a80*/  UIMAD UR12, UR6, 0x600, UR5 ;  /* 0x00000600060c78a4 */ /* 0x000fe2000f8e0205 */
[----:B------:R0:W-:Y:S01]  /*1a90*/  STL [R1+0x420], R9 ;  /* 0x0004200901007387 */ /* 0x0001e20000100800 */
[----:B------:R-:W-:-:S02]  /*1aa0*/  UIMAD UR4, UR6, 0x3c0, UR7 ;  /* 0x000003c0060478a4 */ /* 0x000fc4000f8e0207 */
[----:B------:R-:W-:Y:S02]  /*1ab0*/  UIMAD UR5, UR6, 0x600, UR5 ;  /* 0x00000600060578a4 */ /* 0x000fe4000f8e0205 */
[----:B------:R-:W-:Y:S01]  /*1ac0*/  UIADD3 UR46, UR4, 0x40, URZ ;  /* 0x00000040042e7890 */ /* 0x000fe2000fffe03f */
[----:B------:R-:W-:Y:S02]  /*1ad0*/  UMOV UR44, UR12 ;  /* 0x0000000c002c7c82 */ /* 0x000fe40008000000 */
[----:B------:R-:W-:Y:S01]  /*1ae0*/  UMOV UR14, UR4 ;  /* 0x00000004000e7c82 */ /* 0x000fe20008000000 */
[----:B------:R-:W-:Y:S01]  /*1af0*/  UIADD3 UR34, UR4, 0x80, URZ ;  /* 0x0000008004227890 */ /* 0x000fe2000fffe03f */
[----:B------:R-:W-:Y:S01]  /*1b00*/  IGMMA.64x16x32.S8.S8 R32, gdesc[UR12], RZ, !UPT, gsb0 ;  /* 0x006000000c2079f1 */ /* 0x000fe2000c0410ff */
[----:B------:R-:W-:Y:S01]  /*1b10*/  UMOV UR32, UR12 ;  /* 0x0000000c00207c82 */ /* 0x000fe20008000000 */
[----:B------:R-:W-:Y:S01]  /*1b20*/  UIADD3 UR22, UR4, 0xc0, URZ ;  /* 0x000000c004167890 */ /* 0x000fe2000fffe03f */
[----:B------:R-:W-:Y:S01]  /*1b30*/  MOV R3, UR46 ;  /* 0x0000002e00037c02 */ /* 0x000fe20008000f00 */
[----:B------:R-:W-:Y:S01]  /*1b40*/  UMOV UR20, UR12 ;  /* 0x0000000c00147c82 */ /* 0x000fe20008000000 */
[----:B------:R-:W-:Y:S01]  /*1b50*/  UIADD3 UR18, UR4, 0x100, URZ ;  /* 0x0000010004127890 */ /* 0x000fe2000fffe03f */
        /* <DEDUP_REMOVED lines=15> */
[----:B------:R-:W-:Y:S01]  /*1c50*/  UMOV UR8, UR12 ;  /* 0x0000000c00087c82 */ /* 0x000fe20008000000 */
[----:B------:R-:W-:-:S02]  /*1c60*/  UIADD3 UR6, UR4, 0x340, URZ ;  /* 0x0000034004067890 */ /* 0x000fc4000fffe03f */
[----:B------:R-:W-:Y:S01]  /*1c70*/  UIADD3 UR7, UR4, 0x380, URZ ;  /* 0x0000038004077890 */ /* 0x000fe2000fffe03f */
[----:B------:R-:W-:Y:S02]  /*1c80*/  WARPGROUP.DEPBAR.LE gsb0, 0x0 ;  /* 0x00008000000079c5 */ /* 0x000fe40000010000 */
[----:B0-----:R-:W-:Y:S01]  /*1c90*/  WARPGROUP.ARRIVE ;  /* 0x00000000000079c5 */ /* 0x001fe20000000000 */
[----:B------:R-:W-:Y:S02]  /*1ca0*/  IMAD.MOV.U32 R31, RZ, RZ, R32 ;  /* 0x000000ffff1f7224 */ /* 0x000fe400078e0020 */
[----:B------:R-:W-:Y:S02]  /*1cb0*/  IMAD.MOV.U32 R30, RZ, RZ, R33 ;  /* 0x000000ffff1e7224 */ /* 0x000fe400078e0021 */
[----:B------:R-:W-:Y:S01]  /*1cc0*/  IMAD.MOV.U32 R29, RZ, RZ, R34 ;  /* 0x000000ffff1d7224 */ /* 0x000fe200078e0022 */
[----:B------:R-:W-:Y:S01]  /*1cd0*/  IGMMA.64x16x32.S8.S8 R4, gdesc[UR44], RZ, !UPT, gsb0 ;  /* 0x006000002c0479f1 */ /* 0x000fe2000c0410ff */
[----:B------:R-:W-:Y:S01]  /*1ce0*/  IMAD.MOV.U32 R28, RZ, RZ, R35 ;  /* 0x000000ffff1c7224 */ /* 0x000fe200078e0023 */
[----:B------:R-:W-:Y:S01]  /*1cf0*/  UMOV UR45, UR5 ;  /* 0x00000005002d7c82 */ /* 0x000fe20008000000 */
[----:B------:R-:W-:Y:S01]  /*1d00*/  IMAD.MOV.U32 R27, RZ, RZ, R36 ;  /* 0x000000ffff1b7224 */ /* 0x000fe200078e0024 */
[----:B------:R-:W-:Y:S01]  /*1d10*/  UIADD3 UR5, UR4, 0x300, URZ ;  /* 0x0000030004057890 */ /* 0x000fe2000fffe03f */
[----:B------:R-:W-:Y:S01]  /*1d20*/  IMAD.MOV.U32 R26, RZ, RZ, R37 ;  /* 0x000000ffff1a7224 */ /* 0x000fe200078e0025 */
[----:B------:R-:W-:Y:S01]  /*1d30*/  UMOV UR44, UR12 ;  /* 0x0000000c002c7c82 */ /* 0x000fe20008000000 */
[----:B------:R-:W-:Y:S01]  /*1d40*/  IMAD.MOV.U32 R25, RZ, RZ, R38 ;  /* 0x000000ffff197224 */ /* 0x000fe200078e0026 */
[----:B------:R-:W-:Y:S01]  /*1d50*/  UMOV UR46, UR6 ;  /* 0x00000006002e7c82 */ /* 0x000fe20008000000 */
[----:B------:R-:W-:Y:S01]  /*1d60*/  IMAD.MOV.U32 R24, RZ, RZ, R39 ;  /* 0x000000ffff187224 */ /* 0x000fe200078e0027 */
[----:B------:R-:W-:Y:S01]  /*1d70*/  UMOV UR47, 0x80000020 ;  /* 0x80000020002f7882 */ /* 0x000fe20000000000 */
[----:B------:R-:W-:Y:S01]  /*1d80*/  UMOV UR10, UR5 ;  /* 0x00000005000a7c82 */ /* 0x000fe20008000000 */
[----:B------:R-:W-:Y:S01]  /*1d90*/  UMOV UR5, UR45 ;  /* 0x0000002d00057c82 */ /* 0x000fe20008000000 */
[----:B------:R-:W-:Y:S01]  /*1da0*/  UMOV UR45, UR13 ;  /* 0x0000000d002d7c82 */ /* 0x000fe20008000000 */
[----:B------:R-:W-:-:S02]  /*1db0*/  WARPGROUP.DEPBAR.LE gsb0, 0x0 ;  /* 0x00008000000079c5 */ /* 0x000fc40000010000 */
[----:B------:R0:W-:Y:S01]  /*1dc0*/  STL.64 [R1+0x1e0], R4 ;  /* 0x0001e00401007387 */ /* 0x0001e20000100a00 */
[----:B------:R-:W-:-:S03]  /*1dd0*/  IMAD.MOV.U32 R48, RZ, RZ, R10 ;  /* 0x000000ffff307224 */ /* 0x000fc600078e000a */
[----:B------:R-:W-:Y:S04]  /*1de0*/  STL.64 [R1+0x1e8], R6 ;  /* 0x0001e80601007387 */ /* 0x000fe80000100a00 */
[----:B------:R1:W-:Y:S01]  /*1df0*/  STL.64 [R1+0x1f0], R8 ;  /* 0x0001f00801007387 */ /* 0x0003e20000100a00 */
[----:B0-----:R-:W-:Y:S02]  /*1e00*/  IMAD.MOV.U32 R5, RZ, RZ, R11 ;  /* 0x000000ffff057224 */ /* 0x001fe400078e000b */
[----:B-1----:R-:W-:-:S06]  /*1e10*/  WARPGROUP.ARRIVE ;  /* 0x00000000000079c5 */ /* 0x002fcc0000000000 */
[----:B------:R-:W-:Y:S03]  /*1e20*/  IGMMA.64x16x32.S8.S8 R8, gdesc[UR32], RZ, !UPT, gsb0 ;  /* 0x00600000200879f1 */ /* 0x000fe6000c0410ff */
[----:B------:R-:W-:Y:S02]  /*1e30*/  WARPGROUP.DEPBAR.LE gsb0, 0x0 ;  /* 0x00008000000079c5 */ /* 0x000fe40000010000 */
[----:B------:R-:W-:Y:S01]  /*1e40*/  WARPGROUP.ARRIVE ;  /* 0x00000000000079c5 */ /* 0x000fe20000000000 */
[----:B------:R-:W-:Y:S01]  /*1e50*/  STL.64 [R1+0x198], R14 ;  /* 0x0001980e01007387 */ /* 0x000fe20000100a00 */
[----:B------:R-:W-:Y:S02]  /*1e60*/  IMAD.MOV.U32 R54, RZ, RZ, R12 ;  /* 0x000000ffff367224 */ /* 0x000fe400078e000c */
[----:B------:R-:W-:Y:S02]  /*1e70*/  IMAD.MOV.U32 R53, RZ, RZ, R13 ;  /* 0x000000ffff357224 */ /* 0x000fe400078e000d */
[----:B------:R-:W-:Y:S01]  /*1e80*/  IGMMA.64x16x32.S8.S8 R32, gdesc[UR20], RZ, !UPT, gsb0 ;  /* 0x00600000142079f1 */ /* 0x000fe2000c0410ff */
[----:B------:R-:W-:-:S02]  /*1e90*/  IMAD.MOV.U32 R52, RZ, RZ, R10 ;  /* 0x000000ffff347224 */ /* 0x000fc400078e000a */
[----:B------:R-:W-:Y:S02]  /*1ea0*/  IMAD.MOV.U32 R51, RZ, RZ, R11 ;  /* 0x000000ffff337224 */ /* 0x000fe400078e000b */
[----:B------:R-:W-:Y:S02]  /*1eb0*/  IMAD.MOV.U32 R50, RZ, RZ, R9 ;  /* 0x000000ffff327224 */ /* 0x000fe400078e0009 */
[----:B------:R-:W-:Y:S01]  /*1ec0*/  IMAD.MOV.U32 R49, RZ, RZ, R8 ;  /* 0x000000ffff317224 */ /* 0x000fe200078e0008 */
[----:B------:R-:W-:Y:S02]  /*1ed0*/  WARPGROUP.DEPBAR.LE gsb0, 0x0 ;  /* 0x00008000000079c5 */ /* 0x000fe40000010000 */
[----:B------:R-:W-:Y:S04]  /*1ee0*/  STL.64 [R1+0x120], R32 ;  /* 0x0001202001007387 */ /* 0x000fe80000100a00 */
[----:B------:R-:W-:Y:S04]  /*1ef0*/  STL.64 [R1+0x128], R34 ;  /* 0x0001282201007387 */ /* 0x000fe80000100a00 */
[----:B------:R-:W-:Y:S04]  /*1f00*/  STL.64 [R1+0x130], R36 ;  /* 0x0001302401007387 */ /* 0x000fe80000100a00 */
[----:B------:R0:W-:Y:S02]  /*1f10*/  STL.64 [R1+0x138], R38 ;  /* 0x0001382601007387 */ /* 0x0001e40000100a00 */
[----:B0-----:R-:W-:-:S06]  /*1f20*/  WARPGROUP.ARRIVE ;  /* 0x00000000000079c5 */ /* 0x001fcc0000000000 */
[----:B------:R-:W-:Y:S01]  /*1f30*/  IGMMA.64x16x32.S8.S8 R32, gdesc[UR16], RZ, !UPT, gsb0 ;  /* 0x00600000102079f1 */ /* 0x000fe2000c0410ff */
[----:B------:R-:W-:Y:S01]  /*1f40*/  UMOV UR16, UR46 ;  /* 0x0000002e00107c82 */ /* 0x000fe20008000000 */
[----:B------:R-:W-:Y:S01]  /*1f50*/  UMOV UR17, UR47 ;  /* 0x0000002f00117c82 */ /* 0x000fe20008000000 */
[----:B------:R-:W-:Y:S02]  /*1f60*/  WARPGROUP.DEPBAR.LE gsb0, 0x0 ;  /* 0x00008000000079c5 */ /* 0x000fe40000010000 */
[----:B------:R-:W-:Y:S04]  /*1f70*/  STL.64 [R1+0xc0], R32 ;  /* 0x0000c02001007387 */ /* 0x000fe80000100a00 */
[----:B------:R-:W-:Y:S04]  /*1f80*/  STL.64 [R1+0xc8], R34 ;  /* 0x0000c82201007387 */ /* 0x000fe80000100a00 */
[----:B------:R-:W-:Y:S04]  /*1f90*/  STL.64 [R1+0xd0], R36 ;  /* 0x0000d02401007387 */ /* 0x000fe80000100a00 */
[----:B------:R0:W-:Y:S02]  /*1fa0*/  STL.64 [R1+0xd8], R38 ;  /* 0x0000d82601007387 */ /* 0x0001e40000100a00 */
[----:B0-----:R-:W-:-:S06]  /*1fb0*/  WARPGROUP.ARRIVE ;  /* 0x00000000000079c5 */ /* 0x001fcc0000000000 */
[----:B------:R-:W-:Y:S01]  /*1fc0*/  IGMMA.64x16x32.S8.S8 R32, gdesc[UR48], RZ, !UPT, gsb0 ;  /* 0x00600000302079f1 */ /* 0x000fe2000c0410ff */
[----:B------:R-:W-:Y:S01]  /*1fd0*/  UIADD3 UR48, UR5, 0x2, URZ ;  /* 0x0000000205307890 */ /* 0x000fe2000fffe03f */
[----:B------:R-:W-:Y:S01]  /*1fe0*/  UMOV UR49, 0x80000020 ;  /* 0x8000002000317882 */ /* 0x000fe20000000000 */
[----:B------:R-:W-:Y:S02]  /*1ff0*/  WARPGROUP.DEPBAR.LE gsb0, 0x0 ;  /* 0x00008000000079c5 */ /* 0x000fe40000010000 */
[----:B------:R-:W-:Y:S04]  /*2000*/  STL.64 [R1+0x60], R32 ;  /* 0x0000602001007387 */ /* 0x000fe80000100a00 */
[----:B------:R-:W-:Y:S04]  /*2010*/  STL.64 [R1+0x68], R34 ;  /* 0x0000682201007387 */ /* 0x000fe80000100a00 */
[----:B------:R-:W-:Y:S04]  /*2020*/  STL.64 [R1+0x70], R36 ;  /* 0x0000702401007387 */ /* 0x000fe80000100a00 */
[----:B------:R0:W-:Y:S02]  /*2030*/  STL.64 [R1+0x78], R38 ;  /* 0x0000782601007387 */ /* 0x0001e40000100a00 */
[----:B0-----:R-:W-:-:S06]  /*2040*/  WARPGROUP.ARRIVE ;  /* 0x00000000000079c5 */ /* 0x001fcc0000000000 */
[----:B------:R-:W-:Y:S03]  /*2050*/  IGMMA.64x16x32.S8.S8 R32, gdesc[UR40], RZ, !UPT, gsb0 ;  /* 0x00600000282079f1 */ /* 0x000fe6000c0410ff */
[----:B------:R-:W-:Y:S02]  /*2060*/  WARPGROUP.DEPBAR.LE gsb0, 0x0 ;  /* 0x00008000000079c5 */ /* 0x000fe40000010000 */
[----:B------:R-:W-:Y:S01]  /*2070*/  WARPGROUP.ARRIVE ;  /* 0x00000000000079c5 */ /* 0x000fe20000000000 */
[----:B------:R-:W-:Y:S04]  /*2080*/  STL.64 [R1], R32 ;  /* 0x0000002001007387 */ /* 0x000fe80000100a00 */
[----:B------:R-:W-:Y:S01]  /*2090*/  STL.64 [R1+0x8], R34 ;  /* 0x0000082201007387 */ /* 0x000fe20000100a00 */
[----:B------:R-:W-:Y:S03]  /*20a0*/  IGMMA.64x16x32.S8.S8 R208, gdesc[UR36], RZ, !UPT, gsb0 ;  /* 0x0060000024d079f1 */ /* 0x000fe6000c0410ff */
[----:B------:R-:W-:Y:S04]  /*20b0*/  STL.64 [R1+0x10], R36 ;  /* 0x0000102401007387 */ /* 0x000fe80000100a00 */
[----:B------:R0:W-:Y:S01]  /*20c0*/  STL.64 [R1+0x18], R38 ;  /* 0x0000182601007387 */ /* 0x0001e20000100a00 */
[----:B------:R-:W-:-:S02]  /*20d0*/  WARPGROUP.DEPBAR.LE gsb0, 0x0 ;  /* 0x00008000000079c5 */ /* 0x000fc40000010000 */
[----:B------:R-:W-:Y:S01]  /*20e0*/  WARPGROUP.ARRIVE ;  /* 0x00000000000079c5 */ /* 0x000fe20000000000 */
[----:B------:R-:W-:Y:S04]  /*20f0*/  STL [R1+0x480], R208 ;  /* 0x000480d001007387 */ /* 0x000fe80000100800 */
[----:B------:R-:W-:Y:S01]  /*2100*/  STL [R1+0x47c], R209 ;  /* 0x00047cd101007387 */ /* 0x000fe20000100800 */
[----:B------:R-:W-:Y:S03]  /*2110*/  IGMMA.64x16x32.S8.S8 R184, gdesc[UR28], RZ, !UPT, gsb0 ;  /* 0x006000001cb879f1 */ /* 0x000fe6000c0410ff */
[----:B------:R-:W-:Y:S04]  /*2120*/  STL [R1+0x478], R210 ;  /* 0x000478d201007387 */ /* 0x000fe80000100800 */
[----:B------:R-:W-:Y:S04]  /*2130*/  STL [R1+0x474], R211 ;  /* 0x000474d301007387 */ /* 0x000fe80000100800 */
[----:B------:R-:W-:Y:S04]  /*2140*/  STL [R1+0x470], R212 ;  /* 0x000470d401007387 */ /* 0x000fe80000100800 */
[----:B------:R-:W-:Y:S04]  /*2150*/  STL [R1+0x46c], R213 ;  /* 0x00046cd501007387 */ /* 0x000fe80000100800 */
[----:B------:R-:W-:Y:S04]  /*2160*/  STL [R1+0x468], R214 ;  /* 0x000468d601007387 */ /* 0x000fe80000100800 */
[----:B------:R-:W-:Y:S01]  /*2170*/  STL [R1+0x464], R215 ;  /* 0x000464d701007387 */ /* 0x000fe20000100800 */
[----:B------:R-:W-:-:S02]  /*2180*/  WARPGROUP.DEPBAR.LE gsb0, 0x0 ;  /* 0x00008000000079c5 */ /* 0x000fc40000010000 */
[----:B------:R-:W-:-:S06]  /*2190*/  WARPGROUP.ARRIVE ;  /* 0x00000000000079c5 */ /* 0x000fcc0000000000 */
[----:B------:R-:W-:Y:S01]  /*21a0*/  IGMMA.64x16x32.S8.S8 R160, gdesc[UR24], RZ, !UPT, gsb0 ;  /* 0x0060000018a079f1 */ /* 0x000fe2000c0410ff */
[----:B------:R-:W-:Y:S01]  /*21b0*/  UMOV UR24, UR10 ;  /* 0x0000000a00187c82 */ /* 0x000fe20008000000 */
[----:B------:R-:W-:Y:S01]  /*21c0*/  UMOV UR25, UR11 ;  /* 0x0000000b00197c82 */ /* 0x000fe20008000000 */
[----:B------:R-:W-:Y:S02]  /*21d0*/  WARPGROUP.DEPBAR.LE gsb0, 0x0 ;  /* 0x00008000000079c5 */ /* 0x000fe40000010000 */
[----:B------:R-:W-:-:S06]  /*21e0*/  WARPGROUP.ARRIVE ;  /* 0x00000000000079c5 */ /* 0x000fcc0000000000 */
[----:B------:R-:W-:Y:S03]  /*21f0*/  IGMMA.64x16x32.S8.S8 R136, gdesc[UR52], RZ, !UPT, gsb0 ;  /* 0x00600000348879f1 */ /* 0x000fe6000c0410ff */
[----:B------:R-:W-:Y:S02]  /*2200*/  WARPGROUP.DEPBAR.LE gsb0, 0x0 ;  /* 0x00008000000079c5 */ /* 0x000fe40000010000 */
[----:B------:R-:W-:-:S06]  /*2210*/  WARPGROUP.ARRIVE ;  /* 0x00000000000079c5 */ /* 0x000fcc0000000000 */
[----:B------:R-:W-:Y:S03]  /*2220*/  IGMMA.64x16x32.S8.S8 R112, gdesc[UR56], RZ, !UPT, gsb0 ;  /* 0x00600000387079f1 */ /* 0x000fe6000c0410ff */
[----:B------:R-:W-:Y:S02]  /*2230*/  WARPGROUP.DEPBAR.LE gsb0, 0x0 ;  /* 0x00008000000079c5 */ /* 0x000fe40000010000 */
[----:B------:R-:W-:-:S06]  /*2240*/  WARPGROUP.ARRIVE ;  /* 0x00000000000079c5 */ /* 0x000fcc0000000000 */
[----:B------:R-:W-:Y:S01]  /*2250*/  IGMMA.64x16x32.S8.S8 R88, gdesc[UR8], RZ, !UPT, gsb0 ;  /* 0x00600000085879f1 */ /* 0x000fe2000c0410ff */
[----:B------:R-:W-:Y:S01]  /*2260*/  UIADD3 UR8, UR5, 0x200, URZ ;  /* 0x0000020005087890 */ /* 0x000fe2000fffe03f */
[----:B------:R-:W-:Y:S01]  /*2270*/  UMOV UR9, 0x80000020 ;  /* 0x8000002000097882 */ /* 0x000fe20000000000 */
[----:B------:R-:W-:Y:S02]  /*2280*/  WARPGROUP.DEPBAR.LE gsb0, 0x0 ;  /* 0x00008000000079c5 */ /* 0x000fe40000010000 */
[----:B------:R-:W-:-:S06]  /*2290*/  WARPGROUP.ARRIVE ;  /* 0x00000000000079c5 */ /* 0x000fcc0000000000 */
[----:B------:R-:W-:Y:S01]  /*22a0*/  IGMMA.64x16x32.S8.S8 R64, gdesc[UR44], RZ, !UPT, gsb0 ;  /* 0x006000002c4079f1 */ /* 0x000fe2000c0410ff */
[----:B------:R-:W-:Y:S01]  /*22b0*/  UMOV UR44, UR12 ;  /* 0x0000000c002c7c82 */ /* 0x000fe20008000000 */
[----:B------:R-:W-:Y:S01]  /*22c0*/  UMOV UR45, UR13 ;  /* 0x0000000d002d7c82 */ /* 0x000fe20008000000 */
[----:B------:R-:W-:Y:S01]  /*22d0*/  UMOV UR46, UR7 ;  /* 0x00000007002e7c82 */ /* 0x000fe20008000000 */
[----:B------:R-:W-:Y:S01]  /*22e0*/  UMOV UR47, 0x80000020 ;  /* 0x80000020002f7882 */ /* 0x000fe20000000000 */
[----:B------:R-:W-:Y:S01]  /*22f0*/  UMOV UR6, UR46 ;  /* 0x0000002e00067c82 */ /* 0x000fe20008000000 */
[----:B------:R-:W-:Y:S01]  /*2300*/  UMOV UR7, UR47 ;  /* 0x0000002f00077c82 */ /* 0x000fe20008000000 */
[----:B------:R-:W-:Y:S01]  /*2310*/  UMOV UR10, UR6 ;  /* 0x00000006000a7c82 */ /* 0x000fe20008000000 */
[----:B------:R-:W-:Y:S01]  /*2320*/  UMOV UR11, UR7 ;  /* 0x00000007000b7c82 */ /* 0x000fe20008000000 */
[----:B------:R-:W-:Y:S01]  /*2330*/  UIADD3 UR12, UR5, 0x400, URZ ;  /* 0x00000400050c7890 */ /* 0x000fe2000fffe03f */
[----:B------:R-:W-:-:S02]  /*2340*/  UMOV UR13, 0x80000020 ;  /* 0x80000020000d7882 */ /* 0x000fc40000000000 */
[----:B------:R-:W-:Y:S01]  /*2350*/  UMOV UR33, UR13 ;  /* 0x0000000d00217c82 */ /* 0x000fe20008000000 */
[----:B------:R-:W-:Y:S01]  /*2360*/  UMOV UR21, UR13 ;  /* 0x0000000d00157c82 */ /* 0x000fe20008000000 */
[----:B------:R-:W-:Y:S02]  /*2370*/  UMOV UR41, UR13 ;  /* 0x0000000d00297c82 */ /* 0x000fe40008000000 */
[----:B------:R-:W-:Y:S01]  /*2380*/  UMOV UR32, UR12 ;  /* 0x0000000c00207c82 */ /* 0x000fe20008000000 */
        /* <DEDUP_REMOVED lines=10> */
[----:B------:R-:W-:-:S02]  /*2430*/  WARPGROUP.DEPBAR.LE gsb0, 0x0 ;  /* 0x00008000000079c5 */ /* 0x000fc40000010000 */
[----:B------:R-:W-:-:S06]  /*2440*/  WARPGROUP.ARRIVE ;  /* 0x00000000000079c5 */ /* 0x000fcc0000000000 */
[----:B------:R-:W-:Y:S01]  /*2450*/  IGMMA.64x16x32.S8.S8 R40, gdesc[UR44], RZ, !UPT, gsb0 ;  /* 0x006000002c2879f1 */ /* 0x000fe2000c0410ff */
[----:B------:R-:W-:Y:S01]  /*2460*/  R2UR UR47, R0 ;  /* 0x00000000002f72ca */ /* 0x000fe200000e0000 */
[----:B------:R-:W-:Y:S01]  /*2470*/  UMOV UR44, UR8 ;  /* 0x00000008002c7c82 */ /* 0x000fe20008000000 */
[----:B------:R-:W-:Y:S01]  /*2480*/  R2UR UR46, R3 ;  /* 0x00000000032e72ca */ /* 0x000fe200000e0000 */
[----:B------:R-:W-:Y:S01]  /*2490*/  UMOV UR45, UR9 ;  /* 0x00000009002d7c82 */ /* 0x000fe20008000000 */
[----:B------:R-:W-:Y:S02]  /*24a0*/  WARPGROUP.DEPBAR.LE gsb0, 0x0 ;  /* 0x00008000000079c5 */ /* 0x000fe40000010000 */
[----:B0-----:R-:W-:-:S06]  /*24b0*/  WARPGROUP.ARRIVE ;  /* 0x00000000000079c5 */ /* 0x001fcc0000000000 */
[----:B------:R-:W-:Y:S01]  /*24c0*/  IGMMA.64x16x32.S8.S8 R32, gdesc[UR8], RZ, !UPT, gsb0 ;  /* 0x00600000082079f1 */ /* 0x000fe2000c0410ff */
[----:B------:R-:W-:Y:S01]  /*24d0*/  UMOV UR10, UR16 ;  /* 0x00000010000a7c82 */ /* 0x000fe20008000000 */
[----:B------:R-:W-:Y:S01]  /*24e0*/  UMOV UR11, UR17 ;  /* 0x00000011000b7c82 */ /* 0x000fe20008000000 */
[----:B------:R-:W-:Y:S02]  /*24f0*/  WARPGROUP.DEPBAR.LE gsb0, 0x0 ;  /* 0x00008000000079c5 */ /* 0x000fe40000010000 */
[----:B------:R-:W-:-:S06]  /*2500*/  WARPGROUP.ARRIVE ;  /* 0x00000000000079c5 */ /* 0x000fcc0000000000 */
        /* <DEDUP_REMOVED lines=44> */
[----:B------:R-:W-:Y:S01]  /*27d0*/  WARPGROUP.ARRIVE ;  /* 0x00000000000079c5 */ /* 0x000fe20000000000 */
[----:B------:R-:W-:Y:S04]  /*27e0*/  STL.64 [R1+0x40], R72 ;  /* 0x0000404801007387 */ /* 0x000fe80000100a00 */
[----:B------:R-:W-:Y:S01]  /*27f0*/  STL.64 [R1+0x48], R74 ;  /* 0x0000484a01007387 */ /* 0x000fe20000100a00 */
[----:B------:R-:W-:Y:S01]  /*2800*/  IGMMA.64x16x32.S8.S8 R8, gdesc[UR8], RZ, !UPT, gsb0 ;  /* 0x00600000080879f1 */ /* 0x000fe2000c0410ff */
[----:B------:R-:W-:Y:S01]  /*2810*/  UMOV UR10, UR22 ;  /* 0x00000016000a7c82 */ /* 0x000fe20008000000 */
[----:B------:R-:W-:Y:S01]  /*2820*/  UMOV UR11, UR23 ;  /* 0x00000017000b7c82 */ /* 0x000fe20008000000 */
[----:B------:R-:W-:Y:S04]  /*2830*/  STL.64 [R1+0x50], R76 ;  /* 0x0000504c01007387 */ /* 0x000fe80000100a00 */
[----:B------:R0:W-:Y:S01]  /*2840*/  STL.64 [R1+0x58], R78 ;  /* 0x0000584e01007387 */ /* 0x0001e20000100a00 */
[----:B------:R-:W-:-:S02]  /*2850*/  WARPGROUP.DEPBAR.LE gsb0, 0x0 ;  /* 0x00008000000079c5 */ /* 0x000fc40000010000 */
[----:B0-----:R-:W-:Y:S01]  /*2860*/  WARPGROUP.ARRIVE ;  /* 0x00000000000079c5 */ /* 0x001fe20000000000 */
[----:B------:R-:W-:Y:S02]  /*2870*/  IMAD.MOV.U32 R212, RZ, RZ, R12 ;  /* 0x000000ffffd47224 */ /* 0x000fe400078e000c */
[----:B------:R-:W-:Y:S02]  /*2880*/  IMAD.MOV.U32 R213, RZ, RZ, R13 ;  /* 0x000000ffffd57224 */ /* 0x000fe400078e000d */
[----:B------:R-:W-:Y:S01]  /*2890*/  IMAD.MOV.U32 R214, RZ, RZ, R14 ;  /* 0x000000ffffd67224 */ /* 0x000fe200078e000e */
[----:B------:R-:W-:Y:S01]  /*28a0*/  IGMMA.64x16x32.S8.S8 R72, gdesc[UR8], RZ, !UPT, gsb0 ;  /* 0x00600000084879f1 */ /* 0x000fe2000c0410ff */
[----:B------:R-:W-:Y:S01]  /*28b0*/  UMOV UR10, UR34 ;  /* 0x00000022000a7c82 */ /* 0x000fe20008000000 */
[----:B------:R-:W-:Y:S01]  /*28c0*/  UMOV UR11, UR35 ;  /* 0x00000023000b7c82 */ /* 0x000fe20008000000 */
[----:B------:R-:W-:Y:S02]  /*28d0*/  IMAD.MOV.U32 R215, RZ, RZ, R15 ;  /* 0x000000ffffd77224 */ /* 0x000fe400078e000f */
        /* <DEDUP_REMOVED lines=31> */
[----:B------:R-:W-:Y:S01]  /*2ad0*/  UMOV UR16, UR12 ;  /* 0x0000000c00107c82 */ /* 0x000fe20008000000 */
[----:B------:R-:W-:Y:S01]  /*2ae0*/  UMOV UR17, UR13 ;  /* 0x0000000d00117c82 */ /* 0x000fe20008000000 */
        /* <DEDUP_REMOVED lines=9> */
[----:B------:R-:W-:Y:S01]  /*2b80*/  STL.64 [R1+0x230], R76 ;  /* 0x0002304c01007387 */ /* 0x000fe20000100a00 */
[----:B------:R-:W-:Y:S01]  /*2b90*/  UIADD3 UR50, UR4, 0x2, URZ ;  /* 0x0000000204327890 */ /* 0x000fe2000fffe03f */
[----:B------:R-:W-:-:S02]  /*2ba0*/  UMOV UR51, 0x80000020 ;  /* 0x8000002000337882 */ /* 0x000fc40000000000 */
[----:B------:R0:W-:Y:S01]  /*2bb0*/  STL.64 [R1+0x238], R78 ;  /* 0x0002384e01007387 */ /* 0x0001e20000100a00 */
        /* <DEDUP_REMOVED lines=16> */
[----:B------:R-:W-:Y:S01]  /*2cc0*/  UMOV UR25, UR13 ;  /* 0x0000000d00197c82 */ /* 0x000fe20008000000 */
[----:B------:R-:W-:Y:S01]  /*2cd0*/  UMOV UR6, UR12 ;  /* 0x0000000c00067c82 */ /* 0x000fe20008000000 */
[----:B------:R-:W-:Y:S01]  /*2ce0*/  UMOV UR7, UR13 ;  /* 0x0000000d00077c82 */ /* 0x000fe20008000000 */
[----:B------:R-:W-:Y:S04]  /*2cf0*/  STL [R1+0x440], R22 ;  /* 0x0004401601007387 */ /* 0x000fe80000100800 */
[----:B------:R-:W-:Y:S04]  /*2d00*/  STL [R1+0x43c], R23 ;  /* 0x00043c1701007387 */ /* 0x000fe80000100800 */
[----:B------:R-:W-:Y:S04]  /*2d10*/  STL [R1+0x438], R232 ;  /* 0x000438e801007387 */ /* 0x000fe80000100800 */
[----:B------:R-:W-:Y:S04]  /*2d20*/  STL [R1+0x434], R233 ;  /* 0x000434e901007387 */ /* 0x000fe80000100800 */
[----:B------:R-:W-:Y:S04]  /*2d30*/  STL [R1+0x430], R6 ;  /* 0x0004300601007387 */ /* 0x000fe80000100800 */
[----:B------:R-:W-:Y:S04]  /*2d40*/  STL [R1+0x42c], R2 ;  /* 0x00042c0201007387 */ /* 0x000fe80000100800 */
[----:B------:R-:W-:Y:S04]  /*2d50*/  STL [R1+0x428], R8 ;  /* 0x0004280801007387 */ /* 0x000fe80000100800 */
[----:B------:R-:W-:Y:S01]  /*2d60*/  STL [R1+0x424], R9 ;  /* 0x0004240901007387 */ /* 0x000fe20000100800 */
[----:B------:R-:W-:-:S02]  /*2d70*/  WARPGROUP.DEPBAR.LE gsb0, 0x0 ;  /* 0x00008000000079c5 */ /* 0x000fc40000010000 */
[----:B------:R-:W-:Y:S01]  /*2d80*/  WARPGROUP.ARRIVE ;  /* 0x00000000000079c5 */ /* 0x000fe20000000000 */
[----:B------:R-:W-:Y:S04]  /*2d90*/  STL.64 [R1+0x1a0], R72 ;  /* 0x0001a04801007387 */ /* 0x000fe80000100a00 */
[----:B------:R-:W-:Y:S01]  /*2da0*/  STL.64 [R1+0x1a8], R74 ;  /* 0x0001a84a01007387 */ /* 0x000fe20000100a00 */
[----:B------:R-:W-:Y:S01]  /*2db0*/  IGMMA.64x16x32.S8.S8 R12, gdesc[UR32], RZ, !UPT, gsb0 ;  /* 0x00600000200c79f1 */ /* 0x000fe2000c0410ff */
[----:B------:R-:W-:Y:S01]  /*2dc0*/  UMOV UR34, UR12 ;  /* 0x0000000c00227c82 */ /* 0x000fe20008000000 */
[----:B------:R-:W-:Y:S01]  /*2dd0*/  UMOV UR35, UR13 ;  /* 0x0000000d00237c82 */ /* 0x000fe20008000000 */
[----:B------:R-:W-:Y:S01]  /*2de0*/  STL.64 [R1+0x1b0], R76 ;  /* 0x0001b04c01007387 */ /* 0x000fe20000100a00 */
[----:B------:R-:W-:Y:S01]  /*2df0*/  UMOV UR32, UR48 ;  /* 0x0000003000207c82 */ /* 0x000fe20008000000 */
[----:B------:R-:W-:-:S02]  /*2e00*/  UMOV UR33, UR49 ;  /* 0x0000003100217c82 */ /* 0x000fc40008000000 */
        /* <DEDUP_REMOVED lines=12> */
[----:B------:R0:W-:Y:S01]  /*2ed0*/  STL [R1+0x460], R9 ;  /* 0x0004600901007387 */ /* 0x0001e20000100800 */
[----:B------:R-:W-:Y:S01]  /*2ee0*/  IMAD.MOV.U32 R232, RZ, RZ, R14 ;  /* 0x000000ffffe87224 */ /* 0x000fe200078e000e */
[----:B------:R-:W-:Y:S01]  /*2ef0*/  UMOV UR22, UR46 ;  /* 0x0000002e00167c82 */ /* 0x000fe20008000000 */
[----:B------:R-:W-:Y:S01]  /*2f00*/  IMAD.MOV.U32 R233, RZ, RZ, R15 ;  /* 0x000000ffffe97224 */ /* 0x000fe200078e000f */
[----:B------:R1:W-:Y:S01]  /*2f10*/  STL [R1+0x45c], R8 ;  /* 0x00045c0801007387 */ /* 0x0003e20000100800 */
[----:B------:R-:W-:Y:S01]  /*2f20*/  UMOV UR46, UR58 ;  /* 0x0000003a002e7c82 */ /* 0x000fe20008000000 */
[----:B------:R-:W-:-:S02]  /*2f30*/  UIADD3 UR5, UR4, 0x42, URZ ;  /* 0x0000004204057890 */ /* 0x000fc4000fffe03f */
[----:B------:R2:W-:Y:S01]  /*2f40*/  STL [R1+0x458], R22 ;  /* 0x0004581601007387 */ /* 0x0005e20000100800 */
[----:B------:R-:W-:Y:S01]  /*2f50*/  UMOV UR20, UR48 ;  /* 0x0000003000147c82 */ /* 0x000fe20008000000 */
[----:B------:R-:W-:Y:S02]  /*2f60*/  UMOV UR21, UR49 ;  /* 0x0000003100157c82 */ /* 0x000fe40008000000 */
[----:B------:R3:W-:Y:S04]  /*2f70*/  STL [R1+0x454], R23 ;  /* 0x0004541701007387 */ /* 0x0007e80000100800 */
[----:B------:R4:W-:Y:S04]  /*2f80*/  STL [R1+0x450], R232 ;  /* 0x000450e801007387 */ /* 0x0009e80000100800 */
[----:B------:R4:W-:Y:S04]  /*2f90*/  STL [R1+0x44c], R233 ;  /* 0x00044ce901007387 */ /* 0x0009e80000100800 */
[----:B------:R4:W-:Y:S04]  /*2fa0*/  STL [R1+0x448], R6 ;  /* 0x0004480601007387 */ /* 0x0009e80000100800 */
[----:B------:R4:W-:Y:S01]  /*2fb0*/  STL [R1+0x444], R2 ;  /* 0x0004440201007387 */ /* 0x0009e20000100800 */
[----:B------:R-:W-:-:S02]  /*2fc0*/  WARPGROUP.DEPBAR.LE gsb0, 0x0 ;  /* 0x00008000000079c5 */ /* 0x000fc40000010000 */
[----:B------:R-:W-:Y:S02]  /*2fd0*/  IMAD.MOV.U32 R19, RZ, RZ, R72 ;  /* 0x000000ffff137224 */ /* 0x000fe400078e0048 */
[----:B------:R-:W-:Y:S02]  /*2fe0*/  IMAD.MOV.U32 R18, RZ, RZ, R73 ;  /* 0x000000ffff127224 */ /* 0x000fe400078e0049 */
[----:B------:R-:W-:Y:S02]  /*2ff0*/  IMAD.MOV.U32 R17, RZ, RZ, R74 ;  /* 0x000000ffff117224 */ /* 0x000fe400078e004a */
[----:B------:R-:W-:Y:S02]  /*3000*/  IMAD.MOV.U32 R16, RZ, RZ, R75 ;  /* 0x000000ffff107224 */ /* 0x000fe400078e004b */
[----:B------:R-:W-:Y:S02]  /*3010*/  IMAD.MOV.U32 R4, RZ, RZ, R76 ;  /* 0x000000ffff047224 */ /* 0x000fe400078e004c */
[----:B------:R-:W-:-:S02]  /*3020*/  IMAD.MOV.U32 R235, RZ, RZ, R77 ;  /* 0x000000ffffeb7224 */ /* 0x000fc400078e004d */
[----:B------:R-:W-:Y:S02]  /*3030*/  IMAD.MOV.U32 R234, RZ, RZ, R78 ;  /* 0x000000ffffea7224 */ /* 0x000fe400078e004e */
[----:B------:R-:W-:Y:S02]  /*3040*/  IMAD.MOV.U32 R21, RZ, RZ, R79 ;  /* 0x000000ffff157224 */ /* 0x000fe400078e004f */
[----:B------:R-:W-:-:S06]  /*3050*/  WARPGROUP.ARRIVE ;  /* 0x00000000000079c5 */ /* 0x000fcc0000000000 */
[----:B------:R-:W-:Y:S01]  /*3060*/  IGMMA.64x16x32.S8.S8 R72, gdesc[UR16], RZ, !UPT, gsb0 ;  /* 0x00600000104879f1 */ /* 0x000fe2000c0410ff */
[----:B------:R-:W-:Y:S01]  /*3070*/  UMOV UR18, UR44 ;  /* 0x0000002c00127c82 */ /* 0x000fe20008000000 */
[----:B------:R-:W-:Y:S01]  /*3080*/  UMOV UR19, UR45 ;  /* 0x0000002d00137c82 */ /* 0x000fe20008000000 */
[----:B------:R-:W-:Y:S01]  /*3090*/  UMOV UR44, UR48 ;  /* 0x00000030002c7c82 */ /* 0x000fe20008000000 */
[----:B------:R-:W-:Y:S01]  /*30a0*/  UMOV UR45, UR49 ;  /* 0x00000031002d7c82 */ /* 0x000fe20008000000 */
[----:B------:R-:W-:Y:S01]  /*30b0*/  MOV R0, UR44 ;  /* 0x0000002c00007c02 */ /* 0x000fe20008000f00 */
[----:B------:R-:W-:Y:S01]  /*30c0*/  UMOV UR44, UR24 ;  /* 0x00000018002c7c82 */ /* 0x000fe20008000000 */
[----:B------:R-:W-:Y:S01]  /*30d0*/  MOV R3, UR45 ;  /* 0x0000002d00037c02 */ /* 0x000fe20008000f00 */
[----:B------:R-:W-:Y:S01]  /*30e0*/  UMOV UR45, UR25 ;  /* 0x00000019002d7c82 */ /* 0x000fe20008000000 */
[----:B------:R-:W-:Y:S01]  /*30f0*/  UMOV UR24, UR48 ;  /* 0x0000003000187c82 */ /* 0x000fe20008000000 */
[----:B------:R-:W-:Y:S01]  /*3100*/  UMOV UR25, UR49 ;  /* 0x0000003100197c82 */ /* 0x000fe20008000000 */
[----:B------:R-:W-:Y:S01]  /*3110*/  UMOV UR16, UR48 ;  /* 0x0000003000107c82 */ /* 0x000fe20008000000 */
[----:B------:R-:W-:Y:S01]  /*3120*/  UMOV UR17, UR49 ;  /* 0x0000003100117c82 */ /* 0x000fe20008000000 */
[----:B------:R-:W-:-:S02]  /*3130*/  WARPGROUP.DEPBAR.LE gsb0, 0x0 ;  /* 0x00008000000079c5 */ /* 0x000fc40000010000 */
[----:B0-----:R-:W-:Y:S02]  /*3140*/  IMAD.MOV.U32 R9, RZ, RZ, R72 ;  /* 0x000000ffff097224 */ /* 0x001fe400078e0048 */
[----:B-1----:R-:W-:Y:S02]  /*3150*/  IMAD.MOV.U32 R8, RZ, RZ, R73 ;  /* 0x000000ffff087224 */ /* 0x002fe400078e0049 */
[----:B--2---:R-:W-:Y:S02]  /*3160*/  IMAD.MOV.U32 R22, RZ, RZ, R74 ;  /* 0x000000ffff167224 */ /* 0x004fe400078e004a */
[----:B---3--:R-:W-:Y:S02]  /*3170*/  IMAD.MOV.U32 R23, RZ, RZ, R75 ;  /* 0x000000ffff177224 */ /* 0x008fe400078e004b */
[----:B----4-:R-:W-:Y:S02]  /*3180*/  IMAD.MOV.U32 R232, RZ, RZ, R76 ;  /* 0x000000ffffe87224 */ /* 0x010fe400078e004c */
        /* <DEDUP_REMOVED lines=17> */
[----:B------:R-:W-:Y:S01]  /*32a0*/  WARPGROUP.ARRIVE ;  /* 0x00000000000079c5 */ /* 0x000fe20000000000 */
        /* <DEDUP_REMOVED lines=8> */
[----:B------:R-:W-:-:S02]  /*3330*/  IMAD.MOV.U32 R11, RZ, RZ, R77 ;  /* 0x000000ffff0b7224 */ /* 0x000fc400078e004d */
[----:B------:R-:W-:Y:S02]  /*3340*/  IMAD.MOV.U32 R10, RZ, RZ, R78 ;  /* 0x000000ffff0a7224 */ /* 0x000fe400078e004e */
[----:B------:R-:W-:Y:S01]  /*3350*/  IMAD.MOV.U32 R7, RZ, RZ, R79 ;  /* 0x000000ffff077224 */ /* 0x000fe200078e004f */
[----:B------:R-:W-:Y:S02]  /*3360*/  WARPGROUP.DEPBAR.LE gsb0, 0x0 ;  /* 0x00008000000079c5 */ /* 0x000fe40000010000 */
[----:B------:R-:W-:Y:S01]  /*3370*/  WARPGROUP.ARRIVE ;  /* 0x00000000000079c5 */ /* 0x000fe20000000000 */
[----:B------:R0:W-:Y:S04]  /*3380*/  STL.64 [R1+0x2c8], R222 ;  /* 0x0002c8de01007387 */ /* 0x0001e80000100a00 */
[----:B------:R1:W-:Y:S01]  /*3390*/  STL.64 [R1+0x2c0], R220 ;  /* 0x0002c0dc01007387 */ /* 0x0003e20000100a00 */
[----:B------:R-:W-:Y:S01]  /*33a0*/  IGMMA.64x16x32.S8.S8 R192, gdesc[UR36], RZ, !UPT, gsb0 ;  /* 0x0060000024c079f1 */ /* 0x000fe2000c0410ff */
[----:B------:R-:W-:-:S02]  /*33b0*/  UIADD3 UR42, UR4, 0x142, URZ ;  /* 0x00000142042a7890 */ /* 0x000fc4000fffe03f */
[----:B------:R2:W-:Y:S01]  /*33c0*/  STL.64 [R1+0x2b8], R218 ;  /* 0x0002b8da01007387 */ /* 0x0005e20000100a00 */
[----:B------:R-:W-:Y:S01]  /*33d0*/  UMOV UR43, 0x80000020 ;  /* 0x80000020002b7882 */ /* 0x000fe20000000000 */
[----:B------:R-:W-:Y:S01]  /*33e0*/  UMOV UR36, UR48 ;  /* 0x0000003000247c82 */ /* 0x000fe20008000000 */
[----:B------:R-:W-:Y:S01]  /*33f0*/  UMOV UR37, UR49 ;  /* 0x0000003100257c82 */ /* 0x000fe20008000000 */
[----:B------:R3:W-:Y:S01]  /*3400*/  STL.64 [R1+0x2b0], R216 ;  /* 0x0002b0d801007387 */ /* 0x0007e20000100a00 */
[----:B0-----:R-:W-:Y:S02]  /*3410*/  IMAD.MOV.U32 R222, RZ, RZ, R54 ;  /* 0x000000ffffde7224 */ /* 0x001fe400078e0036 */
[----:B------:R-:W-:Y:S02]  /*3420*/  IMAD.MOV.U32 R223, RZ, RZ, R53 ;  /* 0x000000ffffdf7224 */ /* 0x000fe400078e0035 */
[----:B-1----:R-:W-:Y:S02]  /*3430*/  IMAD.MOV.U32 R220, RZ, RZ, R52 ;  /* 0x000000ffffdc7224 */ /* 0x002fe400078e0034 */
[----:B------:R-:W-:-:S02]  /*3440*/  IMAD.MOV.U32 R221, RZ, RZ, R51 ;  /* 0x000000ffffdd7224 */ /* 0x000fc400078e0033 */
[----:B--2---:R-:W-:Y:S02]  /*3450*/  IMAD.MOV.U32 R219, RZ, RZ, R50 ;  /* 0x000000ffffdb7224 */ /* 0x004fe400078e0032 */
[----:B------:R-:W-:Y:S02]  /*3460*/  IMAD.MOV.U32 R218, RZ, RZ, R49 ;  /* 0x000000ffffda7224 */ /* 0x000fe400078e0031 */
[----:B---3--:R-:W-:Y:S01]  /*3470*/  IMAD.MOV.U32 R217, RZ, RZ, R5 ;  /* 0x000000ffffd97224 */ /* 0x008fe200078e0005 */
[----:B------:R-:W-:Y:S01]  /*3480*/  MOV R5, UR47 ;  /* 0x0000002f00057c02 */ /* 0x000fe20008000f00 */
[----:B------:R-:W-:Y:S01]  /*3490*/  UMOV UR47, UR59 ;  /* 0x0000003b002f7c82 */ /* 0x000fe20008000000 */
[----:B------:R-:W-:Y:S01]  /*34a0*/  IMAD.MOV.U32 R216, RZ, RZ, R48 ;  /* 0x000000ffffd87224 */ /* 0x000fe200078e0030 */
[----:B------:R-:W-:Y:S01]  /*34b0*/  UMOV UR59, UR35 ;  /* 0x00000023003b7c82 */ /* 0x000fe20008000000 */
        /* <DEDUP_REMOVED lines=8> */
[----:B------:R-:W-:Y:S02]  /*3540*/  UIADD3 UR34, UR4, 0x1c2, URZ ;  /* 0x000001c204227890 */ /* 0x000fe4000fffe03f */
[----:B------:R3:W-:Y:S01]  /*3550*/  STL.64 [R1+0x2d0], R192 ;  /* 0x0002d0c001007387 */ /* 0x0007e20000100a00 */
[----:B0-----:R-:W-:Y:S01]  /*3560*/  IMAD.MOV.U32 R198, RZ, RZ, R25 ;  /* 0x000000ffffc67224 */ /* 0x001fe200078e0019 */
[----:B------:R-:W-:Y:S01]  /*3570*/  UMOV UR35, 0x80000020 ;  /* 0x8000002000237882 */ /* 0x000fe20000000000 */
[----:B------:R-:W-:Y:S01]  /*3580*/  IMAD.MOV.U32 R199, RZ, RZ, R24 ;  /* 0x000000ffffc77224 */ /* 0x000fe200078e0018 */
[----:B------:R-:W-:Y:S01]  /*3590*/  UMOV UR28, UR48 ;  /* 0x00000030001c7c82 */ /* 0x000fe20008000000 */
[----:B-1----:R-:W-:Y:S01]  /*35a0*/  IMAD.MOV.U32 R196, RZ, RZ, R27 ;  /* 0x000000ffffc47224 */ /* 0x002fe200078e001b */
[----:B------:R-:W-:Y:S01]  /*35b0*/  UMOV UR29, UR49 ;  /* 0x00000031001d7c82 */ /* 0x000fe20008000000 */
[----:B------:R-:W-:-:S02]  /*35c0*/  IMAD.MOV.U32 R197, RZ, RZ, R26 ;  /* 0x000000ffffc57224 */ /* 0x000fc400078e001a */
[----:B--2---:R-:W-:Y:S02]  /*35d0*/  IMAD.MOV.U32 R194, RZ, RZ, R29 ;  /* 0x000000ffffc27224 */ /* 0x004fe400078e001d */
[----:B------:R-:W-:Y:S02]  /*35e0*/  IMAD.MOV.U32 R195, RZ, RZ, R28 ;  /* 0x000000ffffc37224 */ /* 0x000fe400078e001c */
[----:B---3--:R-:W-:Y:S02]  /*35f0*/  IMAD.MOV.U32 R192, RZ, RZ, R31 ;  /* 0x000000ffffc07224 */ /* 0x008fe400078e001f */
[----:B------:R-:W-:Y:S01]  /*3600*/  IMAD.MOV.U32 R193, RZ, RZ, R30 ;  /* 0x000000ffffc17224 */ /* 0x000fe200078e001e */
[----:B------:R-:W-:Y:S02]  /*3610*/  WARPGROUP.DEPBAR.LE gsb0, 0x0 ;  /* 0x00008000000079c5 */ /* 0x000fe40000010000 */
[----:B------:R-:W-:Y:S01]  /*3620*/  WARPGROUP.ARRIVE ;  /* 0x00000000000079c5 */ /* 0x000fe20000000000 */
[----:B------:R-:W-:Y:S04]  /*3630*/  STL.64 [R1+0x308], R174 ;  /* 0x000308ae01007387 */ /* 0x000fe80000100a00 */
[----:B------:R-:W-:Y:S01]  /*3640*/  STL.64 [R1+0x300], R172 ;  /* 0x000300ac01007387 */ /* 0x000fe20000100a00 */
[----:B------:R-:W-:Y:S01]  /*3650*/  IGMMA.64x16x32.S8.S8 R144, gdesc[UR8], RZ, !UPT, gsb0 ;  /* 0x00600000089079f1 */ /* 0x000fe2000c0410ff */
[----:B------:R-:W-:Y:S01]  /*3660*/  UMOV UR8, UR6 ;  /* 0x0000000600087c82 */ /* 0x000fe20008000000 */
[----:B------:R-:W-:Y:S01]  /*3670*/  UMOV UR9, UR7 ;  /* 0x0000000700097c82 */ /* 0x000fe20008000000 */
[----:B------:R-:W-:Y:S01]  /*3680*/  UMOV UR10, UR22 ;  /* 0x00000016000a7c82 */ /* 0x000fe20008000000 */
[----:B------:R-:W-:Y:S01]  /*3690*/  UMOV UR11, UR23 ;  /* 0x00000017000b7c82 */ /* 0x000fe20008000000 */
[----:B------:R-:W-:Y:S01]  /*36a0*/  STL.64 [R1+0x2f8], R170 ;  /* 0x0002f8aa01007387 */ /* 0x000fe20000100a00 */
[----:B------:R-:W-:-:S03]  /*36b0*/  UIADD3 UR6, UR4, 0x82, URZ ;  /* 0x0000008204067890 */ /* 0x000fc6000fffe03f */
[----:B------:R0:W-:Y:S01]  /*36c0*/  STL.64 [R1+0x2f0], R168 ;  /* 0x0002f0a801007387 */ /* 0x0001e20000100a00 */
[----:B------:R-:W-:Y:S02]  /*36d0*/  WARPGROUP.DEPBAR.LE gsb0, 0x0 ;  /* 0x00008000000079c5 */ /* 0x000fe40000010000 */
[----:B------:R-:W-:Y:S01]  /*36e0*/  WARPGROUP.ARRIVE ;  /* 0x00000000000079c5 */ /* 0x000fe20000000000 */
[----:B------:R-:W-:Y:S04]  /*36f0*/  STL.64 [R1+0x328], R150 ;  /* 0x0003289601007387 */ /* 0x000fe80000100a00 */
[----:B------:R-:W-:Y:S01]  /*3700*/  STL.64 [R1+0x320], R148 ;  /* 0x0003209401007387 */ /* 0x000fe20000100a00 */
[----:B------:R-:W-:Y:S01]  /*3710*/  IGMMA.64x16x32.S8.S8 R120, gdesc[UR12], RZ, !UPT, gsb0 ;  /* 0x006000000c7879f1 */ /* 0x000fe2000c0410ff */
[----:B------:R-:W-:-:S02]  /*3720*/  UIADD3 UR7, UR4, 0xc2, URZ ;  /* 0x000000c204077890 */ /* 0x000fc4000fffe03f */
[----:B------:R-:W-:Y:S01]  /*3730*/  STL.64 [R1+0x318], R146 ;  /* 0x0003189201007387 */ /* 0x000fe20000100a00 */
[----:B------:R-:W-:Y:S01]  /*3740*/  UIADD3 UR30, UR4, 0x202, URZ ;  /* 0x00000202041e7890 */ /* 0x000fe2000fffe03f */
[----:B------:R-:W-:Y:S02]  /*3750*/  UMOV UR31, 0x80000020 ;  /* 0x80000020001f7882 */ /* 0x000fe40000000000 */
[----:B------:R-:W-:Y:S01]  /*3760*/  STL.64 [R1+0x310], R144 ;  /* 0x0003109001007387 */ /* 0x000fe20000100a00 */
[----:B------:R-:W-:Y:S01]  /*3770*/  UIADD3 UR26, UR4, 0x242, URZ ;  /* 0x00000242041a7890 */ /* 0x000fe2000fffe03f */
[----:B------:R-:W-:Y:S01]  /*3780*/  UMOV UR27, 0x80000020 ;  /* 0x80000020001b7882 */ /* 0x000fe20000000000 */
[----:B------:R-:W-:Y:S01]  /*3790*/  UIADD3 UR22, UR4, 0x282, URZ ;  /* 0x0000028204167890 */ /* 0x000fe2000fffe03f */
[----:B------:R-:W-:Y:S01]  /*37a0*/  UMOV UR23, 0x80000020 ;  /* 0x8000002000177882 */ /* 0x000fe20000000000 */
[----:B------:R-:W-:Y:S01]  /*37b0*/  UIADD3 UR18, UR4, 0x2c2, URZ ;  /* 0x000002c204127890 */ /* 0x000fe2000fffe03f */
[----:B------:R-:W-:Y:S01]  /*37c0*/  UMOV UR19, 0x80000020 ;  /* 0x8000002000137882 */ /* 0x000fe20000000000 */
[----:B------:R-:W-:Y:S01]  /*37d0*/  UMOV UR12, UR48 ;  /* 0x00000030000c7c82 */ /* 0x000fe20008000000 */
[----:B------:R-:W-:Y:S01]  /*37e0*/  UMOV UR13, UR49 ;  /* 0x00000031000d7c82 */ /* 0x000fe20008000000 */
[----:B------:R-:W-:-:S02]  /*37f0*/  WARPGROUP.DEPBAR.LE gsb0, 0x0 ;  /* 0x00008000000079c5 */ /* 0x000fc40000010000 */
[----:B------:R-:W-:Y:S01]  /*3800*/  WARPGROUP.ARRIVE ;  /* 0x00000000000079c5 */ /* 0x000fe20000000000 */
[----:B------:R-:W-:Y:S04]  /*3810*/  STL.64 [R1+0x348], R126 ;  /* 0x0003487e01007387 */ /* 0x000fe80000100a00 */
[----:B------:R-:W-:Y:S01]  /*3820*/  STL.64 [R1+0x340], R124 ;  /* 0x0003407c01007387 */ /* 0x000fe20000100a00 */
[----:B------:R-:W-:Y:S01]  /*3830*/  IGMMA.64x16x32.S8.S8 R96, gdesc[UR44], RZ, !UPT, gsb0 ;  /* 0x006000002c6079f1 */ /* 0x000fe2000c0410ff */
[----:B------:R-:W-:Y:S02]  /*3840*/  R2UR UR47, R5 ;  /* 0x00000000052f72ca */ /* 0x000fe400000e0000 */
[----:B------:R-:W-:Y:S01]  /*3850*/  STL.64 [R1+0x338], R122 ;  /* 0x0003387a01007387 */ /* 0x000fe20000100a00 */
[----:B------:R-:W-:-:S02]  /*3860*/  R2UR UR45, R3 ;  /* 0x00000000032d72ca */ /* 0x000fc400000e0000 */
[----:B------:R-:W-:Y:S01]  /*3870*/  R2UR UR44, R0 ;  /* 0x00000000002c72ca */ /* 0x000fe200000e0000 */
[----:B------:R1:W-:Y:S01]  /*3880*/  STL.64 [R1+0x330], R120 ;  /* 0x0003307801007387 */ /* 0x0003e20000100a00 */
        /* <DEDUP_REMOVED lines=8> */
[----:B------:R-:W-:Y:S01]  /*3910*/  STL.64 [R1+0x350], R96 ;  /* 0x0003506001007387 */ /* 0x000fe20000100a00 */
[----:B------:R-:W-:-:S02]  /*3920*/  WARPGROUP.DEPBAR.LE gsb0, 0x0 ;  /* 0x00008000000079c5 */ /* 0x000fc40000010000 */
[----:B------:R-:W-:Y:S01]  /*3930*/  WARPGROUP.ARRIVE ;  /* 0x00000000000079c5 */ /* 0x000fe20000000000 */
[----:B------:R-:W-:Y:S04]  /*3940*/  STL.64 [R1+0x388], R78 ;  /* 0x0003884e01007387 */ /* 0x000fe80000100a00 */
[----:B------:R-:W-:Y:S01]  /*3950*/  STL.64 [R1+0x380], R76 ;  /* 0x0003804c01007387 */ /* 0x000fe20000100a00 */
[----:B------:R-:W-:Y:S03]  /*3960*/  IGMMA.64x16x32.S8.S8 R48, gdesc[UR56], RZ, !UPT, gsb0 ;  /* 0x00600000383079f1 */ /* 0x000fe6000c0410ff */
[----:B------:R-:W-:Y:S04]  /*3970*/  STL.64 [R1+0x378], R74 ;  /* 0x0003784a01007387 */ /* 0x000fe80000100a00 */
[----:B------:R2:W-:Y:S01]  /*3980*/  STL.64 [R1+0x370], R72 ;  /* 0x0003704801007387 */ /* 0x0005e20000100a00 */
[----:B------:R-:W-:-:S02]  /*3990*/  WARPGROUP.DEPBAR.LE gsb0, 0x0 ;  /* 0x00008000000079c5 */ /* 0x000fc40000010000 */
[----:B------:R-:W-:Y:S01]  /*39a0*/  WARPGROUP.ARRIVE ;  /* 0x00000000000079c5 */ /* 0x000fe20000000000 */
[----:B------:R-:W-:Y:S04]  /*39b0*/  STL.64 [R1+0x3a8], R54 ;  /* 0x0003a83601007387 */ /* 0x000fe80000100a00 */
[----:B------:R-:W-:Y:S01]  /*39c0*/  STL.64 [R1+0x3a0], R52 ;  /* 0x0003a03401007387 */ /* 0x000fe20000100a00 */
[----:B------:R-:W-:Y:S03]  /*39d0*/  IGMMA.64x16x32.S8.S8 R24, gdesc[UR52], RZ, !UPT, gsb0 ;  /* 0x00600000341879f1 */ /* 0x000fe6000c0410ff */
[----:B------:R-:W-:Y:S04]  /*39e0*/  STL.64 [R1+0x398], R50 ;  /* 0x0003983201007387 */ /* 0x000fe80000100a00 */
[----:B------:R-:W-:Y:S01]  /*39f0*/  STL.64 [R1+0x390], R48 ;  /* 0x0003903001007387 */ /* 0x000fe20000100a00 */
[----:B------:R-:W-:-:S02]  /*3a00*/  WARPGROUP.DEPBAR.LE gsb0, 0x0 ;  /* 0x00008000000079c5 */ /* 0x000fc40000010000 */
[----:B------:R-:W-:Y:S01]  /*3a10*/  WARPGROUP.ARRIVE ;  /* 0x00000000000079c5 */ /* 0x000fe20000000000 */
[----:B------:R-:W-:Y:S04]  /*3a20*/  STL.64 [R1+0x3c8], R30 ;  /* 0x0003c81e01007387 */ /* 0x000fe80000100a00 */
[----:B------:R-:W-:Y:S01]  /*3a30*/  STL.64 [R1+0x3c0], R28 ;  /* 0x0003c01c01007387 */ /* 0x000fe20000100a00 */
[----:B------:R-:W-:Y:S03]  /*3a40*/  IGMMA.64x16x32.S8.S8 R192, gdesc[UR48], R192, gsb0 ;  /* 0x0060000030c079f1 */ /* 0x000fe600080410c0 */
[----:B------:R-:W-:Y:S04]  /*3a50*/  STL.64 [R1+0x3b8], R26 ;  /* 0x0003b81a01007387 */ /* 0x000fe80000100a00 */
[----:B------:R-:W-:Y:S04]  /*3a60*/  STL.64 [R1+0x3b0], R24 ;  /* 0x0003b01801007387 */ /* 0x000fe80000100a00 */
[----:B0-----:R-:W3:Y:S04]  /*3a70*/  LDL.LU R168, [R1+0x60] ;  /* 0x0000600001a87983 */ /* 0x001ee80000300800 */
[----:B------:R-:W3:Y:S01]  /*3a80*/  LDL.LU R169, [R1+0x64] ;  /* 0x0000640001a97983 */ /* 0x000ee20000300800 */
[----:B------:R-:W-:-:S03]  /*3a90*/  WARPGROUP.DEPBAR.LE gsb0, 0x0 ;  /* 0x00008000000079c5 */ /* 0x000fc60000010000 */
[----:B------:R0:W-:Y:S04]  /*3aa0*/  STL.64 [R1+0x240], R192 ;  /* 0x000240c001007387 */ /* 0x0001e80000100a00 */
[----:B------:R4:W-:Y:S04]  /*3ab0*/  STL.64 [R1+0x248], R194 ;  /* 0x000248c201007387 */ /* 0x0009e80000100a00 */
[----:B------:R4:W-:Y:S04]  /*3ac0*/  STL.64 [R1+0x250], R196 ;  /* 0x000250c401007387 */ /* 0x0009e80000100a00 */
[----:B------:R4:W-:Y:S04]  /*3ad0*/  STL.64 [R1+0x258], R198 ;  /* 0x000258c601007387 */ /* 0x0009e80000100a00 */
[----:B------:R-:W3:Y:S04]  /*3ae0*/  LDL.LU R170, [R1+0x68] ;  /* 0x0000680001aa7983 */ /* 0x000ee80000300800 */
[----:B------:R-:W3:Y:S04]  /*3af0*/  LDL.LU R171, [R1+0x6c] ;  /* 0x00006c0001ab7983 */ /* 0x000ee80000300800 */
[----:B------:R-:W3:Y:S04]  /*3b00*/  LDL.LU R172, [R1+0x70] ;  /* 0x0000700001ac7983 */ /* 0x000ee80000300800 */
[----:B------:R-:W3:Y:S04]  /*3b10*/  LDL.LU R173, [R1+0x74] ;  /* 0x0000740001ad7983 */ /* 0x000ee80000300800 */
[----:B------:R-:W3:Y:S04]  /*3b20*/  LDL.LU R174, [R1+0x78] ;  /* 0x0000780001ae7983 */ /* 0x000ee80000300800 */
[----:B------:R-:W3:Y:S04]  /*3b30*/  LDL.LU R175, [R1+0x7c] ;  /* 0x00007c0001af7983 */ /* 0x000ee80000300800 */
[----:B-1----:R-:W3:Y:S04]  /*3b40*/  LDL.LU R120, [R1+0x120] ;  /* 0x0001200001787983 */ /* 0x002ee80000300800 */
[----:B------:R-:W3:Y:S04]  /*3b50*/  LDL.LU R121, [R1+0x124] ;  /* 0x0001240001797983 */ /* 0x000ee80000300800 */
[----:B------:R-:W3:Y:S04]  /*3b60*/  LDL.LU R122, [R1+0x128] ;  /* 0x00012800017a7983 */ /* 0x000ee80000300800 */
[----:B------:R-:W3:Y:S04]  /*3b70*/  LDL.LU R123, [R1+0x12c] ;  /* 0x00012c00017b7983 */ /* 0x000ee80000300800 */
[----:B------:R-:W3:Y:S04]  /*3b80*/  LDL.LU R124, [R1+0x130] ;  /* 0x00013000017c7983 */ /* 0x000ee80000300800 */
[----:B------:R-:W3:Y:S04]  /*3b90*/  LDL.LU R125, [R1+0x134] ;  /* 0x00013400017d7983 */ /* 0x000ee80000300800 */
[----:B------:R-:W3:Y:S04]  /*3ba0*/  LDL.LU R126, [R1+0x138] ;  /* 0x00013800017e7983 */ /* 0x000ee80000300800 */
[----:B------:R-:W3:Y:S04]  /*3bb0*/  LDL.LU R127, [R1+0x13c] ;  /* 0x00013c00017f7983 */ /* 0x000ee80000300800 */
[----:B--2---:R-:W2:Y:S04]  /*3bc0*/  LDL.LU R72, [R1+0x1e0] ;  /* 0x0001e00001487983 */ /* 0x004ea80000300800 */
[----:B------:R-:W2:Y:S04]  /*3bd0*/  LDL.LU R73, [R1+0x1e4] ;  /* 0x0001e40001497983 */ /* 0x000ea80000300800 */
[----:B------:R-:W2:Y:S04]  /*3be0*/  LDL.LU R74, [R1+0x1e8] ;  /* 0x0001e800014a7983 */ /* 0x000ea80000300800 */
[----:B------:R-:W2:Y:S04]  /*3bf0*/  LDL.LU R75, [R1+0x1ec] ;  /* 0x0001ec00014b7983 */ /* 0x000ea80000300800 */
[----:B------:R-:W2:Y:S04]  /*3c00*/  LDL.LU R76, [R1+0x1f0] ;  /* 0x0001f000014c7983 */ /* 0x000ea80000300800 */
[----:B------:R-:W2:Y:S04]  /*3c10*/  LDL.LU R77, [R1+0x1f4] ;  /* 0x0001f400014d7983 */ /* 0x000ea80000300800 */
[----:B------:R-:W3:Y:S04]  /*3c20*/  LDL.LU R102, [R1+0x198] ;  /* 0x0001980001667983 */ /* 0x000ee80000300800 */
        /* <DEDUP_REMOVED lines=9> */
[----:B0-----:R-:W3:Y:S04]  /*3cc0*/  LDL.LU R192, [R1] ;  /* 0x0000000001c07983 */ /* 0x001ee80000300800 */
[----:B------:R-:W3:Y:S04]  /*3cd0*/  LDL.LU R193, [R1+0x4] ;  /* 0x0000040001c17983 */ /* 0x000ee80000300800 */
[----:B----4-:R-:W4:Y:S01]  /*3ce0*/  LDL.LU R194, [R1+0x8] ;  /* 0x0000080001c27983 */ /* 0x010f220000300800 */
[----:B------:R-:W-:-:S03]  /*3cf0*/  IMAD.MOV.U32 R78, RZ, RZ, R216 ;  /* 0x000000ffff4e7224 */ /* 0x000fc600078e00d8 */
[----:B------:R-:W4:Y:S01]  /*3d00*/  LDL.LU R195, [R1+0xc] ;  /* 0x00000c0001c37983 */ /* 0x000f220000300800 */
[----:B------:R-:W-:-:S03]  /*3d10*/  IMAD.MOV.U32 R79, RZ, RZ, R217 ;  /* 0x000000ffff4f7224 */ /* 0x000fc600078e00d9 */
[----:B------:R-:W4:Y:S04]  /*3d20*/  LDL.LU R196, [R1+0x10] ;  /* 0x0000100001c47983 */ /* 0x000f280000300800 */
[----:B------:R-:W4:Y:S04]  /*3d30*/  LDL.LU R197, [R1+0x14] ;  /* 0x0000140001c57983 */ /* 0x000f280000300800 */
[----:B------:R-:W4:Y:S04]  /*3d40*/  LDL.LU R198, [R1+0x18] ;  /* 0x0000180001c67983 */ /* 0x000f280000300800 */
[----:B------:R-:W4:Y:S01]  /*3d50*/  LDL.LU R199, [R1+0x1c] ;  /* 0x00001c0001c77983 */ /* 0x000f220000300800 */
[----:B------:R-:W-:Y:S01]  /*3d60*/  UMOV UR10, UR5 ;  /* 0x00000005000a7c82 */ /* 0x000fe20008000000 */
[----:B------:R-:W-:Y:S01]  /*3d70*/  UMOV UR11, 0x80000020 ;  /* 0x80000020000b7882 */ /* 0x000fe20000000000 */
[----:B------:R-:W-:-:S02]  /*3d80*/  IMAD.MOV.U32 R216, RZ, RZ, R208 ;  /* 0x000000ffffd87224 */ /* 0x000fc400078e00d0 */
[----:B------:R-:W-:Y:S01]  /*3d90*/  IMAD.MOV.U32 R96, RZ, RZ, R218 ;  /* 0x000000ffff607224 */ /* 0x000fe200078e00da */
[----:B------:R-:W4:Y:S01]  /*3da0*/  LDL.LU R208, [R1+0x480] ;  /* 0x0004800001d07983 */ /* 0x000f220000300800 */
[----:B------:R-:W-:Y:S02]  /*3db0*/  IMAD.MOV.U32 R217, RZ, RZ, R209 ;  /* 0x000000ffffd97224 */ /* 0x000fe400078e00d1 */
[----:B------:R-:W-:Y:S01]  /*3dc0*/  IMAD.MOV.U32 R97, RZ, RZ, R219 ;  /* 0x000000ffff617224 */ /* 0x000fe200078e00db */
[----:B------:R-:W4:Y:S01]  /*3dd0*/  LDL.LU R209, [R1+0x47c] ;  /* 0x00047c0001d17983 */ /* 0x000f220000300800 */
[----:B------:R-:W-:Y:S02]  /*3de0*/  IMAD.MOV.U32 R218, RZ, RZ, R210 ;  /* 0x000000ffffda7224 */ /* 0x000fe400078e00d2 */
[----:B------:R-:W-:Y:S01]  /*3df0*/  IMAD.MOV.U32 R98, RZ, RZ, R220 ;  /* 0x000000ffff627224 */ /* 0x000fe200078e00dc */
[----:B------:R-:W4:Y:S01]  /*3e00*/  LDL.LU R210, [R1+0x478] ;  /* 0x0004780001d27983 */ /* 0x000f220000300800 */
        /* <DEDUP_REMOVED lines=11> */
[----:B------:R-:W4:Y:S04]  /*3ec0*/  LDL.LU R214, [R1+0x468] ;  /* 0x0004680001d67983 */ /* 0x000f280000300800 */
[----:B------:R-:W4:Y:S01]  /*3ed0*/  LDL.LU R215, [R1+0x464] ;  /* 0x0004640001d77983 */ /* 0x000f220000300800 */
[----:B------:R-:W-:Y:S01]  /*3ee0*/  UMOV UR56, UR48 ;  /* 0x0000003000387c82 */ /* 0x000fe20008000000 */
[----:B------:R-:W-:Y:S01]  /*3ef0*/  UMOV UR57, UR49 ;  /* 0x0000003100397c82 */ /* 0x000fe20008000000 */
[----:B------:R-:W-:Y:S01]  /*3f00*/  UMOV UR58, UR6 ;  /* 0x00000006003a7c82 */ /* 0x000fe20008000000 */
[----:B------:R-:W-:Y:S01]  /*3f10*/  UMOV UR59, 0x80000020 ;  /* 0x80000020003b7882 */ /* 0x000fe20000000000 */
[----:B------:R-:W-:Y:S01]  /*3f20*/  UMOV UR52, UR10 ;  /* 0x0000000a00347c82 */ /* 0x000fe20008000000 */
[----:B------:R-:W-:Y:S01]  /*3f30*/  UMOV UR53, UR11 ;  /* 0x0000000b00357c82 */ /* 0x000fe20008000000 */
[----:B------:R-:W-:Y:S01]  /*3f40*/  UIADD3 UR46, UR4, 0x102, URZ ;  /* 0x00000102042e7890 */ /* 0x000fe2000fffe03f */
[----:B------:R-:W-:Y:S01]  /*3f50*/  UMOV UR55, UR47 ;  /* 0x0000002f00377c82 */ /* 0x000fe20008000000 */
[----:B------:R-:W-:Y:S01]  /*3f60*/  UMOV UR47, 0x80000020 ;  /* 0x80000020002f7882 */ /* 0x000fe20000000000 */
[----:B--2---:R-:W-:-:S06]  /*3f70*/  WARPGROUP.ARRIVE ;  /* 0x00000000000079c5 */ /* 0x004fcc0000000000 */
[----:B------:R-:W-:Y:S03]  /*3f80*/  IGMMA.64x16x32.S8.S8 R72, gdesc[UR8], R72, gsb0 ;  /* 0x00600000084879f1 */ /* 0x000fe60008041048 */
[----:B------:R-:W-:Y:S02]  /*3f90*/  WARPGROUP.DEPBAR.LE gsb0, 0x0 ;  /* 0x00008000000079c5 */ /* 0x000fe40000010000 */
[----:B---3--:R-:W-:-:S06]  /*3fa0*/  WARPGROUP.ARRIVE ;  /* 0x00000000000079c5 */ /* 0x008fcc0000000000 */
[----:B------:R-:W-:Y:S01]  /*3fb0*/  IGMMA.64x16x32.S8.S8 R96, gdesc[UR56], R96, gsb0 ;  /* 0x00600000386079f1 */ /* 0x000fe20008041060 */
[----:B------:R-:W-:Y:S01]  /*3fc0*/  UMOV UR8, UR48 ;  /* 0x0000003000087c82 */ /* 0x000fe20008000000 */
[----:B------:R-:W-:Y:S01]  /*3fd0*/  UMOV UR9, UR49 ;  /* 0x0000003100097c82 */ /* 0x000fe20008000000 */
[----:B------:R-:W-:Y:S01]  /*3fe0*/  UMOV UR10, UR7 ;  /* 0x00000007000a7c82 */ /* 0x000fe20008000000 */
[----:B------:R-:W-:Y:S01]  /*3ff0*/  UMOV UR11, 0x80000020 ;  /* 0x80000020000b7882 */ /* 0x000fe20000000000 */
[----:B------:R-:W-:Y:S02]  /*4000*/  WARPGROUP.DEPBAR.LE gsb0, 0x0 ;  /* 0x00008000000079c5 */ /* 0x000fe40000010000 */
[----:B------:R-:W-:-:S06]  /*4010*/  WARPGROUP.ARRIVE ;  /* 0x00000000000079c5 */ /* 0x000fcc0000000000 */
[----:B------:R-:W-:Y:S03]  /*4020*/  IGMMA.64x16x32.S8.S8 R120, gdesc[UR8], R120, gsb0 ;  /* 0x00600000087879f1 */ /* 0x000fe60008041078 */
[----:B------:R-:W-:Y:S02]  /*4030*/  WARPGROUP.DEPBAR.LE gsb0, 0x0 ;  /* 0x00008000000079c5 */ /* 0x000fe40000010000 */
[----:B------:R-:W-:-:S06]  /*4040*/  WARPGROUP.ARRIVE ;  /* 0x00000000000079c5 */ /* 0x000fcc0000000000 */
[----:B------:R-:W-:Y:S03]  /*4050*/  IGMMA.64x16x32.S8.S8 R144, gdesc[UR44], R144, gsb0 ;  /* 0x006000002c9079f1 */ /* 0x000fe60008041090 */
[----:B------:R-:W-:Y:S02]  /*4060*/  WARPGROUP.DEPBAR.LE gsb0, 0x0 ;  /* 0x00008000000079c5 */ /* 0x000fe40000010000 */
[----:B------:R-:W-:-:S06]  /*4070*/  WARPGROUP.ARRIVE ;  /* 0x00000000000079c5 */ /* 0x000fcc0000000000 */
[----:B------:R-:W-:Y:S03]  /*4080*/  IGMMA.64x16x32.S8.S8 R168, gdesc[UR40], R168, gsb0 ;  /* 0x0060000028a879f1 */ /* 0x000fe600080410a8 */
[----:B------:R-:W-:Y:S02]  /*4090*/  WARPGROUP.DEPBAR.LE gsb0, 0x0 ;  /* 0x00008000000079c5 */ /* 0x000fe40000010000 */
[----:B----4-:R-:W-:-:S06]  /*40a0*/  WARPGROUP.ARRIVE ;  /* 0x00000000000079c5 */ /* 0x010fcc0000000000 */
        /* <DEDUP_REMOVED lines=15> */
[----:B------:R-:W-:Y:S01]  /*41a0*/  IGMMA.64x16x32.S8.S8 R112, gdesc[UR16], R112, gsb0 ;  /* 0x00600000107079f1 */ /* 0x000fe20008041070 */
[----:B------:R-:W-:Y:S01]  /*41b0*/  UIADD3 UR14, UR4, 0x302, URZ ;  /* 0x00000302040e7890 */ /* 0x000fe2000fffe03f */
[----:B------:R-:W-:Y:S01]  /*41c0*/  UMOV UR15, 0x80000020 ;  /* 0x80000020000f7882 */ /* 0x000fe20000000000 */
[----:B------:R-:W-:Y:S02]  /*41d0*/  WARPGROUP.DEPBAR.LE gsb0, 0x0 ;  /* 0x00008000000079c5 */ /* 0x000fe40000010000 */
[----:B------:R-:W-:-:S06]  /*41e0*/  WARPGROUP.ARRIVE ;  /* 0x00000000000079c5 */ /* 0x000fcc0000000000 */
[----:B------:R-:W-:Y:S01]  /*41f0*/  IGMMA.64x16x32.S8.S8 R88, gdesc[UR12], R88, gsb0 ;  /* 0x006000000c5879f1 */ /* 0x000fe20008041058 */
[----:B------:R-:W-:Y:S01]  /*4200*/  UMOV UR56, UR10 ;  /* 0x0000000a00387c82 */ /* 0x000fe20008000000 */
[----:B------:R-:W-:Y:S01]  /*4210*/  UIADD3 UR10, UR4, 0x342, URZ ;  /* 0x00000342040a7890 */ /* 0x000fe2000fffe03f */
[----:B------:R-:W-:Y:S01]  /*4220*/  UMOV UR57, UR11 ;  /* 0x0000000b00397c82 */ /* 0x000fe20008000000 */
[----:B------:R-:W-:Y:S01]  /*4230*/  UMOV UR8, UR48 ;  /* 0x0000003000087c82 */ /* 0x000fe20008000000 */
[----:B------:R-:W-:Y:S01]  /*4240*/  UMOV UR9, UR49 ;  /* 0x0000003100097c82 */ /* 0x000fe20008000000 */
[----:B------:R-:W-:Y:S01]  /*4250*/  UMOV UR11, 0x80000020 ;  /* 0x80000020000b7882 */ /* 0x000fe20000000000 */
[----:B------:R-:W-:Y:S02]  /*4260*/  WARPGROUP.DEPBAR.LE gsb0, 0x0 ;  /* 0x00008000000079c5 */ /* 0x000fe40000010000 */
[----:B------:R-:W-:-:S06]  /*4270*/  WARPGROUP.ARRIVE ;  /* 0x00000000000079c5 */ /* 0x000fcc0000000000 */
[----:B------:R-:W-:Y:S01]  /*4280*/  IGMMA.64x16x32.S8.S8 R64, gdesc[UR8], R64, gsb0 ;  /* 0x00600000084079f1 */ /* 0x000fe20008041040 */
[----:B------:R-:W-:Y:S01]  /*4290*/  UIADD3 UR6, UR4, 0x382, URZ ;  /* 0x0000038204067890 */ /* 0x000fe2000fffe03f */
[----:B------:R-:W-:Y:S02]  /*42a0*/  UMOV UR5, UR49 ;  /* 0x0000003100057c82 */ /* 0x000fe40008000000 */
[----:B------:R-:W-:Y:S01]  /*42b0*/  UMOV UR4, UR48 ;  /* 0x0000003000047c82 */ /* 0x000fe20008000000 */
[----:B------:R-:W-:Y:S01]  /*42c0*/  UMOV UR7, 0x80000020 ;  /* 0x8000002000077882 */ /* 0x000fe20000000000 */
[----:B------:R-:W-:Y:S02]  /*42d0*/  WARPGROUP.DEPBAR.LE gsb0, 0x0 ;  /* 0x00008000000079c5 */ /* 0x000fe40000010000 */
[----:B------:R-:W-:-:S06]  /*42e0*/  WARPGROUP.ARRIVE ;  /* 0x00000000000079c5 */ /* 0x000fcc0000000000 */
[----:B------:R-:W-:Y:S01]  /*42f0*/  IGMMA.64x16x32.S8.S8 R40, gdesc[UR4], R40, gsb0 ;  /* 0x00600000042879f1 */ /* 0x000fe20008041028 */
[----:B------:R-:W-:Y:S01]  /*4300*/  UIADD3 UR12, UR55, 0x202, URZ ;  /* 0x00000202370c7890 */ /* 0x000fe2000fffe03f */
[----:B------:R-:W-:-:S06]  /*4310*/  UMOV UR5, 0x80000020 ;  /* 0x8000002000057882 */ /* 0x000fcc0000000000 */
[----:B------:R-:W-:Y:S01]  /*4320*/  UMOV UR4, UR12 ;  /* 0x0000000c00047c82 */ /* 0x000fe20008000000 */
[----:B------:R-:W-:Y:S02]  /*4330*/  WARPGROUP.DEPBAR.LE gsb0, 0x0 ;  /* 0x00008000000079c5 */ /* 0x000fe40000010000 */
[----:B------:R-:W-:-:S06]  /*4340*/  WARPGROUP.ARRIVE ;  /* 0x00000000000079c5 */ /* 0x000fcc0000000000 */
[----:B------:R-:W-:Y:S01]  /*4350*/  IGMMA.64x16x32.S8.S8 R32, gdesc[UR4], R32, gsb0 ;  /* 0x00600000042079f1 */ /* 0x000fe20008041020 */
[----:B------:R-:W-:Y:S01]  /*4360*/  UMOV UR8, UR4 ;  /* 0x0000000400087c82 */ /* 0x000fe20008000000 */
        /* <DEDUP_REMOVED lines=11> */
[----:B------:R-:W-:Y:S04]  /*4420*/  STL.64 [R1+0x1e0], R72 ;  /* 0x0001e04801007387 */ /* 0x000fe80000100a00 */
[----:B------:R-:W-:Y:S04]  /*4430*/  STL.64 [R1+0x1e8], R74 ;  /* 0x0001e84a01007387 */ /* 0x000fe80000100a00 */
[----:B------:R-:W-:Y:S04]  /*4440*/  STL.64 [R1+0x1f0], R76 ;  /* 0x0001f04c01007387 */ /* 0x000fe80000100a00 */
[----:B------:R-:W-:Y:S04]  /*4450*/  STL.64 [R1+0x1f8], R78 ;  /* 0x0001f84e01007387 */ /* 0x000fe80000100a00 */
[----:B------:R-:W-:Y:S04]  /*4460*/  STL.64 [R1+0x180], R96 ;  /* 0x0001806001007387 */ /* 0x000fe80000100a00 */
[----:B------:R-:W-:Y:S01]  /*4470*/  STL.64 [R1+0x188], R98 ;  /* 0x0001886201007387 */ /* 0x000fe20000100a00 */
[----:B------:R-:W-:-:S02]  /*4480*/  WARPGROUP.DEPBAR.LE gsb0, 0x0 ;  /* 0x00008000000079c5 */ /* 0x000fc40000010000 */
[----:B------:R-:W-:-:S06]  /*4490*/  WARPGROUP.ARRIVE ;  /* 0x00000000000079c5 */ /* 0x000fcc0000000000 */
[----:B------:R-:W-:Y:S01]  /*44a0*/  IGMMA.64x16x32.S8.S8 R104, gdesc[UR16], R104, gsb0 ;  /* 0x00600000106879f1 */ /* 0x000fe20008041068 */
[----:B------:R-:W-:Y:S04]  /*44b0*/  STL.64 [R1+0x190], R100 ;  /* 0x0001906401007387 */ /* 0x000fe80000100a00 */
        /* <DEDUP_REMOVED lines=13> */
[----:B------:R0:W-:Y:S04]  /*4590*/  STL.64 [R1], R192 ;  /* 0x000000c001007387 */ /* 0x0001e80000100a00 */
[----:B------:R1:W-:Y:S04]  /*45a0*/  STL.64 [R1+0x8], R194 ;  /* 0x000008c201007387 */ /* 0x0003e80000100a00 */
[----:B------:R2:W-:Y:S04]  /*45b0*/  STL.64 [R1+0x10], R196 ;  /* 0x000010c401007387 */ /* 0x0005e80000100a00 */
[----:B------:R3:W-:Y:S04]  /*45c0*/  STL.64 [R1+0x18], R198 ;  /* 0x000018c601007387 */ /* 0x0007e80000100a00 */
[----:B0-----:R-:W4:Y:S04]  /*45d0*/  LDL.LU R192, [R1+0x40] ;  /* 0x0000400001c07983 */ /* 0x001f280000300800 */
[----:B------:R-:W4:Y:S04]  /*45e0*/  LDL.LU R193, [R1+0x44] ;  /* 0x0000440001c17983 */ /* 0x000f280000300800 */
[----:B-1----:R-:W4:Y:S04]  /*45f0*/  LDL.LU R194, [R1+0x48] ;  /* 0x0000480001c27983 */ /* 0x002f280000300800 */
[----:B------:R-:W4:Y:S04]  /*4600*/  LDL.LU R195, [R1+0x4c] ;  /* 0x00004c0001c37983 */ /* 0x000f280000300800 */
[----:B--2---:R-:W4:Y:S04]  /*4610*/  LDL.LU R196, [R1+0x50] ;  /* 0x0000500001c47983 */ /* 0x004f280000300800 */
[----:B------:R-:W4:Y:S04]  /*4620*/  LDL.LU R197, [R1+0x54] ;  /* 0x0000540001c57983 */ /* 0x000f280000300800 */
[----:B---3--:R-:W4:Y:S04]  /*4630*/  LDL.LU R198, [R1+0x58] ;  /* 0x0000580001c67983 */ /* 0x008f280000300800 */
[----:B------:R-:W4:Y:S01]  /*4640*/  LDL.LU R199, [R1+0x5c] ;  /* 0x00005c0001c77983 */ /* 0x000f220000300800 */
[----:B------:R-:W-:-:S02]  /*4650*/  WARPGROUP.DEPBAR.LE gsb0, 0x0 ;  /* 0x00008000000079c5 */ /* 0x000fc40000010000 */
[----:B------:R-:W-:Y:S01]  /*4660*/  WARPGROUP.ARRIVE ;  /* 0x00000000000079c5 */ /* 0x000fe20000000000 */
[----:B------:R-:W-:Y:S01]  /*4670*/  UMOV UR20, UR4 ;  /* 0x0000000400147c82 */ /* 0x000fe20008000000 */
[----:B------:R-:W-:-:S04]  /*4680*/  UMOV UR21, UR5 ;  /* 0x0000000500157c82 */ /* 0x000fc80008000000 */
        /* <DEDUP_REMOVED lines=24> */
[----:B----4-:R-:W-:-:S06]  /*4810*/  WARPGROUP.ARRIVE ;  /* 0x00000000000079c5 */ /* 0x010fcc0000000000 */
[----:B------:R-:W-:Y:S01]  /*4820*/  IGMMA.64x16x32.S8.S8 R192, gdesc[UR40], R192, gsb0 ;  /* 0x0060000028c079f1 */ /* 0x000fe200080410c0 */
[----:B------:R-:W-:Y:S01]  /*4830*/  UMOV UR44, UR4 ;  /* 0x00000004002c7c82 */ /* 0x000fe20008000000 */
[----:B------:R-:W-:Y:S01]  /*4840*/  UMOV UR45, UR5 ;  /* 0x00000005002d7c82 */ /* 0x000fe20008000000 */
[----:B------:R-:W-:Y:S02]  /*4850*/  WARPGROUP.DEPBAR.LE gsb0, 0x0 ;  /* 0x00008000000079c5 */ /* 0x000fe40000010000 */
[----:B------:R-:W-:-:S06]  /*4860*/  WARPGROUP.ARRIVE ;  /* 0x00000000000079c5 */ /* 0x000fcc0000000000 */
[----:B------:R-:W-:Y:S01]  /*4870*/  IGMMA.64x16x32.S8.S8 R216, gdesc[UR44], R216, gsb0 ;  /* 0x006000002cd879f1 */ /* 0x000fe200080410d8 */
[----:B------:R-:W-:Y:S04]  /*4880*/  STL.64 [R1+0x3e8], R214 ;  /* 0x0003e8d601007387 */ /* 0x000fe80000100a00 */
[----:B------:R-:W-:Y:S04]  /*4890*/  STL.64 [R1+0x3e0], R212 ;  /* 0x0003e0d401007387 */ /* 0x000fe80000100a00 */
[----:B------:R-:W-:Y:S04]  /*48a0*/  STL.64 [R1+0x3d8], R210 ;  /* 0x0003d8d201007387 */ /* 0x000fe80000100a00 */
[----:B------:R-:W-:Y:S04]  /*48b0*/  STL.64 [R1+0x3d0], R208 ;  /* 0x0003d0d001007387 */ /* 0x000fe80000100a00 */
[----:B------:R0:W-:Y:S04]  /*48c0*/  STL.64 [R1+0x40], R192 ;  /* 0x000040c001007387 */ /* 0x0001e80000100a00 */
[----:B------:R1:W-:Y:S04]  /*48d0*/  STL.64 [R1+0x48], R194 ;  /* 0x000048c201007387 */ /* 0x0003e80000100a00 */
[----:B------:R2:W-:Y:S04]  /*48e0*/  STL.64 [R1+0x50], R196 ;  /* 0x000050c401007387 */ /* 0x0005e80000100a00 */
[----:B------:R3:W-:Y:S01]  /*48f0*/  STL.64 [R1+0x58], R198 ;  /* 0x000058c601007387 */ /* 0x0007e20000100a00 */
[----:B0-----:R-:W-:-:S03]  /*4900*/  IMAD.MOV.U32 R192, RZ, RZ, R9 ;  /* 0x000000ffffc07224 */ /* 0x001fc600078e0009 */
[----:B------:R-:W4:Y:S01]  /*4910*/  LDL.LU R9, [R1+0x460] ;  /* 0x0004600001097983 */ /* 0x000f220000300800 */
[----:B------:R-:W-:Y:S02]  /*4920*/  IMAD.MOV.U32 R193, RZ, RZ, R8 ;  /* 0x000000ffffc17224 */ /* 0x000fe400078e0008 */
[----:B-1----:R-:W-:Y:S02]  /*4930*/  IMAD.MOV.U32 R194, RZ, RZ, R22 ;  /* 0x000000ffffc27224 */ /* 0x002fe400078e0016 */
[----:B------:R-:W-:Y:S02]  /*4940*/  IMAD.MOV.U32 R195, RZ, RZ, R23 ;  /* 0x000000ffffc37224 */ /* 0x000fe400078e0017 */
[----:B--2---:R-:W-:Y:S02]  /*4950*/  IMAD.MOV.U32 R196, RZ, RZ, R232 ;  /* 0x000000ffffc47224 */ /* 0x004fe400078e00e8 */
[----:B------:R-:W-:Y:S02]  /*4960*/  IMAD.MOV.U32 R197, RZ, RZ, R233 ;  /* 0x000000ffffc57224 */ /* 0x000fe400078e00e9 */
[----:B---3--:R-:W-:Y:S01]  /*4970*/  IMAD.MOV.U32 R198, RZ, RZ, R6 ;  /* 0x000000ffffc67224 */ /* 0x008fe200078e0006 */
[----:B------:R-:W-:-:S02]  /*4980*/  WARPGROUP.DEPBAR.LE gsb0, 0x0 ;  /* 0x00008000000079c5 */ /* 0x000fc40000010000 */
[----:B------:R0:W-:Y:S04]  /*4990*/  STL.64 [R1+0xa0], R216 ;  /* 0x0000a0d801007387 */ /* 0x0001e80000100a00 */
[----:B------:R1:W-:Y:S04]  /*49a0*/  STL.64 [R1+0xa8], R218 ;  /* 0x0000a8da01007387 */ /* 0x0003e80000100a00 */
[----:B------:R-:W-:Y:S04]  /*49b0*/  STL.64 [R1+0xb0], R220 ;  /* 0x0000b0dc01007387 */ /* 0x000fe80000100a00 */
[----:B------:R-:W-:Y:S04]  /*49c0*/  STL.64 [R1+0xb8], R222 ;  /* 0x0000b8de01007387 */ /* 0x000fe80000100a00 */
[----:B------:R-:W2:Y:S04]  /*49d0*/  LDL.LU R8, [R1+0x45c] ;  /* 0x00045c0001087983 */ /* 0x000ea80000300800 */
[----:B------:R-:W3:Y:S01]  /*49e0*/  LDL.LU R22, [R1+0x458] ;  /* 0x0004580001167983 */ /* 0x000ee20000300800 */
[----:B------:R-:W-:-:S03]  /*49f0*/  IMAD.MOV.U32 R199, RZ, RZ, R2 ;  /* 0x000000ffffc77224 */ /* 0x000fc600078e0002 */
[----:B------:R-:W2:Y:S04]  /*4a00*/  LDL.LU R23, [R1+0x454] ;  /* 0x0004540001177983 */ /* 0x000ea80000300800 */
[----:B------:R-:W2:Y:S04]  /*4a10*/  LDL.LU R232, [R1+0x450] ;  /* 0x0004500001e87983 */ /* 0x000ea80000300800 */
[----:B------:R-:W2:Y:S04]  /*4a20*/  LDL.LU R233, [R1+0x44c] ;  /* 0x00044c0001e97983 */ /* 0x000ea80000300800 */
[----:B------:R-:W2:Y:S04]  /*4a30*/  LDL.LU R6, [R1+0x448] ;  /* 0x0004480001067983 */ /* 0x000ea80000300800 */
[----:B------:R-:W2:Y:S01]  /*4a40*/  LDL.LU R2, [R1+0x444] ;  /* 0x0004440001027983 */ /* 0x000ea20000300800 */
[----:B----4-:R-:W-:-:S02]  /*4a50*/  IMAD.MOV.U32 R151, RZ, RZ, R9 ;  /* 0x000000ffff977224 */ /* 0x010fc400078e0009 */
[----:B---3--:R-:W-:Y:S02]  /*4a60*/  IMAD.MOV.U32 R144, RZ, RZ, R22 ;  /* 0x000000ffff907224 */ /* 0x008fe400078e0016 */
[----:B------:R-:W3:Y:S01]  /*4a70*/  LDL.LU R22, [R1+0x440] ;  /* 0x0004400001167983 */ /* 0x000ee20000300800 */
[----:B--2---:R-:W-:-:S03]  /*4a80*/  IMAD.MOV.U32 R145, RZ, RZ, R23 ;  /* 0x000000ffff917224 */ /* 0x004fc600078e0017 */
[----:B------:R-:W2:Y:S01]  /*4a90*/  LDL.LU R23, [R1+0x43c] ;  /* 0x00043c0001177983 */ /* 0x000ea20000300800 */
[----:B------:R-:W-:-:S03]  /*4aa0*/  IMAD.MOV.U32 R146, RZ, RZ, R232 ;  /* 0x000000ffff927224 */ /* 0x000fc600078e00e8 */
[----:B------:R-:W4:Y:S01]  /*4ab0*/  LDL.LU R232, [R1+0x438] ;  /* 0x0004380001e87983 */ /* 0x000f220000300800 */
[----:B------:R-:W-:-:S03]  /*4ac0*/  IMAD.MOV.U32 R147, RZ, RZ, R233 ;  /* 0x000000ffff937224 */ /* 0x000fc600078e00e9 */
[----:B------:R-:W3:Y:S01]  /*4ad0*/  LDL.LU R233, [R1+0x434] ;  /* 0x0004340001e97983 */ /* 0x000ee20000300800 */
[----:B------:R-:W-:-:S03]  /*4ae0*/  IMAD.MOV.U32 R148, RZ, RZ, R6 ;  /* 0x000000ffff947224 */ /* 0x000fc600078e0006 */
[----:B------:R-:W2:Y:S01]  /*4af0*/  LDL.LU R6, [R1+0x430] ;  /* 0x0004300001067983 */ /* 0x000ea20000300800 */
[----:B------:R-:W-:Y:S02]  /*4b00*/  IMAD.MOV.U32 R150, RZ, RZ, R8 ;  /* 0x000000ffff967224 */ /* 0x000fe400078e0008 */
[----:B------:R-:W-:Y:S02]  /*4b10*/  IMAD.MOV.U32 R149, RZ, RZ, R2 ;  /* 0x000000ffff957224 */ /* 0x000fe400078e0002 */
[----:B------:R-:W4:Y:S04]  /*4b20*/  LDL.LU R2, [R1+0x42c] ;  /* 0x00042c0001027983 */ /* 0x000f280000300800 */
[----:B------:R-:W3:Y:S04]  /*4b30*/  LDL.LU R8, [R1+0x428] ;  /* 0x0004280001087983 */ /* 0x000ee80000300800 */
[----:B------:R-:W2:Y:S04]  /*4b40*/  LDL.LU R9, [R1+0x424] ;  /* 0x0004240001097983 */ /* 0x000ea80000300800 */
[----:B------:R-:W4:Y:S04]  /*4b50*/  LDL.LU R120, [R1+0x1a0] ;  /* 0x0001a00001787983 */ /* 0x000f280000300800 */
[----:B------:R-:W4:Y:S04]  /*4b60*/  LDL.LU R121, [R1+0x1a4] ;  /* 0x0001a40001797983 */ /* 0x000f280000300800 */
[----:B------:R-:W4:Y:S04]  /*4b70*/  LDL.LU R122, [R1+0x1a8] ;  /* 0x0001a800017a7983 */ /* 0x000f280000300800 */
[----:B------:R-:W4:Y:S04]  /*4b80*/  LDL.LU R123, [R1+0x1ac] ;  /* 0x0001ac00017b7983 */ /* 0x000f280000300800 */
[----:B------:R-:W4:Y:S04]  /*4b90*/  LDL.LU R124, [R1+0x1b0] ;  /* 0x0001b000017c7983 */ /* 0x000f280000300800 */
[----:B------:R-:W4:Y:S04]  /*4ba0*/  LDL.LU R125, [R1+0x1b4] ;  /* 0x0001b400017d7983 */ /* 0x000f280000300800 */
[----:B------:R-:W4:Y:S04]  /*4bb0*/  LDL.LU R126, [R1+0x1b8] ;  /* 0x0001b800017e7983 */ /* 0x000f280000300800 */
[----:B------:R-:W4:Y:S04]  /*4bc0*/  LDL.LU R127, [R1+0x1bc] ;  /* 0x0001bc00017f7983 */ /* 0x000f280000300800 */
        /* <DEDUP_REMOVED lines=8> */
[----:B------:R-:W2:Y:S04]  /*4c50*/  LDL.LU R24, [R1+0x160] ;  /* 0x0001600001187983 */ /* 0x000ea80000300800 */
[----:B------:R-:W2:Y:S04]  /*4c60*/  LDL.LU R25, [R1+0x164] ;  /* 0x0001640001197983 */ /* 0x000ea80000300800 */
[----:B------:R-:W2:Y:S04]  /*4c70*/  LDL.LU R26, [R1+0x168] ;  /* 0x00016800011a7983 */ /* 0x000ea80000300800 */
[----:B------:R-:W2:Y:S04]  /*4c80*/  LDL.LU R27, [R1+0x16c] ;  /* 0x00016c00011b7983 */ /* 0x000ea80000300800 */
[----:B------:R-:W2:Y:S04]  /*4c90*/  LDL.LU R28, [R1+0x170] ;  /* 0x00017000011c7983 */ /* 0x000ea80000300800 */
[----:B------:R-:W2:Y:S04]  /*4ca0*/  LDL.LU R29, [R1+0x174] ;  /* 0x00017400011d7983 */ /* 0x000ea80000300800 */
[----:B------:R-:W2:Y:S04]  /*4cb0*/  LDL.LU R30, [R1+0x178] ;  /* 0x00017800011e7983 */ /* 0x000ea80000300800 */
        /* <DEDUP_REMOVED lines=16> */
[----:B------:R-:W3:Y:S01]  /*4dc0*/  LDL.LU R55, [R1+0x1dc] ;  /* 0x0001dc0001377983 */ /* 0x000ee20000300800 */
[----:B------:R-:W-:Y:S01]  /*4dd0*/  UMOV UR12, UR52 ;  /* 0x00000034000c7c82 */ /* 0x000fe20008000000 */
[----:B------:R-:W-:Y:S01]  /*4de0*/  UMOV UR13, UR53 ;  /* 0x00000035000d7c82 */ /* 0x000fe20008000000 */
[----:B------:R-:W-:Y:S01]  /*4df0*/  UMOV UR49, UR55 ;  /* 0x0000003700317c82 */ /* 0x000fe20008000000 */
[----:B------:R-:W-:Y:S01]  /*4e00*/  UMOV UR52, UR4 ;  /* 0x0000000400347c82 */ /* 0x000fe20008000000 */
[----:B------:R-:W-:Y:S01]  /*4e10*/  UMOV UR53, UR5 ;  /* 0x0000000500357c82 */ /* 0x000fe20008000000 */
[----:B------:R-:W-:Y:S01]  /*4e20*/  UMOV UR54, UR56 ;  /* 0x0000003800367c82 */ /* 0x000fe20008000000 */
[----:B------:R-:W-:Y:S01]  /*4e30*/  UMOV UR55, UR57 ;  /* 0x0000003900377c82 */ /* 0x000fe20008000000 */
[----:B------:R-:W-:Y:S01]  /*4e40*/  UIADD3 UR8, UR49, 0x402, URZ ;  /* 0x0000040231087890 */ /* 0x000fe2000fffe03f */
[----:B------:R-:W-:-:S02]  /*4e50*/  UMOV UR48, UR4 ;  /* 0x0000000400307c82 */ /* 0x000fc40008000000 */
[----:B------:R-:W-:Y:S01]  /*4e60*/  UMOV UR49, UR5 ;  /* 0x0000000500317c82 */ /* 0x000fe20008000000 */
[----:B----4-:R-:W-:-:S06]  /*4e70*/  WARPGROUP.ARRIVE ;  /* 0x00000000000079c5 */ /* 0x010fcc0000000000 */
[----:B------:R-:W-:Y:S01]  /*4e80*/  IGMMA.64x16x32.S8.S8 R208, gdesc[UR52], R208, gsb0 ;  /* 0x0060000034d079f1 */ /* 0x000fe200080410d0 */
[----:B------:R-:W-:Y:S01]  /*4e90*/  UMOV UR52, UR4 ;  /* 0x0000000400347c82 */ /* 0x000fe20008000000 */
[----:B------:R-:W-:Y:S01]  /*4ea0*/  UMOV UR53, UR5 ;  /* 0x0000000500357c82 */ /* 0x000fe20008000000 */
[----:B------:R-:W-:Y:S01]  /*4eb0*/  UMOV UR54, UR58 ;  /* 0x0000003a00367c82 */ /* 0x000fe20008000000 */
[----:B------:R-:W-:Y:S01]  /*4ec0*/  UMOV UR55, UR59 ;  /* 0x0000003b00377c82 */ /* 0x000fe20008000000 */
[----:B------:R-:W-:Y:S02]  /*4ed0*/  WARPGROUP.DEPBAR.LE gsb0, 0x0 ;  /* 0x00008000000079c5 */ /* 0x000fe40000010000 */
[----:B--2---:R-:W-:-:S06]  /*4ee0*/  WARPGROUP.ARRIVE ;  /* 0x00000000000079c5 */ /* 0x004fcc0000000000 */
[----:B------:R-:W-:Y:S01]  /*4ef0*/  IGMMA.64x16x32.S8.S8 R24, gdesc[UR52], R24, gsb0 ;  /* 0x00600000341879f1 */ /* 0x000fe20008041018 */
[----:B------:R-:W-:Y:S01]  /*4f00*/  UMOV UR52, UR4 ;  /* 0x0000000400347c82 */ /* 0x000fe20008000000 */
[----:B------:R-:W-:Y:S01]  /*4f10*/  UMOV UR53, UR5 ;  /* 0x0000000500357c82 */ /* 0x000fe20008000000 */
[----:B------:R-:W-:Y:S01]  /*4f20*/  UMOV UR54, UR12 ;  /* 0x0000000c00367c82 */ /* 0x000fe20008000000 */
[----:B------:R-:W-:Y:S01]  /*4f30*/  UMOV UR55, UR13 ;  /* 0x0000000d00377c82 */ /* 0x000fe20008000000 */
[----:B------:R-:W-:Y:S02]  /*4f40*/  WARPGROUP.DEPBAR.LE gsb0, 0x0 ;  /* 0x00008000000079c5 */ /* 0x000fe40000010000 */
[----:B---3--:R-:W-:-:S06]  /*4f50*/  WARPGROUP.ARRIVE ;  /* 0x00000000000079c5 */ /* 0x008fcc0000000000 */
[----:B------:R-:W-:Y:S03]  /*4f60*/  IGMMA.64x16x32.S8.S8 R48, gdesc[UR52], R48, gsb0 ;  /* 0x00600000343079f1 */ /* 0x000fe60008041030 */
[----:B------:R-:W-:Y:S02]  /*4f70*/  WARPGROUP.DEPBAR.LE gsb0, 0x0 ;  /* 0x00008000000079c5 */ /* 0x000fe40000010000 */
[----:B------:R-:W-:-:S06]  /*4f80*/  WARPGROUP.ARRIVE ;  /* 0x00000000000079c5 */ /* 0x000fcc0000000000 */
[----:B------:R-:W-:Y:S01]  /*4f90*/  IGMMA.64x16x32.S8.S8 R72, gdesc[UR48], R72, gsb0 ;  /* 0x00600000304879f1 */ /* 0x000fe20008041048 */
[----:B------:R-:W-:Y:S02]  /*4fa0*/  IMAD.MOV.U32 R96, RZ, RZ, R9 ;  /* 0x000000ffff607224 */ /* 0x000fe400078e0009 */
[----:B------:R-:W-:Y:S02]  /*4fb0*/  IMAD.MOV.U32 R97, RZ, RZ, R8 ;  /* 0x000000ffff617224 */ /* 0x000fe400078e0008 */
[----:B------:R-:W-:Y:S02]  /*4fc0*/  IMAD.MOV.U32 R98, RZ, RZ, R2 ;  /* 0x000000ffff627224 */ /* 0x000fe400078e0002 */
[----:B------:R-:W-:Y:S02]  /*4fd0*/  IMAD.MOV.U32 R99, RZ, RZ, R6 ;  /* 0x000000ffff637224 */ /* 0x000fe400078e0006 */
[----:B------:R-:W-:Y:S02]  /*4fe0*/  IMAD.MOV.U32 R100, RZ, RZ, R233 ;  /* 0x000000ffff647224 */ /* 0x000fe400078e00e9 */
[----:B------:R-:W-:-:S02]  /*4ff0*/  IMAD.MOV.U32 R101, RZ, RZ, R232 ;  /* 0x000000ffff657224 */ /* 0x000fc400078e00e8 */
[----:B------:R-:W-:Y:S02]  /*5000*/  IMAD.MOV.U32 R102, RZ, RZ, R23 ;  /* 0x000000ffff667224 */ /* 0x000fe400078e0017 */
[----:B------:R-:W-:Y:S01]  /*5010*/  IMAD.MOV.U32 R103, RZ, RZ, R22 ;  /* 0x000000ffff677224 */ /* 0x000fe200078e0016 */
[----:B------:R-:W-:Y:S01]  /*5020*/  UMOV UR48, UR8 ;  /* 0x0000000800307c82 */ /* 0x000fe20008000000 */
[----:B------:R-:W-:Y:S01]  /*5030*/  UMOV UR49, 0x80000020 ;  /* 0x8000002000317882 */ /* 0x000fe20000000000 */
[----:B------:R-:W-:-:S03]  /*5040*/  WARPGROUP.DEPBAR.LE gsb0, 0x0 ;  /* 0x00008000000079c5 */ /* 0x000fc60000010000 */
[----:B------:R-:W-:Y:S01]  /*5050*/  WARPGROUP.ARRIVE ;  /* 0x00000000000079c5 */ /* 0x000fe20000000000 */
[----:B------:R-:W-:Y:S01]  /*5060*/  IMAD.MOV.U32 R168, RZ, RZ, R19 ;  /* 0x000000ffffa87224 */ /* 0x000fe200078e0013 */
[----:B------:R2:W5:Y:S04]  /*5070*/  LDL.LU R9, [R1+0x420] ;  /* 0x0004200001097983 */ /* 0x0005680000300800 */
[----:B------:R-:W-:Y:S01]  /*5080*/  IGMMA.64x16x32.S8.S8 R96, gdesc[UR48], R96, gsb0 ;  /* 0x00600000306079f1 */ /* 0x000fe20008041060 */
[----:B------:R-:W-:Y:S01]  /*5090*/  UMOV UR50, UR12 ;  /* 0x0000000c00327c82 */ /* 0x000fe20008000000 */
[----:B------:R-:W-:Y:S01]  /*50a0*/  UMOV UR51, UR13 ;  /* 0x0000000d00337c82 */ /* 0x000fe20008000000 */
[----:B------:R-:W-:Y:S02]  /*50b0*/  IMAD.MOV.U32 R169, RZ, RZ, R18 ;  /* 0x000000ffffa97224 */ /* 0x000fe400078e0012 */
[----:B------:R-:W-:-:S02]  /*50c0*/  IMAD.MOV.U32 R170, RZ, RZ, R17 ;  /* 0x000000ffffaa7224 */ /* 0x000fc400078e0011 */
[----:B------:R-:W-:Y:S02]  /*50d0*/  IMAD.MOV.U32 R171, RZ, RZ, R16 ;  /* 0x000000ffffab7224 */ /* 0x000fe400078e0010 */
[----:B------:R-:W-:Y:S02]  /*50e0*/  IMAD.MOV.U32 R172, RZ, RZ, R4 ;  /* 0x000000ffffac7224 */ /* 0x000fe400078e0004 */
[----:B------:R-:W-:Y:S02]  /*50f0*/  IMAD.MOV.U32 R173, RZ, RZ, R235 ;  /* 0x000000ffffad7224 */ /* 0x000fe400078e00eb */
[----:B------:R-:W-:Y:S02]  /*5100*/  IMAD.MOV.U32 R174, RZ, RZ, R234 ;  /* 0x000000ffffae7224 */ /* 0x000fe400078e00ea */
[----:B------:R-:W-:Y:S01]  /*5110*/  IMAD.MOV.U32 R175, RZ, RZ, R21 ;  /* 0x000000ffffaf7224 */ /* 0x000fe200078e0015 */
[----:B------:R-:W-:Y:S01]  /*5120*/  UMOV UR44, UR48 ;  /* 0x00000030002c7c82 */ /* 0x000fe20008000000 */
[----:B------:R-:W-:Y:S01]  /*5130*/  UMOV UR45, UR49 ;  /* 0x00000031002d7c82 */ /* 0x000fe20008000000 */
[----:B------:R2:W5:Y:S04]  /*5140*/  LDL.LU R8, [R1+0x41c] ;  /* 0x00041c0001087983 */ /* 0x0005680000300800 */
[----:B------:R2:W5:Y:S04]  /*5150*/  LDL.LU R2, [R1+0x418] ;  /* 0x0004180001027983 */ /* 0x0005680000300800 */
[----:B------:R2:W5:Y:S04]  /*5160*/  LDL.LU R6, [R1+0x414] ;  /* 0x0004140001067983 */ /* 0x0005680000300800 */
[----:B------:R2:W5:Y:S04]  /*5170*/  LDL.LU R233, [R1+0x410] ;  /* 0x0004100001e97983 */ /* 0x0005680000300800 */
[----:B------:R2:W5:Y:S04]  /*5180*/  LDL.LU R232, [R1+0x40c] ;  /* 0x00040c0001e87983 */ /* 0x0005680000300800 */
[----:B------:R2:W5:Y:S04]  /*5190*/  LDL.LU R23, [R1+0x408] ;  /* 0x0004080001177983 */ /* 0x0005680000300800 */
[----:B------:R2:W5:Y:S04]  /*51a0*/  LDL.LU R22, [R1+0x404] ;  /* 0x0004040001167983 */ /* 0x0005680000300800 */
[----:B------:R2:W5:Y:S04]  /*51b0*/  LDL.LU R19, [R1+0x400] ;  /* 0x0004000001137983 */ /* 0x0005680000300800 */
[----:B------:R2:W5:Y:S01]  /*51c0*/  LDL.LU R18, [R1+0x3fc] ;  /* 0x0003fc0001127983 */ /* 0x0005620000300800 */
[----:B------:R-:W-:-:S02]  /*51d0*/  WARPGROUP.DEPBAR.LE gsb0, 0x0 ;  /* 0x00008000000079c5 */ /* 0x000fc40000010000 */
[----:B------:R-:W-:Y:S01]  /*51e0*/  WARPGROUP.ARRIVE ;  /* 0x00000000000079c5 */ /* 0x000fe20000000000 */
[----:B------:R2:W5:Y:S04]  /*51f0*/  LDL.LU R17, [R1+0x3f8] ;  /* 0x0003f80001117983 */ /* 0x0005680000300800 */
[----:B------:R2:W5:Y:S01]  /*5200*/  LDL.LU R16, [R1+0x3f4] ;  /* 0x0003f40001107983 */ /* 0x0005620000300800 */
[----:B------:R-:W-:Y:S01]  /*5210*/  IGMMA.64x16x32.S8.S8 R120, gdesc[UR48], R120, gsb0 ;  /* 0x00600000307879f1 */ /* 0x000fe20008041078 */
[----:B------:R-:W-:Y:S01]  /*5220*/  UMOV UR50, UR58 ;  /* 0x0000003a00327c82 */ /* 0x000fe20008000000 */
[----:B------:R-:W-:Y:S01]  /*5230*/  UMOV UR51, UR59 ;  /* 0x0000003b00337c82 */ /* 0x000fe20008000000 */
[----:B------:R2:W5:Y:S01]  /*5240*/  LDL.LU R4, [R1+0x3f0] ;  /* 0x0003f00001047983 */ /* 0x0005620000300800 */
[----:B------:R-:W-:-:S02]  /*5250*/  WARPGROUP.DEPBAR.LE gsb0, 0x0 ;  /* 0x00008000000079c5 */ /* 0x000fc40000010000 */
[----:B------:R-:W-:-:S06]  /*5260*/  WARPGROUP.ARRIVE ;  /* 0x00000000000079c5 */ /* 0x000fcc0000000000 */
[----:B------:R-:W-:Y:S01]  /*5270*/  IGMMA.64x16x32.S8.S8 R144, gdesc[UR48], R144, gsb0 ;  /* 0x00600000309079f1 */ /* 0x000fe20008041090 */
[----:B------:R-:W-:Y:S01]  /*5280*/  UMOV UR50, UR56 ;  /* 0x0000003800327c82 */ /* 0x000fe20008000000 */
[----:B------:R-:W-:Y:S01]  /*5290*/  UMOV UR51, UR57 ;  /* 0x0000003900337c82 */ /* 0x000fe20008000000 */
[----:B------:R-:W-:Y:S02]  /*52a0*/  WARPGROUP.DEPBAR.LE gsb0, 0x0 ;  /* 0x00008000000079c5 */ /* 0x000fe40000010000 */
[----:B------:R-:W-:-:S06]  /*52b0*/  WARPGROUP.ARRIVE ;  /* 0x00000000000079c5 */ /* 0x000fcc0000000000 */
[----:B------:R-:W-:Y:S01]  /*52c0*/  IGMMA.64x16x32.S8.S8 R168, gdesc[UR48], R168, gsb0 ;  /* 0x0060000030a879f1 */ /* 0x000fe200080410a8 */
[----:B------:R-:W-:Y:S04]  /*52d0*/  STL.64 [R1+0x100], R208 ;  /* 0x000100d001007387 */ /* 0x000fe80000100a00 */
[----:B------:R-:W-:Y:S01]  /*52e0*/  STL.64 [R1+0x108], R210 ;  /* 0x000108d201007387 */ /* 0x000fe20000100a00 */
[----:B------:R-:W-:Y:S02]  /*52f0*/  WARPGROUP.DEPBAR.LE gsb0, 0x0 ;  /* 0x00008000000079c5 */ /* 0x000fe40000010000 */
[----:B------:R-:W-:-:S06]  /*5300*/  WARPGROUP.ARRIVE ;  /* 0x00000000000079c5 */ /* 0x000fcc0000000000 */
[----:B------:R-:W-:Y:S01]  /*5310*/  IGMMA.64x16x32.S8.S8 R192, gdesc[UR44], R192, gsb0 ;  /* 0x006000002cc079f1 */ /* 0x000fe200080410c0 */
[----:B------:R-:W-:Y:S04]  /*5320*/  STL.64 [R1+0x110], R212 ;  /* 0x000110d401007387 */ /* 0x000fe80000100a00 */
[----:B------:R3:W-:Y:S01]  /*5330*/  STL.64 [R1+0x118], R214 ;  /* 0x000118d601007387 */ /* 0x0007e20000100a00 */
[----:B0-----:R-:W-:Y:S02]  /*5340*/  IMAD.MOV.U32 R216, RZ, RZ, R20 ;  /* 0x000000ffffd87224 */ /* 0x001fe400078e0014 */
[----:B------:R-:W-:Y:S02]  /*5350*/  IMAD.MOV.U32 R217, RZ, RZ, R15 ;  /* 0x000000ffffd97224 */ /* 0x000fe400078e000f */
[----:B-1----:R-:W-:-:S02]  /*5360*/  IMAD.MOV.U32 R218, RZ, RZ, R14 ;  /* 0x000000ffffda7224 */ /* 0x002fc400078e000e */
[----:B------:R-:W-:Y:S01]  /*5370*/  IMAD.MOV.U32 R219, RZ, RZ, R13 ;  /* 0x000000ffffdb7224 */ /* 0x000fe200078e000d */
[----:B---3--:R2:W5:Y:S01]  /*5380*/  LDL.LU.64 R214, [R1+0x3e8] ;  /* 0x0003e80001d67983 */ /* 0x0085620000300a00 */
[----:B------:R-:W-:-:S03]  /*5390*/  IMAD.MOV.U32 R220, RZ, RZ, R12 ;  /* 0x000000ffffdc7224 */ /* 0x000fc600078e000c */
[----:B------:R2:W5:Y:S01]  /*53a0*/  LDL.LU.64 R212, [R1+0x3e0] ;  /* 0x0003e00001d47983 */ /* 0x0005620000300a00 */
[----:B------:R-:W-:-:S03]  /*53b0*/  IMAD.MOV.U32 R221, RZ, RZ, R11 ;  /* 0x000000ffffdd7224 */ /* 0x000fc600078e000b */
[----:B------:R2:W5:Y:S01]  /*53c0*/  LDL.LU.64 R210, [R1+0x3d8] ;  /* 0x0003d80001d27983 */ /* 0x0005620000300a00 */
[----:B------:R-:W-:Y:S02]  /*53d0*/  IMAD.MOV.U32 R222, RZ, RZ, R10 ;  /* 0x000000ffffde7224 */ /* 0x000fe400078e000a */
[----:B------:R-:W-:Y:S01]  /*53e0*/  IMAD.MOV.U32 R223, RZ, RZ, R7 ;  /* 0x000000ffffdf7224 */ /* 0x000fe200078e0007 */
[----:B------:R2:W5:Y:S04]  /*53f0*/  LDL.LU.64 R208, [R1+0x3d0] ;  /* 0x0003d00001d07983 */ /* 0x0005680000300a00 */
[----:B------:R-:W-:Y:S04]  /*5400*/  STL.64 [R1+0x160], R24 ;  /* 0x0001601801007387 */ /* 0x000fe80000100a00 */
[----:B------:R-:W-:Y:S04]  /*5410*/  STL.64 [R1+0x168], R26 ;  /* 0x0001681a01007387 */ /* 0x000fe80000100a00 */
[----:B------:R-:W-:Y:S04]  /*5420*/  STL.64 [R1+0x170], R28 ;  /* 0x0001701c01007387 */ /* 0x000fe80000100a00 */
[----:B------:R0:W-:Y:S01]  /*5430*/  STL.64 [R1+0x178], R30 ;  /* 0x0001781e01007387 */ /* 0x0001e20000100a00 */
[----:B------:R-:W-:Y:S01]  /*5440*/  UMOV UR40, UR48 ;  /* 0x0000003000287c82 */ /* 0x000fe20008000000 */
[----:B------:R-:W-:Y:S01]  /*5450*/  UMOV UR41, UR49 ;  /* 0x0000003100297c82 */ /* 0x000fe20008000000 */
[----:B------:R-:W-:-:S02]  /*5460*/  WARPGROUP.DEPBAR.LE gsb0, 0x0 ;  /* 0x00008000000079c5 */ /* 0x000fc40000010000 */
[----:B------:R-:W-:Y:S01]  /*5470*/  WARPGROUP.ARRIVE ;  /* 0x00000000000079c5 */ /* 0x000fe20000000000 */
[----:B0-----:R-:W3:Y:S05]  /*5480*/  LDL.LU.64 R30, [R1+0x3c8] ;  /* 0x0003c800011e7983 */ /* 0x001eea0000300a00 */
[----:B------:R-:W-:Y:S01]  /*5490*/  IGMMA.64x16x32.S8.S8 R216, gdesc[UR40], R216, gsb0 ;  /* 0x0060000028d879f1 */ /* 0x000fe200080410d8 */
[----:B------:R-:W3:Y:S04]  /*54a0*/  LDL.LU.64 R28, [R1+0x3c0] ;  /* 0x0003c000011c7983 */ /* 0x000ee80000300a00 */
[----:B------:R-:W3:Y:S04]  /*54b0*/  LDL.LU.64 R26, [R1+0x3b8] ;  /* 0x0003b800011a7983 */ /* 0x000ee80000300a00 */
[----:B------:R-:W3:Y:S04]  /*54c0*/  LDL.LU.64 R24, [R1+0x3b0] ;  /* 0x0003b00001187983 */ /* 0x000ee80000300a00 */
[----:B------:R-:W-:Y:S04]  /*54d0*/  STL.64 [R1+0x1c0], R48 ;  /* 0x0001c03001007387 */ /* 0x000fe80000100a00 */
[----:B------:R-:W-:Y:S04]  /*54e0*/  STL.64 [R1+0x1c8], R50 ;  /* 0x0001c83201007387 */ /* 0x000fe80000100a00 */
[----:B------:R-:W-:Y:S04]  /*54f0*/  STL.64 [R1+0x1d0], R52 ;  /* 0x0001d03401007387 */ /* 0x000fe80000100a00 */
[----:B------:R0:W-:Y:S04]  /*5500*/  STL.64 [R1+0x1d8], R54 ;  /* 0x0001d83601007387 */ /* 0x0001e80000100a00 */
[----:B0-----:R-:W4:Y:S04]  /*5510*/  LDL.LU.64 R54, [R1+0x3a8] ;  /* 0x0003a80001367983 */ /* 0x001f280000300a00 */
[----:B------:R-:W4:Y:S04]  /*5520*/  LDL.LU.64 R52, [R1+0x3a0] ;  /* 0x0003a00001347983 */ /* 0x000f280000300a00 */
[----:B------:R-:W4:Y:S04]  /*5530*/  LDL.LU.64 R50, [R1+0x398] ;  /* 0x0003980001327983 */ /* 0x000f280000300a00 */
[----:B------:R-:W4:Y:S04]  /*5540*/  LDL.LU.64 R48, [R1+0x390] ;  /* 0x0003900001307983 */ /* 0x000f280000300a00 */
[----:B------:R-:W-:Y:S04]  /*5550*/  STL.64 [R1+0x220], R72 ;  /* 0x0002204801007387 */ /* 0x000fe80000100a00 */
[----:B------:R-:W-:Y:S04]  /*5560*/  STL.64 [R1+0x228], R74 ;  /* 0x0002284a01007387 */ /* 0x000fe80000100a00 */
[----:B------:R-:W-:Y:S04]  /*5570*/  STL.64 [R1+0x230], R76 ;  /* 0x0002304c01007387 */ /* 0x000fe80000100a00 */
[----:B------:R0:W-:Y:S04]  /*5580*/  STL.64 [R1+0x238], R78 ;  /* 0x0002384e01007387 */ /* 0x0001e80000100a00 */
[----:B0-----:R-:W2:Y:S04]  /*5590*/  LDL.LU.64 R78, [R1+0x388] ;  /* 0x00038800014e7983 */ /* 0x001ea80000300a00 */
[----:B------:R-:W2:Y:S04]  /*55a0*/  LDL.LU.64 R76, [R1+0x380] ;  /* 0x00038000014c7983 */ /* 0x000ea80000300a00 */
[----:B------:R-:W2:Y:S04]  /*55b0*/  LDL.LU.64 R74, [R1+0x378] ;  /* 0x00037800014a7983 */ /* 0x000ea80000300a00 */
[----:B------:R-:W2:Y:S04]  /*55c0*/  LDL.LU.64 R72, [R1+0x370] ;  /* 0x0003700001487983 */ /* 0x000ea80000300a00 */
[----:B------:R-:W-:Y:S04]  /*55d0*/  STL.64 [R1+0x200], R96 ;  /* 0x0002006001007387 */ /* 0x000fe80000100a00 */
[----:B------:R-:W-:Y:S04]  /*55e0*/  STL.64 [R1+0x208], R98 ;  /* 0x0002086201007387 */ /* 0x000fe80000100a00 */
[----:B------:R-:W-:Y:S04]  /*55f0*/  STL.64 [R1+0x210], R100 ;  /* 0x0002106401007387 */ /* 0x000fe80000100a00 */
[----:B------:R0:W-:Y:S04]  /*5600*/  STL.64 [R1+0x218], R102 ;  /* 0x0002186601007387 */ /* 0x0001e80000100a00 */
[----:B0-----:R-:W3:Y:S04]  /*5610*/  LDL.LU.64 R102, [R1+0x368] ;  /* 0x0003680001667983 */ /* 0x001ee80000300a00 */
        /* <DEDUP_REMOVED lines=30> */
[----:B------:R0:W-:Y:S01]  /*5800*/  STL.64 [R1+0x98], R198 ;  /* 0x000098c601007387 */ /* 0x0001e20000100a00 */
[----:B------:R-:W-:-:S03]  /*5810*/  WARPGROUP.DEPBAR.LE gsb0, 0x0 ;  /* 0x00008000000079c5 */ /* 0x000fc60000010000 */
        /* <DEDUP_REMOVED lines=11> */
[----:B------:R-:W2:Y:S01]  /*58d0*/  LDL.LU.64 R216, [R1+0x2b0] ;  /* 0x0002b00001d87983 */ /* 0x000ea20000300a00 */
        /* <DEDUP_REMOVED lines=10> */
[----:B--2---:R-:W-:-:S06]  /*5980*/  WARPGROUP.ARRIVE ;  /* 0x00000000000079c5 */ /* 0x004fcc0000000000 */
[----:B------:R-:W-:Y:S03]  /*5990*/  IGMMA.64x16x32.S8.S8 R216, gdesc[UR36], R216, gsb0 ;  /* 0x0060000024d879f1 */ /* 0x000fe600080410d8 */
[----:B------:R-:W-:Y:S02]  /*59a0*/  WARPGROUP.DEPBAR.LE gsb0, 0x0 ;  /* 0x00008000000079c5 */ /* 0x000fe40000010000 */
[----:B----4-:R-:W-:-:S06]  /*59b0*/  WARPGROUP.ARRIVE ;  /* 0x00000000000079c5 */ /* 0x010fcc0000000000 */
[----:B------:R-:W-:Y:S03]  /*59c0*/  IGMMA.64x16x32.S8.S8 R192, gdesc[UR32], R192, gsb0 ;  /* 0x0060000020c079f1 */ /* 0x000fe600080410c0 */
[----:B------:R-:W-:Y:S02]  /*59d0*/  WARPGROUP.DEPBAR.LE gsb0, 0x0 ;  /* 0x00008000000079c5 */ /* 0x000fe40000010000 */
[----:B---3--:R-:W-:-:S06]  /*59e0*/  WARPGROUP.ARRIVE ;  /* 0x00000000000079c5 */ /* 0x008fcc0000000000 */
[----:B------:R-:W-:Y:S03]  /*59f0*/  IGMMA.64x16x32.S8.S8 R168, gdesc[UR28], R168, gsb0 ;  /* 0x006000001ca879f1 */ /* 0x000fe600080410a8 */
[----:B------:R-:W-:Y:S02]  /*5a00*/  WARPGROUP.DEPBAR.LE gsb0, 0x0 ;  /* 0x00008000000079c5 */ /* 0x000fe40000010000 */
[----:B------:R-:W-:-:S06]  /*5a10*/  WARPGROUP.ARRIVE ;  /* 0x00000000000079c5 */ /* 0x000fcc0000000000 */
[----:B------:R-:W-:Y:S03]  /*5a20*/  IGMMA.64x16x32.S8.S8 R144, gdesc[UR24], R144, gsb0 ;  /* 0x00600000189079f1 */ /* 0x000fe60008041090 */
        /* <DEDUP_REMOVED lines=22> */
[----:B------:R-:W-:Y:S03]  /*5b90*/  IGMMA.64x16x32.S8.S8 R24, gdesc[UR4], R24, gsb0 ;  /* 0x00600000041879f1 */ /* 0x000fe60008041018 */
[----:B------:R-:W-:Y:S02]  /*5ba0*/  WARPGROUP.DEPBAR.LE gsb0, 0x0 ;  /* 0x00008000000079c5 */ /* 0x000fe40000010000 */
[----:B------:R-:W-:Y:S05]  /*5bb0*/  @!P1 BRA `(.L_x_18) ;  /* 0x0000005000fc9947 */ /* 0x000fea0003800000 */
[----:B------:R-:W2:Y:S01]  /*5bc0*/  LDL R0, [R1+0x29c] ;  /* 0x00029c0001007983 */ /* 0x000ea20000100800 */
[----:B-----5:R-:W-:-:S13]  /*5bd0*/  R2UR UR6, R6 ;  /* 0x00000000060672ca */ /* 0x020fda00000e0000 */
[----:B------:R-:W-:-:S04]  /*5be0*/  UIADD3 UR4, UR6, 0x1, URZ ;  /* 0x0000000106047890 */ /* 0x000fc8000fffe03f */
[----:B------:R-:W-:-:S04]  /*5bf0*/  UISETP.NE.AND UP0, UPT, UR4, 0x5, UPT ;  /* 0x000000050400788c */ /* 0x000fc8000bf05270 */
[----:B------:R-:W-:Y:S02]  /*5c00*/  USEL UR5, URZ, 0x1, UP0 ;  /* 0x000000013f057887 */ /* 0x000fe40008000000 */
[----:B------:R-:W-:Y:S01]  /*5c10*/  USEL UR4, UR4, URZ, UP0 ;  /* 0x0000003f04047287 */ /* 0x000fe20008000000 */
[----:B--2---:R-:W-:-:S05]  /*5c20*/  R2UR UR7, R0 ;  /* 0x00000000000772ca */ /* 0x004fca00000e0000 */
[----:B------:R-:W-:Y:S01]  /*5c30*/  IMAD.U32 R0, RZ, RZ, UR4 ;  /* 0x00000004ff007e24 */ /* 0x000fe2000f8e00ff */
[----:B------:R-:W-:Y:S02]  /*5c40*/  UMOV UR4, UR6 ;  /* 0x0000000600047c82 */ /* 0x000fe40008000000 */
[----:B------:R-:W-:-:S05]  /*5c50*/  IMAD.U32 R5, RZ, RZ, UR4 ;  /* 0x00000004ff057e24 */ /* 0x000fca000f8e00ff */
[----:B------:R-:W-:-:S06]  /*5c60*/  ULOP3.LUT UR5, UR7, UR5, URZ, 0x3c, !UPT ;  /* 0x0000000507057292 */ /* 0x000fcc000f8e3c3f */
[----:B------:R-:W-:-:S07]  /*5c70*/  IMAD.U32 R3, RZ, RZ, UR5 ;  /* 0x00000005ff037e24 */ /* 0x000fce000f8e00ff */
.L_x_25:
[----:B------:R-:W-:Y:S05]  /*5c80*/  @!P0 BRA `(.L_x_19) ;  /* 0x0000000000048947 */ /* 0x000fea0003800000 */
[----:B------:R-:W-:Y:S01]  /*5c90*/  BPT.TRAP 0x1 ;  /* 0x000000040000795c */ /* 0x000fe20000300000 */
.L_x_19:
[----:B------:R-:W0:Y:S01]  /*5ca0*/  S2UR UR5, SR_CgaCtaId ;  /* 0x00000000000579c3 */ /* 0x000e220000008800 */
[----:B------:R-:W-:Y:S01]  /*5cb0*/  R2UR UR6, R0 ;  /* 0x00000000000672ca */ /* 0x000fe200000e0000 */
[----:B------:R-:W-:Y:S01]  /*5cc0*/  UMOV UR4, 0x400 ;  /* 0x0000040000047882 */ /* 0x000fe20000000000 */
[----:B------:R-:W-:-:S11]  /*5cd0*/  SHF.L.U32 R7, R3, 0x1f, RZ ;  /* 0x0000001f03077819 */ /* 0x000fd600000006ff */
[----:B------:R-:W-:Y:S01]  /*5ce0*/  IMAD.U32 R6, RZ, RZ, UR6 ;  /* 0x00000006ff067e24 */ /* 0x000fe2000f8e00ff */
[----:B0-----:R-:W-:-:S06]  /*5cf0*/  ULEA UR4, UR5, UR4, 0x18 ;  /* 0x0000000405047291 */ /* 0x001fcc000f8ec03f */
[----:B------:R-:W-:-:S04]  /*5d00*/  IMAD.U32 R2, RZ, RZ, UR4 ;  /* 0x00000004ff027e24 */ /* 0x000fc8000f8e00ff */
[----:B------:R-:W-:-:S04]  /*5d10*/  IMAD R6, R6, 0x8, R2 ;  /* 0x0000000806067824 */ /* 0x000fc800078e0202 */
[----:B------:R0:W1:Y:S01]  /*5d20*/  SYNCS.PHASECHK.TRANS64.TRYWAIT P1, [R6+URZ], R7 ;  /* 0x00000007060075a7 */ /* 0x000062000802017f */
[----:B------:R-:W-:Y:S05]  /*5d30*/  @!P0 BRA `(.L_x_20) ;  /* 0x0000000000048947 */ /* 0x000fea0003800000 */
[----:B------:R-:W-:Y:S01]  /*5d40*/  BPT.TRAP 0x1 ;  /* 0x000000040000795c */ /* 0x000fe20000300000 */
.L_x_20:
[----:B-1----:R-:W-:Y:S05]  /*5d50*/  @P1 BRA `(.L_x_21) ;  /* 0x0000000000081947 */ /* 0x002fea0003800000 */
[----:B------:R-:W1:Y:S02]  /*5d60*/  SYNCS.PHASECHK.TRANS64.TRYWAIT P1, [R6+URZ], R7 ;  /* 0x00000007060075a7 */ /* 0x000e64000802017f */
[----:B-1----:R-:W-:Y:S05]  /*5d70*/  @!P1 BRA `(.L_x_22) ;  /* 0x000001b800909947 */ /* 0x002fea0003800000 */
.L_x_21:
[----:B------:R-:W-:Y:S04]  /*5d80*/  STL.64 [R1+0x5c8], R222 ;  /* 0x0005c8de01007387 */ /* 0x000fe80000100a00 */
[----:B------:R-:W-:Y:S04]  /*5d90*/  STL.64 [R1+0x5c0], R220 ;  /* 0x0005c0dc01007387 */ /* 0x000fe80000100a00 */
[----:B------:R-:W-:Y:S04]  /*5da0*/  STL.64 [R1+0x5b8], R218 ;  /* 0x0005b8da01007387 */ /* 0x000fe80000100a00 */
[----:B------:R2:W-:Y:S04]  /*5db0*/  STL.64 [R1+0x5b0], R216 ;  /* 0x0005b0d801007387 */ /* 0x0005e80000100a00 */
[----:B--2---:R-:W2:Y:S04]  /*5dc0*/  LDL.LU.64 R216, [R1+0x180] ;  /* 0x0001800001d87983 */ /* 0x004ea80000300a00 */
[----:B------:R-:W2:Y:S04]  /*5dd0*/  LDL.LU.64 R218, [R1+0x188] ;  /* 0x0001880001da7983 */ /* 0x000ea80000300a00 */
[----:B------:R-:W2:Y:S04]  /*5de0*/  LDL.LU.64 R220, [R1+0x190] ;  /* 0x0001900001dc7983 */ /* 0x000ea80000300a00 */
[----:B------:R-:W2:Y:S04]  /*5df0*/  LDL.LU.64 R222, [R1+0x198] ;  /* 0x0001980001de7983 */ /* 0x000ea80000300a00 */
[----:B------:R-:W-:Y:S04]  /*5e00*/  STL.64 [R1+0x5a8], R198 ;  /* 0x0005a8c601007387 */ /* 0x000fe80000100a00 */
[----:B------:R-:W-:Y:S04]  /*5e10*/  STL.64 [R1+0x5a0], R196 ;  /* 0x0005a0c401007387 */ /* 0x000fe80000100a00 */
[----:B------:R-:W-:Y:S04]  /*5e20*/  STL.64 [R1+0x598], R194 ;  /* 0x000598c201007387 */ /* 0x000fe80000100a00 */
[----:B------:R3:W-:Y:S04]  /*5e30*/  STL.64 [R1+0x590], R192 ;  /* 0x000590c001007387 */ /* 0x0007e80000100a00 */
[----:B---3--:R-:W3:Y:S04]  /*5e40*/  LDL.LU.64 R192, [R1+0x1e0] ;  /* 0x0001e00001c07983 */ /* 0x008ee80000300a00 */
[----:B------:R-:W3:Y:S04]  /*5e50*/  LDL.LU.64 R194, [R1+0x1e8] ;  /* 0x0001e80001c27983 */ /* 0x000ee80000300a00 */
[----:B------:R-:W3:Y:S04]  /*5e60*/  LDL.LU.64 R196, [R1+0x1f0] ;  /* 0x0001f00001c47983 */ /* 0x000ee80000300a00 */
[----:B------:R-:W3:Y:S04]  /*5e70*/  LDL.LU.64 R198, [R1+0x1f8] ;  /* 0x0001f80001c67983 */ /* 0x000ee80000300a00 */
[----:B------:R-:W-:Y:S04]  /*5e80*/  STL.64 [R1+0x588], R174 ;  /* 0x000588ae01007387 */ /* 0x000fe80000100a00 */
[----:B------:R-:W-:Y:S04]  /*5e90*/  STL.64 [R1+0x580], R172 ;  /* 0x000580ac01007387 */ /* 0x000fe80000100a00 */
[----:B------:R-:W-:Y:S04]  /*5ea0*/  STL.64 [R1+0x578], R170 ;  /* 0x000578aa01007387 */ /* 0x000fe80000100a00 */
[----:B------:R4:W-:Y:S04]  /*5eb0*/  STL.64 [R1+0x570], R168 ;  /* 0x000570a801007387 */ /* 0x0009e80000100a00 */
[----:B----4-:R-:W4:Y:S04]  /*5ec0*/  LDL.LU.64 R168, [R1+0x240] ;  /* 0x0002400001a87983 */ /* 0x010f280000300a00 */
[----:B------:R-:W4:Y:S04]  /*5ed0*/  LDL.LU.64 R170, [R1+0x248] ;  /* 0x0002480001aa7983 */ /* 0x000f280000300a00 */
[----:B------:R-:W4:Y:S04]  /*5ee0*/  LDL.LU.64 R172, [R1+0x250] ;  /* 0x0002500001ac7983 */ /* 0x000f280000300a00 */
[----:B------:R-:W4:Y:S01]  /*5ef0*/  LDL.LU.64 R174, [R1+0x258] ;  /* 0x0002580001ae7983 */ /* 0x000f220000300a00 */
[----:B------:R-:W-:Y:S01]  /*5f00*/  R2UR UR6, R8 ;  /* 0x00000000080672ca */ /* 0x000fe200000e0000 */
[----:B------:R-:W-:Y:S01]  /*5f10*/  UMOV UR57, 0x80000020 ;  /* 0x8000002000397882 */ /* 0x000fe20000000000 */
[----:B------:R-:W-:Y:S01]  /*5f20*/  R2UR UR4, R0 ;  /* 0x00000000000472ca */ /* 0x000fe200000e0000 */
[----:B------:R-:W-:Y:S01]  /*5f30*/  STL [R1+0x56c], R144 ;  /* 0x00056c9001007387 */ /* 0x000fe20000100800 */
[----:B------:R-:W-:Y:S01]  /*5f40*/  R2UR UR5, R9 ;  /* 0x00000000090572ca */ /* 0x000fe200000e0000 */
[----:B------:R-:W-:-:S02]  /*5f50*/  UMOV UR59, 0x80000020 ;  /* 0x80000020003b7882 */ /* 0x000fc40000000000 */
[----:B------:R-:W-:Y:S04]  /*5f60*/  STL [R1+0x568], R145 ;  /* 0x0005689101007387 */ /* 0x000fe80000100800 */
[----:B------:R-:W-:Y:S04]  /*5f70*/  STL [R1+0x564], R146 ;  /* 0x0005649201007387 */ /* 0x000fe80000100800 */
[----:B------:R-:W-:Y:S01]  /*5f80*/  STL [R1+0x560], R147 ;  /* 0x0005609301007387 */ /* 0x000fe20000100800 */
[----:B------:R-:W-:Y:S02]  /*5f90*/  UIMAD UR7, UR4, 0x600, UR6 ;  /* 0x00000600040778a4 */ /* 0x000fe4000f8e0206 */
[----:B------:R-:W-:Y:S01]  /*5fa0*/  UIMAD UR4, UR4, 0x3c0, UR5 ;  /* 0x000003c0040478a4 */ /* 0x000fe2000f8e0205 */
[----:B------:R-:W-:Y:S03]  /*5fb0*/  STL [R1+0x55c], R148 ;  /* 0x00055c9401007387 */ /* 0x000fe60000100800 */
[----:B------:R-:W-:Y:S01]  /*5fc0*/  UIADD3 UR5, UR4, 0x40, URZ ;  /* 0x0000004004057890 */ /* 0x000fe2000fffe03f */
[----:B------:R-:W-:Y:S01]  /*5fd0*/  STL [R1+0x558], R149 ;  /* 0x0005589501007387 */ /* 0x000fe20000100800 */
[----:B------:R-:W-:Y:S01]  /*5fe0*/  UMOV UR56, UR7 ;  /* 0x0000000700387c82 */ /* 0x000fe20008000000 */
[----:B------:R-:W-:Y:S01]  /*5ff0*/  UMOV UR58, UR4 ;  /* 0x00000004003a7c82 */ /* 0x000fe20008000000 */
[----:B------:R-:W-:Y:S01]  /*6000*/  UMOV UR9, UR57 ;  /* 0x0000003900097c82 */ /* 0x000fe20008000000 */
[----:B------:R-:W-:Y:S01]  /*6010*/  STL [R1+0x554], R150 ;  /* 0x0005549601007387 */ /* 0x000fe20000100800 */
[----:B------:R-:W-:Y:S01]  /*6020*/  UMOV UR11, 0x80000020 ;  /* 0x80000020000b7882 */ /* 0x000fe20000000000 */
[----:B------:R-:W-:-:S02]  /*6030*/  UIADD3 UR6, UR4, 0x80, URZ ;  /* 0x0000008004067890 */ /* 0x000fc4000fffe03f */
[----:B------:R-:W-:Y:S04]  /*6040*/  STL [R1+0x550], R151 ;  /* 0x0005509701007387 */ /* 0x000fe80000100800 */
        /* <DEDUP_REMOVED lines=49> */
[----:B------:R0:W-:Y:S04]  /*6360*/  STL [R1+0x3f8], R4 ;  /* 0x0003f80401007387 */ /* 0x0001e80000100800 */
[----:B------:R-:W-:Y:S04]  /*6370*/  STL [R1+0x3f4], R3 ;  /* 0x0003f40301007387 */ /* 0x000fe80000100800 */
[----:B------:R-:W-:Y:S04]  /*6380*/  STL [R1+0x3f0], R2 ;  /* 0x0003f00201007387 */ /* 0x000fe80000100800 */
[----:B------:R-:W-:Y:S04]  /*6390*/  STL [R1+0x420], R8 ;  /* 0x0004200801007387 */ /* 0x000fe80000100800 */
[----:B------:R2:W-:Y:S04]  /*63a0*/  STL [R1+0x424], R9 ;  /* 0x0004240901007387 */ /* 0x0005e80000100800 */
[----:B------:R-:W-:Y:S04]  /*63b0*/  STL [R1+0x428], R0 ;  /* 0x0004280001007387 */ /* 0x000fe80000100800 */
[----:B0-----:R-:W3:Y:S04]  /*63c0*/  LDL.LU.64 R4, [R1+0x120] ;  /* 0x0001200001047983 */ /* 0x001ee80000300a00 */
[----:B-1----:R-:W3:Y:S04]  /*63d0*/  LDL.LU.64 R6, [R1+0x128] ;  /* 0x0001280001067983 */ /* 0x002ee80000300a00 */
[----:B--2---:R-:W2:Y:S01]  /*63e0*/  LDL.LU.64 R8, [R1+0x130] ;  /* 0x0001300001087983 */ /* 0x004ea20000300a00 */
[----:B----4-:R-:W-:-:S06]  /*63f0*/  WARPGROUP.ARRIVE ;  /* 0x00000000000079c5 */ /* 0x010fcc0000000000 */
[----:B------:R-:W-:Y:S03]  /*6400*/  IGMMA.64x16x32.S8.S8 R168, gdesc[UR56], R168, gsb0 ;  /* 0x0060000038a879f1 */ /* 0x000fe600080410a8 */
[----:B------:R-:W-:Y:S02]  /*6410*/  WARPGROUP.DEPBAR.LE gsb0, 0x0 ;  /* 0x00008000000079c5 */ /* 0x000fe40000010000 */
[----:B------:R0:W-:Y:S04]  /*6420*/  STL.64 [R1+0x240], R168 ;  /* 0x000240a801007387 */ /* 0x0001e80000100a00 */
[----:B------:R1:W-:Y:S04]  /*6430*/  STL.64 [R1+0x248], R170 ;  /* 0x000248aa01007387 */ /* 0x0003e80000100a00 */
[----:B------:R4:W-:Y:S04]  /*6440*/  STL.64 [R1+0x250], R172 ;  /* 0x000250ac01007387 */ /* 0x0009e80000100a00 */
[----:B------:R4:W-:Y:S04]  /*6450*/  STL.64 [R1+0x258], R174 ;  /* 0x000258ae01007387 */ /* 0x0009e80000100a00 */
[----:B------:R-:W2:Y:S01]  /*6460*/  LDL.LU.64 R10, [R1+0x138] ;  /* 0x00013800010a7983 */ /* 0x000ea20000300a00 */
[----:B---3--:R-:W-:Y:S01]  /*6470*/  WARPGROUP.ARRIVE ;  /* 0x00000000000079c5 */ /* 0x008fe20000000000 */
[----:B------:R-:W-:Y:S01]  /*6480*/  UMOV UR8, UR56 ;  /* 0x0000003800087c82 */ /* 0x000fe20008000000 */
[----:B------:R-:W-:Y:S01]  /*6490*/  UMOV UR10, UR5 ;  /* 0x00000005000a7c82 */ /* 0x000fe20008000000 */
[----:B------:R-:W3:Y:S03]  /*64a0*/  LDL.LU.64 R120, [R1+0xc0] ;  /* 0x0000c00001787983 */ /* 0x000ee60000300a00 */
[----:B------:R-:W-:Y:S01]  /*64b0*/  IGMMA.64x16x32.S8.S8 R192, gdesc[UR8], R192, gsb0 ;  /* 0x0060000008c079f1 */ /* 0x000fe200080410c0 */
[----:B------:R-:W3:Y:S01]  /*64c0*/  LDL.LU.64 R122, [R1+0xc8] ;  /* 0x0000c800017a7983 */ /* 0x000ee20000300a00 */
[----:B------:R-:W-:Y:S01]  /*64d0*/  UMOV UR12, UR56 ;  /* 0x00000038000c7c82 */ /* 0x000fe20008000000 */
[----:B------:R-:W-:-:S02]  /*64e0*/  UMOV UR13, UR57 ;  /* 0x00000039000d7c82 */ /* 0x000fc40008000000 */
[----:B------:R-:W3:Y:S01]  /*64f0*/  LDL.LU.64 R124, [R1+0xd0] ;  /* 0x0000d000017c7983 */ /* 0x000ee20000300a00 */
[----:B------:R-:W-:Y:S01]  /*6500*/  UMOV UR14, UR6 ;  /* 0x00000006000e7c82 */ /* 0x000fe20008000000 */
[----:B------:R-:W-:Y:S02]  /*6510*/  UMOV UR15, 0x80000020 ;  /* 0x80000020000f7882 */ /* 0x000fe40000000000 */
[----:B------:R-:W3:Y:S01]  /*6520*/  LDL.LU.64 R126, [R1+0xd8] ;  /* 0x0000d800017e7983 */ /* 0x000ee20000300a00 */
[----:B------:R-:W-:-:S03]  /*6530*/  UIADD3 UR54, UR4, 0xc0, URZ ;  /* 0x000000c004367890 */ /* 0x000fc6000fffe03f */
[----:B------:R-:W4:Y:S01]  /*6540*/  LDL.LU.64 R12, [R1+0x60] ;  /* 0x00006000010c7983 */ /* 0x000f220000300a00 */
[----:B------:R-:W-:-:S03]  /*6550*/  UMOV UR52, UR56 ;  /* 0x0000003800347c82 */ /* 0x000fc60008000000 */
[----:B------:R-:W4:Y:S01]  /*6560*/  LDL.LU.64 R14, [R1+0x68] ;  /* 0x00006800010e7983 */ /* 0x000f220000300a00 */
[----:B------:R-:W-:Y:S01]  /*6570*/  UMOV UR53, UR57 ;  /* 0x0000003900357c82 */ /* 0x000fe20008000000 */
[----:B------:R-:W-:Y:S02]  /*6580*/  UMOV UR55, 0x80000020 ;  /* 0x8000002000377882 */ /* 0x000fe40000000000 */
[----:B------:R-:W4:Y:S04]  /*6590*/  LDL.LU.64 R16, [R1+0x70] ;  /* 0x0000700001107983 */ /* 0x000f280000300a00 */
[----:B------:R-:W4:Y:S01]  /*65a0*/  LDL.LU.64 R18, [R1+0x78] ;  /* 0x0000780001127983 */ /* 0x000f220000300a00 */
[----:B------:R-:W-:Y:S02]  /*65b0*/  WARPGROUP.DEPBAR.LE gsb0, 0x0 ;  /* 0x00008000000079c5 */ /* 0x000fe40000010000 */
[----:B------:R-:W-:-:S06]  /*65c0*/  WARPGROUP.ARRIVE ;  /* 0x00000000000079c5 */ /* 0x000fcc0000000000 */
[----:B------:R-:W-:Y:S03]  /*65d0*/  IGMMA.64x16x32.S8.S8 R216, gdesc[UR12], R216, gsb0 ;  /* 0x006000000cd879f1 */ /* 0x000fe600080410d8 */
[----:B------:R-:W-:Y:S02]  /*65e0*/  WARPGROUP.DEPBAR.LE gsb0, 0x0 ;  /* 0x00008000000079c5 */ /* 0x000fe40000010000 */
[----:B--2---:R-:W-:-:S06]  /*65f0*/  WARPGROUP.ARRIVE ;  /* 0x00000000000079c5 */ /* 0x004fcc0000000000 */
[----:B------:R-:W-:Y:S03]  /*6600*/  IGMMA.64x16x32.S8.S8 R4, gdesc[UR52], R4, gsb0 ;  /* 0x00600000340479f1 */ /* 0x000fe60008041004 */
[----:B------:R-:W-:Y:S02]  /*6610*/  WARPGROUP.DEPBAR.LE gsb0, 0x0 ;  /* 0x00008000000079c5 */ /* 0x000fe40000010000 */
[----:B------:R-:W-:Y:S02]  /*6620*/  IMAD.MOV.U32 R72, RZ, RZ, R4 ;  /* 0x000000ffff487224 */ /* 0x000fe400078e0004 */
[----:B------:R-:W-:Y:S02]  /*6630*/  IMAD.MOV.U32 R73, RZ, RZ, R5 ;  /* 0x000000ffff497224 */ /* 0x000fe400078e0005 */
[----:B------:R-:W-:Y:S01]  /*6640*/  IMAD.MOV.U32 R74, RZ, RZ, R6 ;  /* 0x000000ffff4a7224 */ /* 0x000fe200078e0006 */
[----:B------:R-:W2:Y:S01]  /*6650*/  LDL.LU.64 R4, [R1] ;  /* 0x0000000001047983 */ /* 0x000ea20000300a00 */
[----:B------:R-:W-:-:S02]  /*6660*/  IMAD.MOV.U32 R75, RZ, RZ, R7 ;  /* 0x000000ffff4b7224 */ /* 0x000fc400078e0007 */
[----:B------:R-:W-:Y:S01]  /*6670*/  IMAD.MOV.U32 R76, RZ, RZ, R8 ;  /* 0x000000ffff4c7224 */ /* 0x000fe200078e0008 */
[----:B------:R-:W2:Y:S01]  /*6680*/  LDL.LU.64 R6, [R1+0x8] ;  /* 0x0000080001067983 */ /* 0x000ea20000300a00 */
[----:B------:R-:W-:Y:S02]  /*6690*/  IMAD.MOV.U32 R77, RZ, RZ, R9 ;  /* 0x000000ffff4d7224 */ /* 0x000fe400078e0009 */
[----:B------:R-:W-:Y:S01]  /*66a0*/  IMAD.MOV.U32 R78, RZ, RZ, R10 ;  /* 0x000000ffff4e7224 */ /* 0x000fe200078e000a */
[----:B------:R-:W2:Y:S01]  /*66b0*/  LDL.LU.64 R8, [R1+0x10] ;  /* 0x0000100001087983 */ /* 0x000ea20000300a00 */
[----:B------:R-:W-:-:S03]  /*66c0*/  IMAD.MOV.U32 R79, RZ, RZ, R11 ;  /* 0x000000ffff4f7224 */ /* 0x000fc600078e000b */
[----:B------:R-:W2:Y:S01]  /*66d0*/  LDL.LU.64 R10, [R1+0x18] ;  /* 0x00001800010a7983 */ /* 0x000ea20000300a00 */
[----:B------:R-:W-:Y:S01]  /*66e0*/  UIADD3 UR50, UR4, 0x100, URZ ;  /* 0x0000010004327890 */ /* 0x000fe2000fffe03f */
[----:B---3--:R-:W-:Y:S01]  /*66f0*/  WARPGROUP.ARRIVE ;  /* 0x00000000000079c5 */ /* 0x008fe20000000000 */
[----:B------:R-:W-:Y:S01]  /*6700*/  UMOV UR48, UR56 ;  /* 0x0000003800307c82 */ /* 0x000fe20008000000 */
[----:B------:R-:W-:Y:S01]  /*6710*/  UMOV UR49, UR57 ;  /* 0x0000003900317c82 */ /* 0x000fe20008000000 */
[----:B------:R-:W-:Y:S01]  /*6720*/  UMOV UR51, 0x80000020 ;  /* 0x8000002000337882 */ /* 0x000fe20000000000 */
[----:B------:R-:W-:Y:S01]  /*6730*/  UIADD3 UR46, UR4, 0x140, URZ ;  /* 0x00000140042e7890 */ /* 0x000fe2000fffe03f */
[----:B0-----:R-:W3:Y:S03]  /*6740*/  LDL.LU.64 R168, [R1+0x40] ;  /* 0x0000400001a87983 */ /* 0x001ee60000300a00 */
[----:B------:R-:W-:Y:S01]  /*6750*/  IGMMA.64x16x32.S8.S8 R120, gdesc[UR48], R120, gsb0 ;  /* 0x00600000307879f1 */ /* 0x000fe20008041078 */
[----:B------:R-:W-:Y:S01]  /*6760*/  UMOV UR44, UR56 ;  /* 0x00000038002c7c82 */ /* 0x000fe20008000000 */
[----:B------:R-:W-:Y:S01]  /*6770*/  UMOV UR45, UR57 ;  /* 0x00000039002d7c82 */ /* 0x000fe20008000000 */
[----:B------:R-:W-:Y:S01]  /*6780*/  UMOV UR47, 0x80000020 ;  /* 0x80000020002f7882 */ /* 0x000fe20000000000 */
[----:B------:R-:W-:Y:S01]  /*6790*/  UIADD3 UR42, UR4, 0x180, URZ ;  /* 0x00000180042a7890 */ /* 0x000fe2000fffe03f */
[----:B-1----:R-:W3:Y:S01]  /*67a0*/  LDL.LU.64 R170, [R1+0x48] ;  /* 0x0000480001aa7983 */ /* 0x002ee20000300a00 */
[----:B------:R-:W-:Y:S01]  /*67b0*/  UMOV UR40, UR56 ;  /* 0x0000003800287c82 */ /* 0x000fe20008000000 */
[----:B------:R-:W-:Y:S01]  /*67c0*/  UMOV UR41, UR57 ;  /* 0x0000003900297c82 */ /* 0x000fe20008000000 */
[----:B------:R-:W-:Y:S01]  /*67d0*/  UMOV UR43, 0x80000020 ;  /* 0x80000020002b7882 */ /* 0x000fe20000000000 */
[----:B------:R-:W-:Y:S01]  /*67e0*/  UIADD3 UR38, UR4, 0x1c0, URZ ;  /* 0x000001c004267890 */ /* 0x000fe2000fffe03f */
[----:B----4-:R-:W3:Y:S01]  /*67f0*/  LDL.LU.64 R172, [R1+0x50] ;  /* 0x0000500001ac7983 */ /* 0x010ee20000300a00 */
[----:B------:R-:W-:Y:S01]  /*6800*/  UMOV UR36, UR56 ;  /* 0x0000003800247c82 */ /* 0x000fe20008000000 */
[----:B------:R-:W-:Y:S01]  /*6810*/  UMOV UR37, UR57 ;  /* 0x0000003900257c82 */ /* 0x000fe20008000000 */
[----:B------:R-:W-:Y:S01]  /*6820*/  UMOV UR39, 0x80000020 ;  /* 0x8000002000277882 */ /* 0x000fe20000000000 */
[----:B------:R-:W-:Y:S01]  /*6830*/  UIADD3 UR34, UR4, 0x200, URZ ;  /* 0x0000020004227890 */ /* 0x000fe2000fffe03f */
[----:B------:R-:W3:Y:S01]  /*6840*/  LDL.LU.64 R174, [R1+0x58] ;  /* 0x0000580001ae7983 */ /* 0x000ee20000300a00 */
[----:B------:R-:W-:-:S02]  /*6850*/  WARPGROUP.DEPBAR.LE gsb0, 0x0 ;  /* 0x00008000000079c5 */ /* 0x000fc40000010000 */
[----:B------:R-:W-:-:S06]  /*6860*/  WARPGROUP.ARRIVE ;  /* 0x00000000000079c5 */ /* 0x000fcc0000000000 */
[----:B------:R-:W-:Y:S03]  /*6870*/  IGMMA.64x16x32.S8.S8 R12, gdesc[UR44], R12, gsb0 ;  /* 0x006000002c0c79f1 */ /* 0x000fe6000804100c */
[----:B------:R-:W-:Y:S02]  /*6880*/  WARPGROUP.DEPBAR.LE gsb0, 0x0 ;  /* 0x00008000000079c5 */ /* 0x000fe40000010000 */
[----:B------:R-:W-:Y:S01]  /*6890*/  UMOV UR32, UR56 ;  /* 0x0000003800207c82 */ /* 0x000fe20008000000 */
[----:B------:R-:W-:Y:S01]  /*68a0*/  UMOV UR33, UR57 ;  /* 0x0000003900217c82 */ /* 0x000fe20008000000 */
[----:B------:R-:W-:Y:S01]  /*68b0*/  UMOV UR35, 0x80000020 ;  /* 0x8000002000237882 */ /* 0x000fe20000000000 */
[----:B--2---:R-:W-:-:S06]  /*68c0*/  WARPGROUP.ARRIVE ;  /* 0x00000000000079c5 */ /* 0x004fcc0000000000 */
        /* <DEDUP_REMOVED lines=8> */
[----:B------:R-:W-:Y:S01]  /*6950*/  UMOV UR28, UR56 ;  /* 0x00000038001c7c82 */ /* 0x000fe20008000000 */
[----:B------:R-:W-:Y:S01]  /*6960*/  UMOV UR29, UR57 ;  /* 0x00000039001d7c82 */ /* 0x000fe20008000000 */
[----:B------:R-:W-:Y:S01]  /*6970*/  UMOV UR31, 0x80000020 ;  /* 0x80000020001f7882 */ /* 0x000fe20000000000 */
        /* <DEDUP_REMOVED lines=29> */
[----:B------:R-:W-:Y:S01]  /*6b50*/  UMOV UR48, UR8 ;  /* 0x0000000800307c82 */ /* 0x000fe20008000000 */
[----:B------:R-:W-:Y:S01]  /*6b60*/  UMOV UR49, UR9 ;  /* 0x0000000900317c82 */ /* 0x000fe20008000000 */
[----:B------:R-:W-:Y:S01]  /*6b70*/  UMOV UR8, UR56 ;  /* 0x0000003800087c82 */ /* 0x000fe20008000000 */
[----:B------:R-:W-:Y:S01]  /*6b80*/  UMOV UR9, UR57 ;  /* 0x0000003900097c82 */ /* 0x000fe20008000000 */
[----:B------:R-:W-:Y:S01]  /*6b90*/  UMOV UR11, 0x80000020 ;  /* 0x80000020000b7882 */ /* 0x000fe20000000000 */
[----:B------:R-:W-:-:S02]  /*6ba0*/  WARPGROUP.DEPBAR.LE gsb0, 0x0 ;  /* 0x00008000000079c5 */ /* 0x000fc40000010000 */
        /* <DEDUP_REMOVED lines=61> */
[----:B------:R-:W-:Y:S01]  /*6f80*/  IMAD.MOV.U32 R126, RZ, RZ, R18 ;  /* 0x000000ffff7e7224 */ /* 0x000fe200078e0012 */
[----:B------:R-:W2:Y:S01]  /*6f90*/  LDL.LU.64 R16, [R1+0xa0] ;  /* 0x0000a00001107983 */ /* 0x000ea20000300a00 */
[----:B------:R-:W-:-:S03]  /*6fa0*/  IMAD.MOV.U32 R127, RZ, RZ, R19 ;  /* 0x000000ffff7f7224 */ /* 0x000fc600078e0013 */
[----:B------:R-:W2:Y:S01]  /*6fb0*/  LDL.LU.64 R18, [R1+0xa8] ;  /* 0x0000a80001127983 */ /* 0x000ea20000300a00 */
[----:B------:R-:W-:Y:S01]  /*6fc0*/  UMOV UR44, UR12 ;  /* 0x0000000c002c7c82 */ /* 0x000fe20008000000 */
[----:B------:R-:W-:Y:S02]  /*6fd0*/  UMOV UR45, UR13 ;  /* 0x0000000d002d7c82 */ /* 0x000fe40008000000 */
[----:B------:R-:W2:Y:S04]  /*6fe0*/  LDL.LU.64 R20, [R1+0xb0] ;  /* 0x0000b00001147983 */ /* 0x000ea80000300a00 */
[----:B------:R-:W2:Y:S01]  /*6ff0*/  LDL.LU.64 R22, [R1+0xb8] ;  /* 0x0000b80001167983 */ /* 0x000ea20000300a00 */
[----:B------:R-:W-:Y:S02]  /*7000*/  WARPGROUP.DEPBAR.LE gsb0, 0x0 ;  /* 0x00008000000079c5 */ /* 0x000fe40000010000 */
[----:B---3--:R-:W-:-:S06]  /*7010*/  WARPGROUP.ARRIVE ;  /* 0x00000000000079c5 */ /* 0x008fcc0000000000 */
[----:B------:R-:W-:Y:S01]  /*7020*/  IGMMA.64x16x32.S8.S8 R168, gdesc[UR44], R168, gsb0 ;  /* 0x006000002ca879f1 */ /* 0x000fe200080410a8 */
[----:B------:R-:W-:Y:S04]  /*7030*/  STL [R1+0x4ac], R208 ;  /* 0x0004acd001007387 */ /* 0x000fe80000100800 */
[----:B------:R-:W-:Y:S04]  /*7040*/  STL [R1+0x4a8], R209 ;  /* 0x0004a8d101007387 */ /* 0x000fe80000100800 */
[----:B------:R-:W-:Y:S04]  /*7050*/  STL [R1+0x4a4], R210 ;  /* 0x0004a4d201007387 */ /* 0x000fe80000100800 */
[----:B------:R-:W-:Y:S01]  /*7060*/  STL [R1+0x4a0], R211 ;  /* 0x0004a0d301007387 */ /* 0x000fe20000100800 */
[----:B------:R-:W-:-:S03]  /*7070*/  IMAD.MOV.U32 R48, RZ, RZ, R216 ;  /* 0x000000ffff307224 */ /* 0x000fc600078e00d8 */
[----:B------:R-:W-:Y:S01]  /*7080*/  STL [R1+0x49c], R212 ;  /* 0x00049cd401007387 */ /* 0x000fe20000100800 */
[----:B------:R-:W-:-:S03]  /*7090*/  IMAD.MOV.U32 R49, RZ, RZ, R217 ;  /* 0x000000ffff317224 */ /* 0x000fc600078e00d9 */
[----:B------:R-:W-:Y:S01]  /*70a0*/  STL [R1+0x498], R213 ;  /* 0x000498d501007387 */ /* 0x000fe20000100800 */
[----:B------:R-:W-:-:S03]  /*70b0*/  IMAD.MOV.U32 R50, RZ, RZ, R218 ;  /* 0x000000ffff327224 */ /* 0x000fc600078e00da */
[----:B------:R-:W-:Y:S01]  /*70c0*/  STL [R1+0x494], R214 ;  /* 0x000494d601007387 */ /* 0x000fe20000100800 */
[----:B------:R-:W-:-:S03]  /*70d0*/  IMAD.MOV.U32 R51, RZ, RZ, R219 ;  /* 0x000000ffff337224 */ /* 0x000fc600078e00db */
[----:B------:R-:W-:Y:S01]  /*70e0*/  STL [R1+0x490], R215 ;  /* 0x000490d701007387 */ /* 0x000fe20000100800 */
[----:B------:R-:W-:Y:S02]  /*70f0*/  IMAD.MOV.U32 R52, RZ, RZ, R220 ;  /* 0x000000ffff347224 */ /* 0x000fe400078e00dc */
[----:B------:R-:W-:Y:S01]  /*7100*/  IMAD.MOV.U32 R53, RZ, RZ, R221 ;  /* 0x000000ffff357224 */ /* 0x000fe200078e00dd */
[----:B------:R-:W3:Y:S04]  /*7110*/  LDL.LU.64 R216, [R1+0x100] ;  /* 0x0001000001d87983 */ /* 0x000ee80000300a00 */
[----:B------:R-:W3:Y:S04]  /*7120*/  LDL.LU.64 R218, [R1+0x108] ;  /* 0x0001080001da7983 */ /* 0x000ee80000300a00 */
[----:B------:R-:W3:Y:S01]  /*7130*/  LDL.LU.64 R220, [R1+0x110] ;  /* 0x0001100001dc7983 */ /* 0x000ee20000300a00 */
[----:B------:R-:W-:-:S02]  /*7140*/  IMAD.MOV.U32 R54, RZ, RZ, R222 ;  /* 0x000000ffff367224 */ /* 0x000fc400078e00de */
[----:B------:R-:W-:Y:S01]  /*7150*/  IMAD.MOV.U32 R55, RZ, RZ, R223 ;  /* 0x000000ffff377224 */ /* 0x000fe200078e00df */
[----:B------:R-:W-:Y:S02]  /*7160*/  WARPGROUP.DEPBAR.LE gsb0, 0x0 ;  /* 0x00008000000079c5 */ /* 0x000fe40000010000 */
[----:B------:R0:W-:Y:S04]  /*7170*/  STL.64 [R1+0x40], R168 ;  /* 0x000040a801007387 */ /* 0x0001e80000100a00 */
[----:B------:R1:W-:Y:S04]  /*7180*/  STL.64 [R1+0x48], R170 ;  /* 0x000048aa01007387 */ /* 0x0003e80000100a00 */
[----:B------:R4:W-:Y:S04]  /*7190*/  STL.64 [R1+0x50], R172 ;  /* 0x000050ac01007387 */ /* 0x0009e80000100a00 */
[----:B------:R4:W-:Y:S04]  /*71a0*/  STL.64 [R1+0x58], R174 ;  /* 0x000058ae01007387 */ /* 0x0009e80000100a00 */
[----:B------:R-:W3:Y:S01]  /*71b0*/  LDL.LU.64 R222, [R1+0x118] ;  /* 0x0001180001de7983 */ /* 0x000ee20000300a00 */
[----:B------:R-:W-:-:S02]  /*71c0*/  IMAD.MOV.U32 R24, RZ, RZ, R192 ;  /* 0x000000ffff187224 */ /* 0x000fc400078e00c0 */
[----:B------:R-:W-:Y:S02]  /*71d0*/  IMAD.MOV.U32 R25, RZ, RZ, R193 ;  /* 0x000000ffff197224 */ /* 0x000fe400078e00c1 */
[----:B------:R-:W-:Y:S01]  /*71e0*/  IMAD.MOV.U32 R26, RZ, RZ, R194 ;  /* 0x000000ffff1a7224 */ /* 0x000fe200078e00c2 */
[----:B------:R-:W3:Y:S01]  /*71f0*/  LDL.LU.64 R192, [R1+0x160] ;  /* 0x0001600001c07983 */ /* 0x000ee20000300a00 */
[----:B------:R-:W-:Y:S02]  /*7200*/  IMAD.MOV.U32 R27, RZ, RZ, R195 ;  /* 0x000000ffff1b7224 */ /* 0x000fe400078e00c3 */
[----:B------:R-:W-:Y:S01]  /*7210*/  IMAD.MOV.U32 R28, RZ, RZ, R196 ;  /* 0x000000ffff1c7224 */ /* 0x000fe200078e00c4 */
[----:B------:R-:W3:Y:S01]  /*7220*/  LDL.LU.64 R194, [R1+0x168] ;  /* 0x0001680001c27983 */ /* 0x000ee20000300a00 */
[----:B------:R-:W-:Y:S02]  /*7230*/  IMAD.MOV.U32 R29, RZ, RZ, R197 ;  /* 0x000000ffff1d7224 */ /* 0x000fe400078e00c5 */
[----:B------:R-:W-:Y:S01]  /*7240*/  IMAD.MOV.U32 R30, RZ, RZ, R198 ;  /* 0x000000ffff1e7224 */ /* 0x000fe200078e00c6 */
[----:B------:R-:W3:Y:S01]  /*7250*/  LDL.LU.64 R196, [R1+0x170] ;  /* 0x0001700001c47983 */ /* 0x000ee20000300a00 */
[----:B------:R-:W-:-:S03]  /*7260*/  IMAD.MOV.U32 R31, RZ, RZ, R199 ;  /* 0x000000ffff1f7224 */ /* 0x000fc600078e00c7 */
[----:B------:R-:W3:Y:S01]  /*7270*/  LDL.LU.64 R198, [R1+0x178] ;  /* 0x0001780001c67983 */ /* 0x000ee20000300a00 */
[----:B------:R-:W-:Y:S02]  /*7280*/  IMAD.MOV.U32 R148, RZ, RZ, R8 ;  /* 0x000000ffff947224 */ /* 0x000fe400078e0008 */
[----:B------:R-:W-:Y:S02]  /*7290*/  IMAD.MOV.U32 R149, RZ, RZ, R9 ;  /* 0x000000ffff957224 */ /* 0x000fe400078e0009 */
[----:B------:R-:W-:Y:S01]  /*72a0*/  IMAD.MOV.U32 R96, RZ, RZ, R120 ;  /* 0x000000ffff607224 */ /* 0x000fe200078e0078 */
[----:B------:R-:W3:Y:S01]  /*72b0*/  LDL.LU.64 R8, [R1+0x1c0] ;  /* 0x0001c00001087983 */ /* 0x000ee20000300a00 */
[----:B------:R-:W-:Y:S02]  /*72c0*/  IMAD.MOV.U32 R97, RZ, RZ, R121 ;  /* 0x000000ffff617224 */ /* 0x000fe400078e0079 */
[----:B------:R-:W-:Y:S02]  /*72d0*/  IMAD.MOV.U32 R150, RZ, RZ, R10 ;  /* 0x000000ffff967224 */ /* 0x000fe400078e000a */
[----:B------:R-:W-:-:S02]  /*72e0*/  IMAD.MOV.U32 R151, RZ, RZ, R11 ;  /* 0x000000ffff977224 */ /* 0x000fc400078e000b */
[----:B------:R-:W-:Y:S01]  /*72f0*/  IMAD.MOV.U32 R98, RZ, RZ, R122 ;  /* 0x000000ffff627224 */ /* 0x000fe200078e007a */
[----:B------:R-:W3:Y:S01]  /*7300*/  LDL.LU.64 R10, [R1+0x1c8] ;  /* 0x0001c800010a7983 */ /* 0x000ee20000300a00 */
[----:B------:R-:W-:Y:S02]  /*7310*/  IMAD.MOV.U32 R99, RZ, RZ, R123 ;  /* 0x000000ffff637224 */ /* 0x000fe400078e007b */
[----:B------:R-:W-:Y:S02]  /*7320*/  IMAD.MOV.U32 R120, RZ, RZ, R12 ;  /* 0x000000ffff787224 */ /* 0x000fe400078e000c */
[----:B------:R-:W-:Y:S02]  /*7330*/  IMAD.MOV.U32 R121, RZ, RZ, R13 ;  /* 0x000000ffff797224 */ /* 0x000fe400078e000d */
[----:B------:R-:W-:Y:S01]  /*7340*/  IMAD.MOV.U32 R122, RZ, RZ, R14 ;  /* 0x000000ffff7a7224 */ /* 0x000fe200078e000e */
[----:B------:R-:W3:Y:S01]  /*7350*/  LDL.LU.64 R12, [R1+0x1d0] ;  /* 0x0001d000010c7983 */ /* 0x000ee20000300a00 */
[----:B------:R-:W-:-:S03]  /*7360*/  IMAD.MOV.U32 R123, RZ, RZ, R15 ;  /* 0x000000ffff7b7224 */ /* 0x000fc600078e000f */
[----:B------:R-:W3:Y:S01]  /*7370*/  LDL.LU.64 R14, [R1+0x1d8] ;  /* 0x0001d800010e7983 */ /* 0x000ee20000300a00 */
        /* <DEDUP_REMOVED lines=8> */
[----:B------:R-:W-:Y:S01]  /*7400*/  IMAD.MOV.U32 R146, RZ, RZ, R6 ;  /* 0x000000ffff927224 */ /* 0x000fe200078e0006 */
[----:B------:R-:W-:Y:S01]  /*7410*/  MOV R6, UR58 ;  /* 0x0000003a00067c02 */ /* 0x000fe20008000f00 */
[----:B------:R-:W-:Y:S01]  /*7420*/  IMAD.MOV.U32 R147, RZ, RZ, R7 ;  /* 0x000000ffff937224 */ /* 0x000fe200078e0007 */
[----:B------:R-:W-:Y:S01]  /*7430*/  MOV R7, UR59 ;  /* 0x0000003b00077c02 */ /* 0x000fe20008000f00 */
[----:B------:R-:W-:Y:S01]  /*7440*/  UMOV UR56, UR12 ;  /* 0x0000000c00387c82 */ /* 0x000fe20008000000 */
[----:B------:R-:W-:Y:S01]  /*7450*/  UMOV UR57, UR13 ;  /* 0x0000000d00397c82 */ /* 0x000fe20008000000 */
[----:B------:R-:W-:Y:S01]  /*7460*/  UMOV UR58, UR8 ;  /* 0x00000008003a7c82 */ /* 0x000fe20008000000 */
[----:B------:R-:W-:Y:S01]  /*7470*/  UMOV UR59, UR9 ;  /* 0x00000009003b7c82 */ /* 0x000fe20008000000 */
[----:B0-----:R-:W3:Y:S04]  /*7480*/  LDL.LU.64 R168, [R1+0x220] ;  /* 0x0002200001a87983 */ /* 0x001ee80000300a00 */
[----:B-1----:R-:W3:Y:S04]  /*7490*/  LDL.LU.64 R170, [R1+0x228] ;  /* 0x0002280001aa7983 */ /* 0x002ee80000300a00 */
[----:B----4-:R-:W4:Y:S04]  /*74a0*/  LDL.LU.64 R172, [R1+0x230] ;  /* 0x0002300001ac7983 */ /* 0x010f280000300a00 */
[----:B------:R-:W4:Y:S01]  /*74b0*/  LDL.LU.64 R174, [R1+0x238] ;  /* 0x0002380001ae7983 */ /* 0x000f220000300a00 */
[----:B--2---:R-:W-:-:S06]  /*74c0*/  WARPGROUP.ARRIVE ;  /* 0x00000000000079c5 */ /* 0x004fcc0000000000 */
[----:B------:R-:W-:Y:S03]  /*74d0*/  IGMMA.64x16x32.S8.S8 R16, gdesc[UR48], R16, gsb0 ;  /* 0x00600000301079f1 */ /* 0x000fe60008041010 */
[----:B------:R-:W-:Y:S02]  /*74e0*/  WARPGROUP.DEPBAR.LE gsb0, 0x0 ;  /* 0x00008000000079c5 */ /* 0x000fe40000010000 */
[----:B---3--:R-:W-:-:S06]  /*74f0*/  WARPGROUP.ARRIVE ;  /* 0x00000000000079c5 */ /* 0x008fcc0000000000 */
[----:B------:R-:W-:Y:S03]  /*7500*/  IGMMA.64x16x32.S8.S8 R216, gdesc[UR52], R216, gsb0 ;  /* 0x0060000034d879f1 */ /* 0x000fe600080410d8 */
[----:B------:R-:W-:Y:S02]  /*7510*/  WARPGROUP.DEPBAR.LE gsb0, 0x0 ;  /* 0x00008000000079c5 */ /* 0x000fe40000010000 */
[----:B------:R-:W-:-:S06]  /*7520*/  WARPGROUP.ARRIVE ;  /* 0x00000000000079c5 */ /* 0x000fcc0000000000 */
[----:B------:R-:W-:Y:S01]  /*7530*/  IGMMA.64x16x32.S8.S8 R192, gdesc[UR56], R192, gsb0 ;  /* 0x0060000038c079f1 */ /* 0x000fe200080410c0 */
[----:B------:R-:W-:Y:S01]  /*7540*/  UMOV UR56, UR12 ;  /* 0x0000000c00387c82 */ /* 0x000fe20008000000 */
[----:B------:R-:W-:Y:S01]  /*7550*/  UMOV UR57, UR13 ;  /* 0x0000000d00397c82 */ /* 0x000fe20008000000 */
[----:B------:R-:W-:Y:S01]  /*7560*/  UMOV UR58, UR16 ;  /* 0x00000010003a7c82 */ /* 0x000fe20008000000 */
[----:B------:R-:W-:Y:S01]  /*7570*/  UMOV UR59, UR17 ;  /* 0x00000011003b7c82 */ /* 0x000fe20008000000 */
[----:B------:R-:W-:Y:S02]  /*7580*/  WARPGROUP.DEPBAR.LE gsb0, 0x0 ;  /* 0x00008000000079c5 */ /* 0x000fe40000010000 */
[----:B------:R-:W-:-:S06]  /*7590*/  WARPGROUP.ARRIVE ;  /* 0x00000000000079c5 */ /* 0x000fcc0000000000 */
[----:B------:R-:W-:Y:S01]  /*75a0*/  IGMMA.64x16x32.S8.S8 R8, gdesc[UR56], R8, gsb0 ;  /* 0x00600000380879f1 */ /* 0x000fe20008041008 */
[----:B------:R0:W-:Y:S04]  /*75b0*/  STL.64 [R1+0x100], R216 ;  /* 0x000100d801007387 */ /* 0x0001e80000100a00 */
[----:B------:R1:W-:Y:S04]  /*75c0*/  STL.64 [R1+0x108], R218 ;  /* 0x000108da01007387 */ /* 0x0003e80000100a00 */
[----:B------:R2:W-:Y:S04]  /*75d0*/  STL.64 [R1+0x110], R220 ;  /* 0x000110dc01007387 */ /* 0x0005e80000100a00 */
[----:B------:R3:W-:Y:S04]  /*75e0*/  STL.64 [R1+0x118], R222 ;  /* 0x000118de01007387 */ /* 0x0007e80000100a00 */
[----:B------:R4:W-:Y:S04]  /*75f0*/  STL.64 [R1+0x160], R192 ;  /* 0x000160c001007387 */ /* 0x0009e80000100a00 */
[----:B------:R4:W-:Y:S04]  /*7600*/  STL.64 [R1+0x168], R194 ;  /* 0x000168c201007387 */ /* 0x0009e80000100a00 */
[----:B------:R4:W-:Y:S04]  /*7610*/  STL.64 [R1+0x170], R196 ;  /* 0x000170c401007387 */ /* 0x0009e80000100a00 */
[----:B------:R4:W-:Y:S01]  /*7620*/  STL.64 [R1+0x178], R198 ;  /* 0x000178c601007387 */ /* 0x0009e20000100a00 */
[----:B------:R-:W-:-:S02]  /*7630*/  WARPGROUP.DEPBAR.LE gsb0, 0x0 ;  /* 0x00008000000079c5 */ /* 0x000fc40000010000 */
[----:B------:R-:W-:Y:S01]  /*7640*/  IMAD.MOV.U32 R0, RZ, RZ, R15 ;  /* 0x000000ffff007224 */ /* 0x000fe200078e000f */
[----:B------:R4:W-:Y:S04]  /*7650*/  STL.64 [R1+0x1c0], R8 ;  /* 0x0001c00801007387 */ /* 0x0009e80000100a00 */
[----:B------:R-:W-:Y:S04]  /*7660*/  STL.64 [R1+0x1c8], R10 ;  /* 0x0001c80a01007387 */ /* 0x000fe80000100a00 */
[----:B------:R-:W-:Y:S04]  /*7670*/  STL.64 [R1+0x1d0], R12 ;  /* 0x0001d00c01007387 */ /* 0x000fe80000100a00 */
[----:B------:R-:W-:Y:S04]  /*7680*/  STL [R1+0x1d8], R14 ;  /* 0x0001d80e01007387 */ /* 0x000fe80000100800 */
[----:B------:R4:W-:Y:S04]  /*7690*/  STL [R1+0x42c], R0 ;  /* 0x00042c0001007387 */ /* 0x0009e80000100800 */
[----:B0-----:R-:W4:Y:S04]  /*76a0*/  LDL.LU.64 R216, [R1+0x200] ;  /* 0x0002000001d87983 */ /* 0x001f280000300a00 */
[----:B-1----:R-:W4:Y:S04]  /*76b0*/  LDL.LU.64 R218, [R1+0x208] ;  /* 0x0002080001da7983 */ /* 0x002f280000300a00 */
[----:B--2---:R-:W2:Y:S04]  /*76c0*/  LDL.LU.64 R220, [R1+0x210] ;  /* 0x0002100001dc7983 */ /* 0x004ea80000300a00 */
[----:B---3--:R-:W2:Y:S04]  /*76d0*/  LDL.LU.64 R222, [R1+0x218] ;  /* 0x0002180001de7983 */ /* 0x008ea80000300a00 */
[----:B----4-:R-:W3:Y:S04]  /*76e0*/  LDL.LU.64 R192, [R1+0x1a0] ;  /* 0x0001a00001c07983 */ /* 0x010ee80000300a00 */
[----:B------:R-:W3:Y:S04]  /*76f0*/  LDL.LU.64 R194, [R1+0x1a8] ;  /* 0x0001a80001c27983 */ /* 0x000ee80000300a00 */
[----:B------:R-:W3:Y:S04]  /*7700*/  LDL.LU.64 R196, [R1+0x1b0] ;  /* 0x0001b00001c47983 */ /* 0x000ee80000300a00 */
[----:B------:R-:W3:Y:S01]  /*7710*/  LDL.LU.64 R198, [R1+0x1b8] ;  /* 0x0001b80001c67983 */ /* 0x000ee20000300a00 */
[----:B------:R-:W-:-:S02]  /*7720*/  R2UR UR59, R7 ;  /* 0x00000000073b72ca */ /* 0x000fc400000e0000 */
[----:B------:R-:W-:Y:S01]  /*7730*/  R2UR UR58, R6 ;  /* 0x00000000063a72ca */ /* 0x000fe200000e0000 */
[----:B------:R-:W-:Y:S01]  /*7740*/  WARPGROUP.ARRIVE ;  /* 0x00000000000079c5 */ /* 0x000fe20000000000 */
[----:B------:R-:W-:Y:S01]  /*7750*/  UMOV UR56, UR12 ;  /* 0x0000000c00387c82 */ /* 0x000fe20008000000 */
[----:B------:R-:W-:-:S10]  /*7760*/  UMOV UR57, UR13 ;  /* 0x0000000d00397c82 */ /* 0x000fd40008000000 */
[----:B------:R-:W-:Y:S01]  /*7770*/  IGMMA.64x16x32.S8.S8 R168, gdesc[UR56], R168, gsb0 ;  /* 0x0060000038a879f1 */ /* 0x000fe200080410a8 */
[----:B------:R-:W-:Y:S01]  /*7780*/  UIADD3 UR5, UR7, 0x400, URZ ;  /* 0x0000040007057890 */ /* 0x000fe2000fffe03f */
[----:B------:R-:W-:-:S06]  /*7790*/  UMOV UR57, 0x80000020 ;  /* 0x8000002000397882 */ /* 0x000fcc0000000000 */
[----:B------:R-:W-:Y:S01]  /*77a0*/  UMOV UR56, UR5 ;  /* 0x0000000500387c82 */ /* 0x000fe20008000000 */
[----:B------:R-:W-:Y:S02]  /*77b0*/  WARPGROUP.DEPBAR.LE gsb0, 0x0 ;  /* 0x00008000000079c5 */ /* 0x000fe40000010000 */
[----:B------:R-:W-:Y:S02]  /*77c0*/  IMAD.MOV.U32 R9, RZ, RZ, R168 ;  /* 0x000000ffff097224 */ /* 0x000fe400078e00a8 */
[----:B------:R-:W-:Y:S02]  /*77d0*/  IMAD.MOV.U32 R8, RZ, RZ, R169 ;  /* 0x000000ffff087224 */ /* 0x000fe400078e00a9 */
[----:B------:R-:W-:Y:S01]  /*77e0*/  IMAD.MOV.U32 R214, RZ, RZ, R22 ;  /* 0x000000ffffd67224 */ /* 0x000fe200078e0016 */
[----:B------:R-:W4:Y:S01]  /*77f0*/  LDL.LU.64 R168, [R1+0x140] ;  /* 0x0001400001a87983 */ /* 0x000f220000300a00 */
[----:B------:R-:W-:Y:S02]  /*7800*/  IMAD.MOV.U32 R215, RZ, RZ, R23 ;  /* 0x000000ffffd77224 */ /* 0x000fe400078e0017 */
[----:B------:R-:W-:-:S02]  /*7810*/  IMAD.MOV.U32 R233, RZ, RZ, R170 ;  /* 0x000000ffffe97224 */ /* 0x000fc400078e00aa */
[----:B------:R-:W-:Y:S02]  /*7820*/  IMAD.MOV.U32 R232, RZ, RZ, R171 ;  /* 0x000000ffffe87224 */ /* 0x000fe400078e00ab */
[----:B------:R-:W-:Y:S01]  /*7830*/  IMAD.MOV.U32 R210, RZ, RZ, R18 ;  /* 0x000000ffffd27224 */ /* 0x000fe200078e0012 */
[----:B------:R-:W4:Y:S01]  /*7840*/  LDL.LU.64 R170, [R1+0x148] ;  /* 0x0001480001aa7983 */ /* 0x000f220000300a00 */
[----:B------:R-:W-:Y:S02]  /*7850*/  IMAD.MOV.U32 R211, RZ, RZ, R19 ;  /* 0x000000ffffd37224 */ /* 0x000fe400078e0013 */
[----:B------:R-:W-:Y:S02]  /*7860*/  IMAD.MOV.U32 R23, RZ, RZ, R172 ;  /* 0x000000ffff177224 */ /* 0x000fe400078e00ac */
[----:B------:R-:W-:Y:S02]  /*7870*/  IMAD.MOV.U32 R22, RZ, RZ, R173 ;  /* 0x000000ffff167224 */ /* 0x000fe400078e00ad */
[----:B------:R-:W-:Y:S01]  /*7880*/  IMAD.MOV.U32 R19, RZ, RZ, R174 ;  /* 0x000000ffff137224 */ /* 0x000fe200078e00ae */
[----:B------:R-:W4:Y:S01]  /*7890*/  LDL.LU.64 R172, [R1+0x150] ;  /* 0x0001500001ac7983 */ /* 0x000f220000300a00 */
[----:B------:R-:W-:-:S03]  /*78a0*/  IMAD.MOV.U32 R18, RZ, RZ, R175 ;  /* 0x000000ffff127224 */ /* 0x000fc600078e00af */
[----:B------:R-:W4:Y:S04]  /*78b0*/  LDL.LU.64 R174, [R1+0x158] ;  /* 0x0001580001ae7983 */ /* 0x000f280000300a00 */
[----:B------:R-:W-:Y:S04]  /*78c0*/  STL [R1+0x44c], R18 ;  /* 0x00044c1201007387 */ /* 0x000fe80000100800 */
[----:B------:R-:W-:Y:S04]  /*78d0*/  STL [R1+0x448], R19 ;  /* 0x0004481301007387 */ /* 0x000fe80000100800 */
[----:B------:R-:W-:Y:S04]  /*78e0*/  STL [R1+0x444], R22 ;  /* 0x0004441601007387 */ /* 0x000fe80000100800 */
[----:B------:R-:W-:Y:S04]  /*78f0*/  STL [R1+0x440], R23 ;  /* 0x0004401701007387 */ /* 0x000fe80000100800 */
[----:B------:R-:W-:Y:S04]  /*7900*/  STL [R1+0x43c], R232 ;  /* 0x00043ce801007387 */ /* 0x000fe80000100800 */
[----:B------:R-:W-:Y:S04]  /*7910*/  STL [R1+0x438], R233 ;  /* 0x000438e901007387 */ /* 0x000fe80000100800 */
[----:B------:R-:W-:Y:S04]  /*7920*/  STL [R1+0x434], R8 ;  /* 0x0004340801007387 */ /* 0x000fe80000100800 */
[----:B------:R0:W-:Y:S01]  /*7930*/  STL [R1+0x430], R9 ;  /* 0x0004300901007387 */ /* 0x0001e20000100800 */
[----:B--2---:R-:W-:-:S06]  /*7940*/  WARPGROUP.ARRIVE ;  /* 0x00000000000079c5 */ /* 0x004fcc0000000000 */
[----:B------:R-:W-:Y:S01]  /*7950*/  IGMMA.64x16x32.S8.S8 R216, gdesc[UR56], R216, gsb0 ;  /* 0x0060000038d879f1 */ /* 0x000fe200080410d8 */
[----:B------:R-:W-:Y:S01]  /*7960*/  UMOV UR58, UR16 ;  /* 0x00000010003a7c82 */ /* 0x000fe20008000000 */
[----:B------:R-:W-:Y:S01]  /*7970*/  UMOV UR59, UR17 ;  /* 0x00000011003b7c82 */ /* 0x000fe20008000000 */
[----:B------:R-:W-:Y:S02]  /*7980*/  WARPGROUP.DEPBAR.LE gsb0, 0x0 ;  /* 0x00008000000079c5 */ /* 0x000fe40000010000 */
[----:B---3--:R-:W-:-:S06]  /*7990*/  WARPGROUP.ARRIVE ;  /* 0x00000000000079c5 */ /* 0x008fcc0000000000 */
[----:B------:R-:W-:Y:S01]  /*79a0*/  IGMMA.64x16x32.S8.S8 R192, gdesc[UR56], R192, gsb0 ;  /* 0x0060000038c079f1 */ /* 0x000fe200080410c0 */
[----:B------:R-:W-:Y:S01]  /*79b0*/  IMAD.MOV.U32 R0, RZ, RZ, R223 ;  /* 0x000000ffff007224 */ /* 0x000fe200078e00df */
[----:B------:R1:W-:Y:S04]  /*79c0*/  STL.64 [R1+0x200], R216 ;  /* 0x000200d801007387 */ /* 0x0003e80000100a00 */
[----:B------:R2:W-:Y:S04]  /*79d0*/  STL.64 [R1+0x208], R218 ;  /* 0x000208da01007387 */ /* 0x0005e80000100a00 */
[----:B------:R3:W-:Y:S04]  /*79e0*/  STL.64 [R1+0x210], R220 ;  /* 0x000210dc01007387 */ /* 0x0007e80000100a00 */
[----:B------:R3:W-:Y:S04]  /*79f0*/  STL [R1+0x218], R222 ;  /* 0x000218de01007387 */ /* 0x0007e80000100800 */
[----:B------:R-:W-:Y:S01]  /*7a00*/  STL [R1+0x450], R0 ;  /* 0x0004500001007387 */ /* 0x000fe20000100800 */
[----:B------:R-:W-:-:S02]  /*7a10*/  WARPGROUP.DEPBAR.LE gsb0, 0x0 ;  /* 0x00008000000079c5 */ /* 0x000fc40000010000 */
[----:B0-----:R-:W-:Y:S02]  /*7a20*/  IMAD.MOV.U32 R9, RZ, RZ, R199 ;  /* 0x000000ffff097224 */ /* 0x001fe400078e00c7 */
[----:B------:R-:W-:Y:S02]  /*7a30*/  IMAD.MOV.U32 R8, RZ, RZ, R198 ;  /* 0x000000ffff087224 */ /* 0x000fe400078e00c6 */
[----:B------:R-:W-:Y:S02]  /*7a40*/  IMAD.MOV.U32 R233, RZ, RZ, R197 ;  /* 0x000000ffffe97224 */ /* 0x000fe400078e00c5 */
[----:B------:R-:W-:Y:S01]  /*7a50*/  IMAD.MOV.U32 R18, RZ, RZ, R192 ;  /* 0x000000ffff127224 */ /* 0x000fe200078e00c0 */
[----:B------:R-:W-:Y:S01]  /*7a60*/  STL [R1+0x470], R9 ;  /* 0x0004700901007387 */ /* 0x000fe20000100800 */
[----:B------:R-:W-:Y:S02]  /*7a70*/  IMAD.MOV.U32 R19, RZ, RZ, R193 ;  /* 0x000000ffff137224 */ /* 0x000fe400078e00c1 */
[----:B------:R-:W-:Y:S01]  /*7a80*/  IMAD.MOV.U32 R22, RZ, RZ, R194 ;  /* 0x000000ffff167224 */ /* 0x000fe200078e00c2 */
[----:B------:R-:W-:Y:S01]  /*7a90*/  STL [R1+0x46c], R8 ;  /* 0x00046c0801007387 */ /* 0x000fe20000100800 */
[----:B------:R-:W-:-:S02]  /*7aa0*/  IMAD.MOV.U32 R23, RZ, RZ, R195 ;  /* 0x000000ffff177224 */ /* 0x000fc400078e00c3 */
[----:B------:R-:W-:Y:S01]  /*7ab0*/  IMAD.MOV.U32 R232, RZ, RZ, R196 ;  /* 0x000000ffffe87224 */ /* 0x000fe200078e00c4 */
[----:B------:R-:W-:Y:S04]  /*7ac0*/  STL [R1+0x468], R233 ;  /* 0x000468e901007387 */ /* 0x000fe80000100800 */
[----:B------:R-:W-:Y:S04]  /*7ad0*/  STL [R1+0x464], R18 ;  /* 0x0004641201007387 */ /* 0x000fe80000100800 */
[----:B------:R-:W-:Y:S04]  /*7ae0*/  STL [R1+0x460], R19 ;  /* 0x0004601301007387 */ /* 0x000fe80000100800 */
[----:B------:R-:W-:Y:S04]  /*7af0*/  STL [R1+0x45c], R22 ;  /* 0x00045c1601007387 */ /* 0x000fe80000100800 */
[----:B------:R-:W-:Y:S04]  /*7b00*/  STL [R1+0x458], R23 ;  /* 0x0004581701007387 */ /* 0x000fe80000100800 */
[----:B------:R0:W-:Y:S04]  /*7b10*/  STL [R1+0x454], R232 ;  /* 0x000454e801007387 */ /* 0x0001e80000100800 */
[----:B-1----:R-:W4:Y:S04]  /*7b20*/  LDL.LU.64 R216, [R1+0xe0] ;  /* 0x0000e00001d87983 */ /* 0x002f280000300a00 */
[----:B--2---:R-:W2:Y:S04]  /*7b30*/  LDL.LU.64 R218, [R1+0xe8] ;  /* 0x0000e80001da7983 */ /* 0x004ea80000300a00 */
[----:B---3--:R-:W2:Y:S04]  /*7b40*/  LDL.LU.64 R220, [R1+0xf0] ;  /* 0x0000f00001dc7983 */ /* 0x008ea80000300a00 */
[----:B------:R-:W2:Y:S01]  /*7b50*/  LDL.LU.64 R222, [R1+0xf8] ;  /* 0x0000f80001de7983 */ /* 0x000ea20000300a00 */
[----:B----4-:R-:W-:-:S03]  /*7b60*/  WARPGROUP.ARRIVE ;  /* 0x00000000000079c5 */ /* 0x010fc60000000000 */
[----:B------:R-:W3:Y:S01]  /*7b70*/  LDL.LU.64 R192, [R1+0x80] ;  /* 0x0000800001c07983 */ /* 0x000ee20000300a00 */
[----:B------:R-:W-:-:S03]  /*7b80*/  UMOV UR58, UR8 ;  /* 0x00000008003a7c82 */ /* 0x000fc60008000000 */
[----:B------:R-:W3:Y:S01]  /*7b90*/  LDL.LU.64 R194, [R1+0x88] ;  /* 0x0000880001c27983 */ /* 0x000ee20000300a00 */
[----:B------:R-:W-:Y:S02]  /*7ba0*/  UMOV UR59, UR9 ;  /* 0x00000009003b7c82 */ /* 0x000fe40008000000 */
[----:B------:R-:W-:Y:S01]  /*7bb0*/  IGMMA.64x16x32.S8.S8 R168, gdesc[UR56], R168, gsb0 ;  /* 0x0060000038a879f1 */ /* 0x000fe200080410a8 */
[----:B------:R-:W3:Y:S04]  /*7bc0*/  LDL.LU.64 R196, [R1+0x90] ;  /* 0x0000900001c47983 */ /* 0x000ee80000300a00 */
[----:B------:R-:W3:Y:S01]  /*7bd0*/  LDL.LU.64 R198, [R1+0x98] ;  /* 0x0000980001c67983 */ /* 0x000ee20000300a00 */
[----:B------:R-:W-:Y:S02]  /*7be0*/  IMAD.MOV.U32 R208, RZ, RZ, R16 ;  /* 0x000000ffffd07224 */ /* 0x000fe400078e0010 */
[----:B------:R-:W-:-:S02]  /*7bf0*/  IMAD.MOV.U32 R209, RZ, RZ, R17 ;  /* 0x000000ffffd17224 */ /* 0x000fc400078e0011 */
[----:B------:R-:W-:Y:S02]  /*7c00*/  IMAD.MOV.U32 R144, RZ, RZ, R4 ;  /* 0x000000ffff907224 */ /* 0x000fe400078e0004 */
[----:B------:R-:W-:Y:S01]  /*7c10*/  IMAD.MOV.U32 R145, RZ, RZ, R5 ;  /* 0x000000ffff917224 */ /* 0x000fe200078e0005 */
[----:B------:R-:W-:Y:S01]  /*7c20*/  UMOV UR52, UR56 ;  /* 0x0000003800347c82 */ /* 0x000fe20008000000 */
[----:B------:R-:W-:Y:S01]  /*7c30*/  UMOV UR53, UR57 ;  /* 0x0000003900357c82 */ /* 0x000fe20008000000 */
[----:B------:R-:W-:Y:S02]  /*7c40*/  WARPGROUP.DEPBAR.LE gsb0, 0x0 ;  /* 0x00008000000079c5 */ /* 0x000fe40000010000 */
[----:B------:R-:W-:Y:S02]  /*7c50*/  IMAD.MOV.U32 R17, RZ, RZ, R168 ;  /* 0x000000ffff117224 */ /* 0x000fe400078e00a8 */
[----:B------:R-:W-:Y:S02]  /*7c60*/  IMAD.MOV.U32 R16, RZ, RZ, R169 ;  /* 0x000000ffff107224 */ /* 0x000fe400078e00a9 */
[----:B------:R-:W-:Y:S01]  /*7c70*/  IMAD.MOV.U32 R5, RZ, RZ, R170 ;  /* 0x000000ffff057224 */ /* 0x000fe200078e00aa */
[----:B------:R-:W4:Y:S01]  /*7c80*/  LDL.LU.64 R168, [R1+0x20] ;  /* 0x0000200001a87983 */ /* 0x000f220000300a00 */
[----:B------:R-:W-:-:S02]  /*7c90*/  IMAD.MOV.U32 R4, RZ, RZ, R171 ;  /* 0x000000ffff047224 */ /* 0x000fc400078e00ab */
[----:B------:R-:W-:Y:S01]  /*7ca0*/  IMAD.MOV.U32 R3, RZ, RZ, R172 ;  /* 0x000000ffff037224 */ /* 0x000fe200078e00ac */
[----:B------:R-:W4:Y:S01]  /*7cb0*/  LDL.LU.64 R170, [R1+0x28] ;  /* 0x0000280001aa7983 */ /* 0x000f220000300a00 */
        /* <DEDUP_REMOVED lines=13> */
[----:B------:R-:W-:Y:S03]  /*7d90*/  IGMMA.64x16x32.S8.S8 R216, gdesc[UR52], R216, gsb0 ;  /* 0x0060000034d879f1 */ /* 0x000fe600080410d8 */
[----:B------:R-:W-:Y:S02]  /*7da0*/  WARPGROUP.DEPBAR.LE gsb0, 0x0 ;  /* 0x00008000000079c5 */ /* 0x000fe40000010000 */
[----:B0-----:R-:W-:Y:S02]  /*7db0*/  IMAD.MOV.U32 R232, RZ, RZ, R222 ;  /* 0x000000ffffe87224 */ /* 0x001fe400078e00de */
[----:B------:R-:W-:Y:S02]  /*7dc0*/  IMAD.MOV.U32 R0, RZ, RZ, R223 ;  /* 0x000000ffff007224 */ /* 0x000fe400078e00df */
[----:B------:R-:W-:Y:S01]  /*7dd0*/  IMAD.MOV.U32 R22, RZ, RZ, R220 ;  /* 0x000000ffff167224 */ /* 0x000fe200078e00dc */
[----:B------:R-:W2:Y:S01]  /*7de0*/  LDL.LU.64 R222, [R1+0x5c8] ;  /* 0x0005c80001de7983 */ /* 0x000ea20000300a00 */
        /* <DEDUP_REMOVED lines=8> */
[----:B---3--:R-:W-:Y:S01]  /*7e70*/  WARPGROUP.ARRIVE ;  /* 0x00000000000079c5 */ /* 0x008fe20000000000 */
[----:B------:R-:W-:Y:S01]  /*7e80*/  UMOV UR48, UR56 ;  /* 0x0000003800307c82 */ /* 0x000fe20008000000 */
[----:B------:R-:W-:-:S04]  /*7e90*/  UMOV UR49, UR57 ;  /* 0x0000003900317c82 */ /* 0x000fc80008000000 */
[----:B------:R-:W-:Y:S01]  /*7ea0*/  IGMMA.64x16x32.S8.S8 R192, gdesc[UR48], R192, gsb0 ;  /* 0x0060000030c079f1 */ /* 0x000fe200080410c0 */
[----:B------:R-:W-:Y:S01]  /*7eb0*/  UMOV UR44, UR56 ;  /* 0x00000038002c7c82 */ /* 0x000fe20008000000 */
[----:B------:R-:W-:Y:S01]  /*7ec0*/  UMOV UR45, UR57 ;  /* 0x00000039002d7c82 */ /* 0x000fe20008000000 */
[----:B------:R-:W-:Y:S02]  /*7ed0*/  WARPGROUP.DEPBAR.LE gsb0, 0x0 ;  /* 0x00008000000079c5 */ /* 0x000fe40000010000 */
[----:B----4-:R-:W-:Y:S01]  /*7ee0*/  WARPGROUP.ARRIVE ;  /* 0x00000000000079c5 */ /* 0x010fe20000000000 */
[----:B-1----:R-:W-:Y:S02]  /*7ef0*/  IMAD.MOV.U32 R17, RZ, RZ, R198 ;  /* 0x000000ffff117224 */ /* 0x002fe400078e00c6 */
[----:B------:R-:W-:Y:S02]  /*7f00*/  IMAD.MOV.U32 R9, RZ, RZ, R199 ;  /* 0x000000ffff097224 */ /* 0x000fe400078e00c7 */
[----:B------:R-:W-:Y:S01]  /*7f10*/  IMAD.MOV.U32 R5, RZ, RZ, R196 ;  /* 0x000000ffff057224 */ /* 0x000fe200078e00c4 */
[----:B------:R-:W-:Y:S01]  /*7f20*/  IGMMA.64x16x32.S8.S8 R168, gdesc[UR44], R168, gsb0 ;  /* 0x006000002ca879f1 */ /* 0x000fe200080410a8 */
[----:B------:R-:W-:Y:S01]  /*7f30*/  IMAD.MOV.U32 R16, RZ, RZ, R197 ;  /* 0x000000ffff107224 */ /* 0x000fe200078e00c5 */
[----:B------:R-:W3:Y:S01]  /*7f40*/  LDL.LU.64 R198, [R1+0x5a8] ;  /* 0x0005a80001c67983 */ /* 0x000ee20000300a00 */
[----:B------:R-:W-:-:S02]  /*7f50*/  IMAD.MOV.U32 R3, RZ, RZ, R194 ;  /* 0x000000ffff037224 */ /* 0x000fc400078e00c2 */
[----:B------:R-:W-:Y:S01]  /*7f60*/  IMAD.MOV.U32 R4, RZ, RZ, R195 ;  /* 0x000000ffff047224 */ /* 0x000fe200078e00c3 */
[----:B------:R-:W3:Y:S01]  /*7f70*/  LDL.LU.64 R196, [R1+0x5a0] ;  /* 0x0005a00001c47983 */ /* 0x000ee20000300a00 */
[----:B------:R-:W-:Y:S02]  /*7f80*/  IMAD.MOV.U32 R235, RZ, RZ, R192 ;  /* 0x000000ffffeb7224 */ /* 0x000fe400078e00c0 */
[----:B------:R-:W-:Y:S01]  /*7f90*/  IMAD.MOV.U32 R2, RZ, RZ, R193 ;  /* 0x000000ffff027224 */ /* 0x000fe200078e00c1 */
[----:B------:R-:W3:Y:S04]  /*7fa0*/  LDL.LU.64 R194, [R1+0x598] ;  /* 0x0005980001c27983 */ /* 0x000ee80000300a00 */
[----:B------:R-:W3:Y:S01]  /*7fb0*/  LDL.LU.64 R192, [R1+0x590] ;  /* 0x0005900001c07983 */ /* 0x000ee20000300a00 */
[----:B------:R-:W-:Y:S01]  /*7fc0*/  UMOV UR40, UR56 ;  /* 0x0000003800287c82 */ /* 0x000fe20008000000 */
[----:B------:R-:W-:Y:S01]  /*7fd0*/  UMOV UR41, UR57 ;  /* 0x0000003900297c82 */ /* 0x000fe20008000000 */
[----:B------:R-:W-:-:S02]  /*7fe0*/  IMAD.MOV.U32 R212, RZ, RZ, R20 ;  /* 0x000000ffffd47224 */ /* 0x000fc400078e0014 */
[----:B------:R-:W-:Y:S01]  /*7ff0*/  IMAD.MOV.U32 R213, RZ, RZ, R21 ;  /* 0x000000ffffd57224 */ /* 0x000fe200078e0015 */
[----:B------:R-:W-:Y:S02]  /*8000*/  WARPGROUP.DEPBAR.LE gsb0, 0x0 ;  /* 0x00008000000079c5 */ /* 0x000fe40000010000 */
[----:B------:R-:W-:Y:S02]  /*8010*/  IMAD.MOV.U32 R11, RZ, RZ, R174 ;  /* 0x000000ffff0b7224 */ /* 0x000fe400078e00ae */
[----:B------:R-:W-:Y:S02]  /*8020*/  IMAD.MOV.U32 R10, RZ, RZ, R175 ;  /* 0x000000ffff0a7224 */ /* 0x000fe400078e00af */
[----:B------:R-:W-:Y:S01]  /*8030*/  IMAD.MOV.U32 R13, RZ, RZ, R172 ;  /* 0x000000ffff0d7224 */ /* 0x000fe200078e00ac */
[----:B------:R-:W4:Y:S01]  /*8040*/  LDL.LU.64 R174, [R1+0x588] ;  /* 0x0005880001ae7983 */ /* 0x000f220000300a00 */
[----:B------:R-:W-:Y:S02]  /*8050*/  IMAD.MOV.U32 R12, RZ, RZ, R173 ;  /* 0x000000ffff0c7224 */ /* 0x000fe400078e00ad */
[----:B------:R-:W-:Y:S01]  /*8060*/  IMAD.MOV.U32 R15, RZ, RZ, R170 ;  /* 0x000000ffff0f7224 */ /* 0x000fe200078e00aa */
[----:B------:R-:W4:Y:S01]  /*8070*/  LDL.LU.64 R172, [R1+0x580] ;  /* 0x0005800001ac7983 */ /* 0x000f220000300a00 */
[----:B------:R-:W-:-:S02]  /*8080*/  IMAD.MOV.U32 R14, RZ, RZ, R171 ;  /* 0x000000ffff0e7224 */ /* 0x000fc400078e00ab */
[----:B------:R-:W-:Y:S01]  /*8090*/  IMAD.MOV.U32 R21, RZ, RZ, R168 ;  /* 0x000000ffff157224 */ /* 0x000fe200078e00a8 */
[----:B------:R-:W4:Y:S01]  /*80a0*/  LDL.LU.64 R170, [R1+0x578] ;  /* 0x0005780001aa7983 */ /* 0x000f220000300a00 */
[----:B------:R-:W-:-:S03]  /*80b0*/  IMAD.MOV.U32 R20, RZ, RZ, R169 ;  /* 0x000000ffff147224 */ /* 0x000fc600078e00a9 */
[----:B------:R-:W4:Y:S01]  /*80c0*/  LDL.LU.64 R168, [R1+0x570] ;  /* 0x0005700001a87983 */ /* 0x000f220000300a00 */
[----:B--2---:R-:W-:-:S06]  /*80d0*/  WARPGROUP.ARRIVE ;  /* 0x00000000000079c5 */ /* 0x004fcc0000000000 */
[----:B------:R-:W-:Y:S03]  /*80e0*/  IGMMA.64x16x32.S8.S8 R216, gdesc[UR40], R216, gsb0 ;  /* 0x0060000028d879f1 */ /* 0x000fe600080410d8 */
[----:B------:R-:W-:Y:S02]  /*80f0*/  WARPGROUP.DEPBAR.LE gsb0, 0x0 ;  /* 0x00008000000079c5 */ /* 0x000fe40000010000 */
[----:B------:R0:W-:Y:S04]  /*8100*/  STL.64 [R1+0x2c8], R222 ;  /* 0x0002c8de01007387 */ /* 0x0001e80000100a00 */
[----:B------:R1:W-:Y:S04]  /*8110*/  STL.64 [R1+0x2c0], R220 ;  /* 0x0002c0dc01007387 */ /* 0x0003e80000100a00 */
[----:B------:R2:W-:Y:S04]  /*8120*/  STL.64 [R1+0x2b8], R218 ;  /* 0x0002b8da01007387 */ /* 0x0005e80000100a00 */
[----:B------:R2:W-:Y:S01]  /*8130*/  STL.64 [R1+0x2b0], R216 ;  /* 0x0002b0d801007387 */ /* 0x0005e20000100a00 */
[----:B0-----:R-:W-:-:S02]  /*8140*/  IMAD.MOV.U32 R222, RZ, RZ, R150 ;  /* 0x000000ffffde7224 */ /* 0x001fc400078e0096 */
[----:B-1----:R-:W-:Y:S02]  /*8150*/  IMAD.MOV.U32 R220, RZ, RZ, R148 ;  /* 0x000000ffffdc7224 */ /* 0x002fe400078e0094 */
[----:B--2---:R-:W-:Y:S02]  /*8160*/  IMAD.MOV.U32 R218, RZ, RZ, R146 ;  /* 0x000000ffffda7224 */ /* 0x004fe400078e0092 */
[----:B------:R-:W-:Y:S02]  /*8170*/  IMAD.MOV.U32 R216, RZ, RZ, R144 ;  /* 0x000000ffffd87224 */ /* 0x000fe400078e0090 */
[----:B------:R-:W2:Y:S01]  /*8180*/  LDL.LU R144, [R1+0x56c] ;  /* 0x00056c0001907983 */ /* 0x000ea20000300800 */
[----:B------:R-:W-:Y:S02]  /*8190*/  IMAD.MOV.U32 R217, RZ, RZ, R145 ;  /* 0x000000ffffd97224 */ /* 0x000fe400078e0091 */
[----:B------:R-:W-:Y:S01]  /*81a0*/  IMAD.MOV.U32 R219, RZ, RZ, R147 ;  /* 0x000000ffffdb7224 */ /* 0x000fe200078e0093 */
[----:B------:R-:W2:Y:S01]  /*81b0*/  LDL.LU R145, [R1+0x568] ;  /* 0x0005680001917983 */ /* 0x000ea20000300800 */
[----:B------:R-:W-:-:S03]  /*81c0*/  IMAD.MOV.U32 R221, RZ, RZ, R149 ;  /* 0x000000ffffdd7224 */ /* 0x000fc600078e0095 */
[----:B------:R-:W2:Y:S01]  /*81d0*/  LDL.LU R146, [R1+0x564] ;  /* 0x0005640001927983 */ /* 0x000ea20000300800 */
[----:B------:R-:W-:-:S03]  /*81e0*/  IMAD.MOV.U32 R223, RZ, RZ, R151 ;  /* 0x000000ffffdf7224 */ /* 0x000fc600078e0097 */
[----:B------:R-:W2:Y:S04]  /*81f0*/  LDL.LU R147, [R1+0x560] ;  /* 0x0005600001937983 */ /* 0x000ea80000300800 */
[----:B------:R-:W2:Y:S04]  /*8200*/  LDL.LU R148, [R1+0x55c] ;  /* 0x00055c0001947983 */ /* 0x000ea80000300800 */
[----:B------:R-:W2:Y:S04]  /*8210*/  LDL.LU R149, [R1+0x558] ;  /* 0x0005580001957983 */ /* 0x000ea80000300800 */
[----:B------:R-:W2:Y:S04]  /*8220*/  LDL.LU R150, [R1+0x554] ;  /* 0x0005540001967983 */ /* 0x000ea80000300800 */
[----:B------:R-:W2:Y:S01]  /*8230*/  LDL.LU R151, [R1+0x550] ;  /* 0x0005500001977983 */ /* 0x000ea20000300800 */
[----:B---3--:R-:W-:Y:S01]  /*8240*/  WARPGROUP.ARRIVE ;  /* 0x00000000000079c5 */ /* 0x008fe20000000000 */
[----:B------:R-:W-:Y:S01]  /*8250*/  UMOV UR36, UR56 ;  /* 0x0000003800247c82 */ /* 0x000fe20008000000 */
[----:B------:R-:W-:-:S04]  /*8260*/  UMOV UR37, UR57 ;  /* 0x0000003900257c82 */ /* 0x000fc80008000000 */
[----:B------:R-:W-:Y:S01]  /*8270*/  IGMMA.64x16x32.S8.S8 R192, gdesc[UR36], R192, gsb0 ;  /* 0x0060000024c079f1 */ /* 0x000fe200080410c0 */
[----:B------:R-:W-:Y:S01]  /*8280*/  UMOV UR32, UR56 ;  /* 0x0000003800207c82 */ /* 0x000fe20008000000 */
[----:B------:R-:W-:Y:S01]  /*8290*/  UMOV UR33, UR57 ;  /* 0x0000003900217c82 */ /* 0x000fe20008000000 */
[----:B------:R-:W-:Y:S02]  /*82a0*/  WARPGROUP.DEPBAR.LE gsb0, 0x0 ;  /* 0x00008000000079c5 */ /* 0x000fe40000010000 */
[----:B------:R0:W-:Y:S01]  /*82b0*/  STL.64 [R1+0x2e8], R198 ;  /* 0x0002e8c601007387 */ /* 0x0001e20000100a00 */
[----:B----4-:R-:W-:-:S03]  /*82c0*/  WARPGROUP.ARRIVE ;  /* 0x00000000000079c5 */ /* 0x010fc60000000000 */
[----:B------:R1:W-:Y:S03]  /*82d0*/  STL.64 [R1+0x2e0], R196 ;  /* 0x0002e0c401007387 */ /* 0x0003e60000100a00 */
[----:B------:R-:W-:Y:S01]  /*82e0*/  IGMMA.64x16x32.S8.S8 R168, gdesc[UR32], R168, gsb0 ;  /* 0x0060000020a879f1 */ /* 0x000fe200080410a8 */
[----:B------:R3:W-:Y:S04]  /*82f0*/  STL.64 [R1+0x2d8], R194 ;  /* 0x0002d8c201007387 */ /* 0x0007e80000100a00 */
[----:B------:R4:W-:Y:S01]  /*8300*/  STL.64 [R1+0x2d0], R192 ;  /* 0x0002d0c001007387 */ /* 0x0009e20000100a00 */
[----:B0-----:R-:W-:Y:S02]  /*8310*/  IMAD.MOV.U32 R198, RZ, RZ, R126 ;  /* 0x000000ffffc67224 */ /* 0x001fe400078e007e */
[----:B-1----:R-:W-:-:S02]  /*8320*/  IMAD.MOV.U32 R196, RZ, RZ, R124 ;  /* 0x000000ffffc47224 */ /* 0x002fc400078e007c */
[----:B---3--:R-:W-:Y:S02]  /*8330*/  IMAD.MOV.U32 R194, RZ, RZ, R122 ;  /* 0x000000ffffc27224 */ /* 0x008fe400078e007a */
[----:B----4-:R-:W-:Y:S02]  /*8340*/  IMAD.MOV.U32 R192, RZ, RZ, R120 ;  /* 0x000000ffffc07224 */ /* 0x010fe400078e0078 */
[----:B------:R-:W3:Y:S01]  /*8350*/  LDL.LU R120, [R1+0x54c] ;  /* 0x00054c0001787983 */ /* 0x000ee20000300800 */
[----:B------:R-:W-:Y:S02]  /*8360*/  IMAD.MOV.U32 R193, RZ, RZ, R121 ;  /* 0x000000ffffc17224 */ /* 0x000fe400078e0079 */
[----:B------:R-:W-:Y:S01]  /*8370*/  IMAD.MOV.U32 R195, RZ, RZ, R123 ;  /* 0x000000ffffc37224 */ /* 0x000fe200078e007b */
[----:B------:R-:W3:Y:S01]  /*8380*/  LDL.LU R121, [R1+0x548] ;  /* 0x0005480001797983 */ /* 0x000ee20000300800 */
[----:B------:R-:W-:-:S03]  /*8390*/  IMAD.MOV.U32 R197, RZ, RZ, R125 ;  /* 0x000000ffffc57224 */ /* 0x000fc600078e007d */
[----:B------:R-:W3:Y:S01]  /*83a0*/  LDL.LU R122, [R1+0x544] ;  /* 0x00054400017a7983 */ /* 0x000ee20000300800 */
[----:B------:R-:W-:-:S03]  /*83b0*/  IMAD.MOV.U32 R199, RZ, RZ, R127 ;  /* 0x000000ffffc77224 */ /* 0x000fc600078e007f */
[----:B------:R-:W3:Y:S04]  /*83c0*/  LDL.LU R123, [R1+0x540] ;  /* 0x00054000017b7983 */ /* 0x000ee80000300800 */
[----:B------:R-:W3:Y:S04]  /*83d0*/  LDL.LU R124, [R1+0x53c] ;  /* 0x00053c00017c7983 */ /* 0x000ee80000300800 */
[----:B------:R-:W3:Y:S04]  /*83e0*/  LDL.LU R125, [R1+0x538] ;  /* 0x00053800017d7983 */ /* 0x000ee80000300800 */
[----:B------:R-:W3:Y:S04]  /*83f0*/  LDL.LU R126, [R1+0x534] ;  /* 0x00053400017e7983 */ /* 0x000ee80000300800 */
[----:B------:R-:W3:Y:S01]  /*8400*/  LDL.LU R127, [R1+0x530] ;  /* 0x00053000017f7983 */ /* 0x000ee20000300800 */
[----:B------:R-:W-:-:S03]  /*8410*/  WARPGROUP.DEPBAR.LE gsb0, 0x0 ;  /* 0x00008000000079c5 */ /* 0x000fc60000010000 */
[----:B------:R0:W-:Y:S04]  /*8420*/  STL.64 [R1+0x308], R174 ;  /* 0x000308ae01007387 */ /* 0x0001e80000100a00 */
[----:B------:R1:W-:Y:S04]  /*8430*/  STL.64 [R1+0x300], R172 ;  /* 0x000300ac01007387 */ /* 0x0003e80000100a00 */
[----:B------:R4:W-:Y:S01]  /*8440*/  STL.64 [R1+0x2f8], R170 ;  /* 0x0002f8aa01007387 */ /* 0x0009e20000100a00 */
[----:B------:R-:W-:-:S03]  /*8450*/  UMOV UR28, UR56 ;  /* 0x00000038001c7c82 */ /* 0x000fc60008000000 */
[----:B------:R4:W-:Y:S01]  /*8460*/  STL.64 [R1+0x2f0], R168 ;  /* 0x0002f0a801007387 */ /* 0x0009e20000100a00 */
[----:B------:R-:W-:Y:S01]  /*8470*/  UMOV UR29, UR57 ;  /* 0x00000039001d7c82 */ /* 0x000fe20008000000 */
[----:B0-----:R-:W-:Y:S02]  /*8480*/  IMAD.MOV.U32 R174, RZ, RZ, R102 ;  /* 0x000000ffffae7224 */ /* 0x001fe400078e0066 */
[----:B-1----:R-:W-:Y:S02]  /*8490*/  IMAD.MOV.U32 R172, RZ, RZ, R100 ;  /* 0x000000ffffac7224 */ /* 0x002fe400078e0064 */
[----:B----4-:R-:W-:Y:S02]  /*84a0*/  IMAD.MOV.U32 R170, RZ, RZ, R98 ;  /* 0x000000ffffaa7224 */ /* 0x010fe400078e0062 */
[----:B------:R-:W-:Y:S02]  /*84b0*/  IMAD.MOV.U32 R168, RZ, RZ, R96 ;  /* 0x000000ffffa87224 */ /* 0x000fe400078e0060 */
[----:B------:R-:W4:Y:S01]  /*84c0*/  LDL.LU R96, [R1+0x52c] ;  /* 0x00052c0001607983 */ /* 0x000f220000300800 */
[----:B------:R-:W-:-:S02]  /*84d0*/  IMAD.MOV.U32 R169, RZ, RZ, R97 ;  /* 0x000000ffffa97224 */ /* 0x000fc400078e0061 */
[----:B------:R-:W-:Y:S01]  /*84e0*/  IMAD.MOV.U32 R171, RZ, RZ, R99 ;  /* 0x000000ffffab7224 */ /* 0x000fe200078e0063 */
[----:B------:R-:W4:Y:S01]  /*84f0*/  LDL.LU R97, [R1+0x528] ;  /* 0x0005280001617983 */ /* 0x000f220000300800 */
[----:B------:R-:W-:-:S03]  /*8500*/  IMAD.MOV.U32 R173, RZ, RZ, R101 ;  /* 0x000000ffffad7224 */ /* 0x000fc600078e0065 */
[----:B------:R-:W4:Y:S01]  /*8510*/  LDL.LU R98, [R1+0x524] ;  /* 0x0005240001627983 */ /* 0x000f220000300800 */
[----:B------:R-:W-:-:S03]  /*8520*/  IMAD.MOV.U32 R175, RZ, RZ, R103 ;  /* 0x000000ffffaf7224 */ /* 0x000fc600078e0067 */
[----:B------:R-:W4:Y:S04]  /*8530*/  LDL.LU R99, [R1+0x520] ;  /* 0x0005200001637983 */ /* 0x000f280000300800 */
[----:B------:R-:W4:Y:S04]  /*8540*/  LDL.LU R100, [R1+0x51c] ;  /* 0x00051c0001647983 */ /* 0x000f280000300800 */
[----:B------:R-:W4:Y:S04]  /*8550*/  LDL.LU R101, [R1+0x518] ;  /* 0x0005180001657983 */ /* 0x000f280000300800 */
[----:B------:R-:W4:Y:S04]  /*8560*/  LDL.LU R102, [R1+0x514] ;  /* 0x0005140001667983 */ /* 0x000f280000300800 */
[----:B------:R-:W4:Y:S01]  /*8570*/  LDL.LU R103, [R1+0x510] ;  /* 0x0005100001677983 */ /* 0x000f220000300800 */
        /* <DEDUP_REMOVED lines=78> */
[----:B------:R-:W-:Y:S04]  /*8a60*/  STL.64 [R1+0x388], R78 ;  /* 0x0003884e01007387 */ /* 0x000fe80000100a00 */
[----:B------:R-:W-:Y:S04]  /*8a70*/  STL.64 [R1+0x380], R76 ;  /* 0x0003804c01007387 */ /* 0x000fe80000100a00 */
[----:B------:R-:W-:Y:S04]  /*8a80*/  STL.64 [R1+0x378], R74 ;  /* 0x0003784a01007387 */ /* 0x000fe80000100a00 */
[----:B------:R0:W-:Y:S04]  /*8a90*/  STL.64 [R1+0x370], R72 ;  /* 0x0003704801007387 */ /* 0x0001e80000100a00 */
[----:B0-----:R-:W2:Y:S04]  /*8aa0*/  LDL.LU R72, [R1+0x240] ;  /* 0x0002400001487983 */ /* 0x001ea80000300800 */
[----:B------:R-:W2:Y:S04]  /*8ab0*/  LDL.LU R73, [R1+0x244] ;  /* 0x0002440001497983 */ /* 0x000ea80000300800 */
[----:B------:R-:W2:Y:S04]  /*8ac0*/  LDL.LU R74, [R1+0x248] ;  /* 0x00024800014a7983 */ /* 0x000ea80000300800 */
        /* <DEDUP_REMOVED lines=12> */
[----:B----4-:R-:W-:-:S06]  /*8b90*/  WARPGROUP.ARRIVE ;  /* 0x00000000000079c5 */ /* 0x010fcc0000000000 */
[----:B------:R-:W-:Y:S01]  /*8ba0*/  IGMMA.64x16x32.S8.S8 R24, gdesc[UR12], R24, gsb0 ;  /* 0x006000000c1879f1 */ /* 0x000fe20008041018 */
[----:B------:R-:W-:Y:S01]  /*8bb0*/  UMOV UR51, UR7 ;  /* 0x0000000700337c82 */ /* 0x000fe20008000000 */
[----:B------:R-:W-:Y:S02]  /*8bc0*/  UIADD3 UR58, UR4, 0x2, URZ ;  /* 0x00000002043a7890 */ /* 0x000fe4000fffe03f */
[----:B------:R-:W-:Y:S01]  /*8bd0*/  UIADD3 UR5, UR51, 0x2, URZ ;  /* 0x0000000233057890 */ /* 0x000fe2000fffe03f */
[----:B------:R-:W-:Y:S01]  /*8be0*/  UMOV UR57, 0x80000020 ;  /* 0x8000002000397882 */ /* 0x000fe20000000000 */
[----:B------:R-:W-:-:S05]  /*8bf0*/  UMOV UR59, 0x80000020 ;  /* 0x80000020003b7882 */ /* 0x000fca0000000000 */
[----:B------:R-:W-:Y:S01]  /*8c00*/  UMOV UR56, UR5 ;  /* 0x0000000500387c82 */ /* 0x000fe20008000000 */
[----:B------:R-:W-:Y:S02]  /*8c10*/  WARPGROUP.DEPBAR.LE gsb0, 0x0 ;  /* 0x00008000000079c5 */ /* 0x000fe40000010000 */
[----:B------:R-:W-:Y:S01]  /*8c20*/  UIADD3 UR6, UR4, 0x42, URZ ;  /* 0x0000004204067890 */ /* 0x000fe2000fffe03f */
[----:B------:R-:W-:Y:S01]  /*8c30*/  UMOV UR44, UR56 ;  /* 0x00000038002c7c82 */ /* 0x000fe20008000000 */
[----:B------:R-:W-:Y:S01]  /*8c40*/  UMOV UR45, UR57 ;  /* 0x00000039002d7c82 */ /* 0x000fe20008000000 */
[----:B------:R-:W-:-:S04]  /*8c50*/  UMOV UR47, 0x80000020 ;  /* 0x80000020002f7882 */ /* 0x000fc80000000000 */
[----:B------:R-:W-:Y:S01]  /*8c60*/  UMOV UR46, UR6 ;  /* 0x00000006002e7c82 */ /* 0x000fe20008000000 */
[----:B------:R-:W-:Y:S01]  /*8c70*/  UIADD3 UR54, UR4, 0x82, URZ ;  /* 0x0000008204367890 */ /* 0x000fe2000fffe03f */
        /* <DEDUP_REMOVED lines=70> */
[----:B------:R-:W-:Y:S01]  /*90e0*/  STL.64 [R1+0x60], R192 ;  /* 0x000060c001007387 */ /* 0x000fe20000100a00 */
[----:B------:R-:W-:-:S03]  /*90f0*/  WARPGROUP.DEPBAR.LE gsb0, 0x0 ;  /* 0x00008000000079c5 */ /* 0x000fc60000010000 */
[----:B------:R-:W-:Y:S04]  /*9100*/  STL.64 [R1+0x68], R194 ;  /* 0x000068c201007387 */ /* 0x000fe80000100a00 */
[----:B------:R-:W-:Y:S04]  /*9110*/  STL.64 [R1+0x70], R196 ;  /* 0x000070c401007387 */ /* 0x000fe80000100a00 */
[----:B------:R-:W-:Y:S04]  /*9120*/  STL.64 [R1+0x78], R198 ;  /* 0x000078c601007387 */ /* 0x000fe80000100a00 */
[----:B------:R0:W-:Y:S04]  /*9130*/  STL.64 [R1], R216 ;  /* 0x000000d801007387 */ /* 0x0001e80000100a00 */
[----:B------:R1:W-:Y:S04]  /*9140*/  STL.64 [R1+0x8], R218 ;  /* 0x000008da01007387 */ /* 0x0003e80000100a00 */
[----:B------:R2:W-:Y:S04]  /*9150*/  STL.64 [R1+0x10], R220 ;  /* 0x000010dc01007387 */ /* 0x0005e80000100a00 */
[----:B------:R3:W-:Y:S01]  /*9160*/  STL.64 [R1+0x18], R222 ;  /* 0x000018de01007387 */ /* 0x0007e20000100a00 */
[----:B0-----:R-:W-:-:S02]  /*9170*/  IMAD.MOV.U32 R216, RZ, RZ, R208 ;  /* 0x000000ffffd87224 */ /* 0x001fc400078e00d0 */
[----:B------:R-:W-:Y:S01]  /*9180*/  IMAD.MOV.U32 R217, RZ, RZ, R209 ;  /* 0x000000ffffd97224 */ /* 0x000fe200078e00d1 */
[----:B------:R-:W4:Y:S01]  /*9190*/  LDL.LU R208, [R1+0x4ac] ;  /* 0x0004ac0001d07983 */ /* 0x000f220000300800 */
[----:B-1----:R-:W-:Y:S02]  /*91a0*/  IMAD.MOV.U32 R218, RZ, RZ, R210 ;  /* 0x000000ffffda7224 */ /* 0x002fe400078e00d2 */
[----:B------:R-:W-:Y:S01]  /*91b0*/  IMAD.MOV.U32 R219, RZ, RZ, R211 ;  /* 0x000000ffffdb7224 */ /* 0x000fe200078e00d3 */
[----:B------:R-:W4:Y:S01]  /*91c0*/  LDL.LU R209, [R1+0x4a8] ;  /* 0x0004a80001d17983 */ /* 0x000f220000300800 */
[----:B--2---:R-:W-:-:S03]  /*91d0*/  IMAD.MOV.U32 R220, RZ, RZ, R212 ;  /* 0x000000ffffdc7224 */ /* 0x004fc600078e00d4 */
[----:B------:R-:W4:Y:S01]  /*91e0*/  LDL.LU R210, [R1+0x4a4] ;  /* 0x0004a40001d27983 */ /* 0x000f220000300800 */
[----:B------:R-:W-:-:S03]  /*91f0*/  IMAD.MOV.U32 R221, RZ, RZ, R213 ;  /* 0x000000ffffdd7224 */ /* 0x000fc600078e00d5 */
[----:B------:R-:W4:Y:S01]  /*9200*/  LDL.LU R211, [R1+0x4a0] ;  /* 0x0004a00001d37983 */ /* 0x000f220000300800 */
[----:B---3--:R-:W-:-:S03]  /*9210*/  IMAD.MOV.U32 R222, RZ, RZ, R214 ;  /* 0x000000ffffde7224 */ /* 0x008fc600078e00d6 */
[----:B------:R-:W4:Y:S01]  /*9220*/  LDL.LU R212, [R1+0x49c] ;  /* 0x00049c0001d47983 */ /* 0x000f220000300800 */
[----:B------:R-:W-:-:S03]  /*9230*/  IMAD.MOV.U32 R223, RZ, RZ, R215 ;  /* 0x000000ffffdf7224 */ /* 0x000fc600078e00d7 */
[----:B------:R-:W4:Y:S04]  /*9240*/  LDL.LU R213, [R1+0x498] ;  /* 0x0004980001d57983 */ /* 0x000f280000300800 */
[----:B------:R-:W4:Y:S04]  /*9250*/  LDL.LU R214, [R1+0x494] ;  /* 0x0004940001d67983 */ /* 0x000f280000300800 */
[----:B------:R-:W4:Y:S01]  /*9260*/  LDL.LU R215, [R1+0x490] ;  /* 0x0004900001d77983 */ /* 0x000f220000300800 */
[----:B------:R-:W-:Y:S01]  /*9270*/  UIADD3 UR34, UR4, 0x1c2, URZ ;  /* 0x000001c204227890 */ /* 0x000fe2000fffe03f */
[----:B------:R-:W-:Y:S01]  /*9280*/  UMOV UR32, UR56 ;  /* 0x0000003800207c82 */ /* 0x000fe20008000000 */
[----:B------:R-:W-:Y:S01]  /*9290*/  UMOV UR33, UR57 ;  /* 0x0000003900217c82 */ /* 0x000fe20008000000 */
[----:B------:R-:W-:Y:S01]  /*92a0*/  UMOV UR35, 0x80000020 ;  /* 0x8000002000237882 */ /* 0x000fe20000000000 */
[----:B------:R-:W-:Y:S01]  /*92b0*/  UIADD3 UR30, UR4, 0x202, URZ ;  /* 0x00000202041e7890 */ /* 0x000fe2000fffe03f */
[----:B------:R-:W2:Y:S01]  /*92c0*/  LDL.LU R192, [R1+0x40] ;  /* 0x0000400001c07983 */ /* 0x000ea20000300800 */
        /* <DEDUP_REMOVED lines=28> */
[----:B------:R-:W-:Y:S01]  /*9490*/  UMOV UR48, UR6 ;  /* 0x0000000600307c82 */ /* 0x000fe20008000000 */
[----:B----4-:R-:W-:Y:S01]  /*94a0*/  WARPGROUP.ARRIVE ;  /* 0x00000000000079c5 */ /* 0x010fe20000000000 */
[----:B------:R-:W-:Y:S01]  /*94b0*/  UMOV UR49, UR7 ;  /* 0x0000000700317c82 */ /* 0x000fe20008000000 */
[----:B------:R-:W-:Y:S01]  /*94c0*/  UMOV UR5, UR57 ;  /* 0x0000003900057c82 */ /* 0x000fe20008000000 */
[----:B------:R-:W2:Y:S03]  /*94d0*/  LDL.LU R198, [R1+0x58] ;  /* 0x0000580001c67983 */ /* 0x000ea60000300800 */
[----:B------:R-:W-:Y:S01]  /*94e0*/  IGMMA.64x16x32.S8.S8 R208, gdesc[UR32], R208, gsb0 ;  /* 0x0060000020d079f1 */ /* 0x000fe200080410d0 */
[----:B------:R-:W-:Y:S01]  /*94f0*/  UIADD3 UR6, UR4, 0x382, URZ ;  /* 0x0000038204067890 */ /* 0x000fe2000fffe03f */
[----:B------:R-:W2:Y:S01]  /*9500*/  LDL.LU R199, [R1+0x5c] ;  /* 0x00005c0001c77983 */ /* 0x000ea20000300800 */
[----:B------:R-:W-:-:S02]  /*9510*/  WARPGROUP.DEPBAR.LE gsb0, 0x0 ;  /* 0x00008000000079c5 */ /* 0x000fc40000010000 */
        /* <DEDUP_REMOVED lines=71> */
[----:B--2---:R-:W-:-:S06]  /*9990*/  WARPGROUP.ARRIVE ;  /* 0x00000000000079c5 */ /* 0x004fcc0000000000 */
        /* <DEDUP_REMOVED lines=30> */
[----:B------:R-:W4:Y:S01]  /*9b80*/  LDL.LU R4, [R1+0x480] ;  /* 0x0004800001047983 */ /* 0x000f220000300800 */
[----:B------:R-:W-:-:S03]  /*9b90*/  IMAD.MOV.U32 R168, RZ, RZ, R8 ;  /* 0x000000ffffa87224 */ /* 0x000fc600078e0008 */
[----:B------:R-:W2:Y:S01]  /*9ba0*/  LDL.LU R5, [R1+0x47c] ;  /* 0x00047c0001057983 */ /* 0x000ea20000300800 */
[----:B------:R-:W-:-:S03]  /*9bb0*/  IMAD.MOV.U32 R169, RZ, RZ, R233 ;  /* 0x000000ffffa97224 */ /* 0x000fc600078e00e9 */
        /* <DEDUP_REMOVED lines=15> */
[----:B------:R-:W-:-:S03]  /*9cb0*/  IMAD.MOV.U32 R175, RZ, RZ, R0 ;  /* 0x000000ffffaf7224 */ /* 0x000fc600078e0000 */
[----:B------:R-:W4:Y:S01]  /*9cc0*/  LDL.LU R0, [R1+0x450] ;  /* 0x0004500001007983 */ /* 0x000f220000300800 */
[----:B--2---:R-:W-:Y:S02]  /*9cd0*/  IMAD.MOV.U32 R127, RZ, RZ, R9 ;  /* 0x000000ffff7f7224 */ /* 0x004fe400078e0009 */
[----:B---3--:R-:W-:Y:S02]  /*9ce0*/  IMAD.MOV.U32 R126, RZ, RZ, R8 ;  /* 0x000000ffff7e7224 */ /* 0x008fe400078e0008 */
[----:B----4-:R-:W-:Y:S02]  /*9cf0*/  IMAD.MOV.U32 R120, RZ, RZ, R18 ;  /* 0x000000ffff787224 */ /* 0x010fe400078e0012 */
[----:B------:R-:W2:Y:S01]  /*9d00*/  LDL.LU R18, [R1+0x44c] ;  /* 0x00044c0001127983 */ /* 0x000ea20000300800 */
[----:B------:R-:W-:-:S03]  /*9d10*/  IMAD.MOV.U32 R121, RZ, RZ, R19 ;  /* 0x000000ffff797224 */ /* 0x000fc600078e0013 */
[----:B------:R-:W3:Y:S01]  /*9d20*/  LDL.LU R19, [R1+0x448] ;  /* 0x0004480001137983 */ /* 0x000ee20000300800 */
[----:B------:R-:W-:-:S03]  /*9d30*/  IMAD.MOV.U32 R122, RZ, RZ, R22 ;  /* 0x000000ffff7a7224 */ /* 0x000fc600078e0016 */
[----:B------:R-:W4:Y:S01]  /*9d40*/  LDL.LU R22, [R1+0x444] ;  /* 0x0004440001167983 */ /* 0x000f220000300800 */
[----:B------:R-:W-:-:S03]  /*9d50*/  IMAD.MOV.U32 R123, RZ, RZ, R23 ;  /* 0x000000ffff7b7224 */ /* 0x000fc600078e0017 */
[----:B------:R-:W2:Y:S01]  /*9d60*/  LDL.LU R23, [R1+0x440] ;  /* 0x0004400001177983 */ /* 0x000ea20000300800 */
[----:B------:R-:W-:Y:S02]  /*9d70*/  IMAD.MOV.U32 R125, RZ, RZ, R233 ;  /* 0x000000ffff7d7224 */ /* 0x000fe400078e00e9 */
[----:B------:R-:W-:Y:S02]  /*9d80*/  IMAD.MOV.U32 R124, RZ, RZ, R232 ;  /* 0x000000ffff7c7224 */ /* 0x000fe400078e00e8 */
[----:B------:R-:W3:Y:S04]  /*9d90*/  LDL.LU R232, [R1+0x43c] ;  /* 0x00043c0001e87983 */ /* 0x000ee80000300800 */
[----:B------:R-:W4:Y:S04]  /*9da0*/  LDL.LU R233, [R1+0x438] ;  /* 0x0004380001e97983 */ /* 0x000f280000300800 */
[----:B------:R-:W2:Y:S04]  /*9db0*/  LDL.LU R8, [R1+0x434] ;  /* 0x0004340001087983 */ /* 0x000ea80000300800 */
[----:B------:R-:W3:Y:S04]  /*9dc0*/  LDL.LU R9, [R1+0x430] ;  /* 0x0004300001097983 */ /* 0x000ee80000300800 */
[----:B------:R-:W4:Y:S04]  /*9dd0*/  LDL.LU R96, [R1+0x200] ;  /* 0x0002000001607983 */ /* 0x000f280000300800 */
[----:B------:R-:W4:Y:S04]  /*9de0*/  LDL.LU R97, [R1+0x204] ;  /* 0x0002040001617983 */ /* 0x000f280000300800 */
[----:B------:R-:W4:Y:S01]  /*9df0*/  LDL.LU R98, [R1+0x208] ;  /* 0x0002080001627983 */ /* 0x000f220000300800 */
[----:B------:R-:W-:-:S03]  /*9e00*/  IMAD.MOV.U32 R103, RZ, RZ, R0 ;  /* 0x000000ffff677224 */ /* 0x000fc600078e0000 */
[----:B------:R-:W4:Y:S04]  /*9e10*/  LDL.LU R99, [R1+0x20c] ;  /* 0x00020c0001637983 */ /* 0x000f280000300800 */
[----:B------:R-:W4:Y:S04]  /*9e20*/  LDL.LU R100, [R1+0x210] ;  /* 0x0002100001647983 */ /* 0x000f280000300800 */
[----:B------:R-:W4:Y:S04]  /*9e30*/  LDL.LU R101, [R1+0x214] ;  /* 0x0002140001657983 */ /* 0x000f280000300800 */
[----:B------:R-:W4:Y:S04]  /*9e40*/  LDL.LU R102, [R1+0x218] ;  /* 0x0002180001667983 */ /* 0x000f280000300800 */
        /* <DEDUP_REMOVED lines=17> */
[----:B------:R-:W2:Y:S04]  /*9f60*/  LDL.LU R48, [R1+0x1c0] ;  /* 0x0001c00001307983 */ /* 0x000ea80000300800 */
[----:B------:R-:W2:Y:S04]  /*9f70*/  LDL.LU R49, [R1+0x1c4] ;  /* 0x0001c40001317983 */ /* 0x000ea80000300800 */
[----:B------:R-:W2:Y:S04]  /*9f80*/  LDL.LU R50, [R1+0x1c8] ;  /* 0x0001c80001327983 */ /* 0x000ea80000300800 */
[----:B------:R-:W2:Y:S04]  /*9f90*/  LDL.LU R51, [R1+0x1cc] ;  /* 0x0001cc0001337983 */ /* 0x000ea80000300800 */
[----:B------:R-:W2:Y:S04]  /*9fa0*/  LDL.LU R52, [R1+0x1d0] ;  /* 0x0001d00001347983 */ /* 0x000ea80000300800 */
[----:B------:R-:W2:Y:S04]  /*9fb0*/  LDL.LU R53, [R1+0x1d4] ;  /* 0x0001d40001357983 */ /* 0x000ea80000300800 */
[----:B------:R-:W2:Y:S01]  /*9fc0*/  LDL.LU R54, [R1+0x1d8] ;  /* 0x0001d80001367983 */ /* 0x000ea20000300800 */
[----:B------:R-:W-:Y:S01]  /*9fd0*/  UMOV UR12, UR48 ;  /* 0x00000030000c7c82 */ /* 0x000fe20008000000 */
[----:B------:R-:W-:Y:S01]  /*9fe0*/  UMOV UR13, UR49 ;  /* 0x00000031000d7c82 */ /* 0x000fe20008000000 */
[----:B------:R-:W-:Y:S01]  /*9ff0*/  UMOV UR48, UR4 ;  /* 0x0000000400307c82 */ /* 0x000fe20008000000 */
        /* <DEDUP_REMOVED lines=10> */
[----:B------:R-:W-:Y:S01]  /*a0a0*/  UIADD3 UR8, UR9, 0x402, URZ ;  /* 0x0000040209087890 */ /* 0x000fe2000fffe03f */
[----:B----4-:R-:W-:-:S06]  /*a0b0*/  WARPGROUP.ARRIVE ;  /* 0x00000000000079c5 */ /* 0x010fcc0000000000 */
[----:B------:R-:W-:Y:S03]  /*a0c0*/  IGMMA.64x16x32.S8.S8 R208, gdesc[UR48], R208, gsb0 ;  /* 0x0060000030d079f1 */ /* 0x000fe600080410d0 */
[----:B------:R-:W-:Y:S02]  /*a0d0*/  WARPGROUP.DEPBAR.LE gsb0, 0x0 ;  /* 0x00008000000079c5 */ /* 0x000fe40000010000 */
[----:B---3--:R-:W-:-:S06]  /*a0e0*/  WARPGROUP.ARRIVE ;  /* 0x00000000000079c5 */ /* 0x008fcc0000000000 */
[----:B------:R-:W-:Y:S01]  /*a0f0*/  IGMMA.64x16x32.S8.S8 R24, gdesc[UR52], R24, gsb0 ;  /* 0x00600000341879f1 */ /* 0x000fe20008041018 */
[----:B--2---:R-:W-:Y:S02]  /*a100*/  IMAD.MOV.U32 R55, RZ, RZ, R0 ;  /* 0x000000ffff377224 */ /* 0x004fe400078e0000 */
[----:B------:R-:W-:Y:S01]  /*a110*/  IMAD.MOV.U32 R72, RZ, RZ, R9 ;  /* 0x000000ffff487224 */ /* 0x000fe200078e0009 */
[----:B------:R2:W5:Y:S01]  /*a120*/  LDL.LU R0, [R1+0x428] ;  /* 0x0004280001007983 */ /* 0x0005620000300800 */
[----:B------:R-:W-:Y:S02]  /*a130*/  IMAD.MOV.U32 R73, RZ, RZ, R8 ;  /* 0x000000ffff497224 */ /* 0x000fe400078e0008 */
[----:B------:R-:W-:Y:S01]  /*a140*/  IMAD.MOV.U32 R74, RZ, RZ, R233 ;  /* 0x000000ffff4a7224 */ /* 0x000fe200078e00e9 */
[----:B------:R2:W5:Y:S01]  /*a150*/  LDL.LU R9, [R1+0x424] ;  /* 0x0004240001097983 */ /* 0x0005620000300800 */
[----:B------:R-:W-:Y:S02]  /*a160*/  IMAD.MOV.U32 R75, RZ, RZ, R232 ;  /* 0x000000ffff4b7224 */ /* 0x000fe400078e00e8 */
[----:B------:R-:W-:Y:S01]  /*a170*/  IMAD.MOV.U32 R76, RZ, RZ, R23 ;  /* 0x000000ffff4c7224 */ /* 0x000fe200078e0017 */
[----:B------:R2:W5:Y:S01]  /*a180*/  LDL.LU R8, [R1+0x420] ;  /* 0x0004200001087983 */ /* 0x0005620000300800 */
[----:B------:R-:W-:-:S02]  /*a190*/  IMAD.MOV.U32 R77, RZ, RZ, R22 ;  /* 0x000000ffff4d7224 */ /* 0x000fc400078e0016 */
        /* <DEDUP_REMOVED lines=14> */
[----:B------:R-:W-:-:S03]  /*a280*/  IMAD.MOV.U32 R151, RZ, RZ, R234 ;  /* 0x000000ffff977224 */ /* 0x000fc600078e00ea */
        /* <DEDUP_REMOVED lines=9> */
[----:B------:R-:W-:Y:S02]  /*a320*/  R2UR UR59, R7 ;  /* 0x00000000073b72ca */ /* 0x000fe400000e0000 */
[----:B------:R-:W-:Y:S01]  /*a330*/  R2UR UR58, R6 ;  /* 0x00000000063a72ca */ /* 0x000fe200000e0000 */
[----:B------:R-:W-:Y:S01]  /*a340*/  UMOV UR56, UR4 ;  /* 0x0000000400387c82 */ /* 0x000fe20008000000 */
[----:B------:R-:W-:Y:S01]  /*a350*/  UMOV UR57, UR5 ;  /* 0x0000000500397c82 */ /* 0x000fe20008000000 */
[----:B------:R2:W5:Y:S01]  /*a360*/  LDL.LU R2, [R1+0x3f0] ;  /* 0x0003f00001027983 */ /* 0x0005620000300800 */
[----:B------:R-:W-:-:S02]  /*a370*/  WARPGROUP.DEPBAR.LE gsb0, 0x0 ;  /* 0x00008000000079c5 */ /* 0x000fc40000010000 */
[----:B------:R-:W-:-:S07]  /*a380*/  WARPGROUP.ARRIVE ;  /* 0x00000000000079c5 */ /* 0x000fce0000000000 */
[----:B------:R-:W-:Y:S01]  /*a390*/  IGMMA.64x16x32.S8.S8 R72, gdesc[UR56], R72, gsb0 ;  /* 0x00600000384879f1 */ /* 0x000fe20008041048 */
[----:B------:R-:W-:Y:S01]  /*a3a0*/  UMOV UR56, UR8 ;  /* 0x0000000800387c82 */ /* 0x000fe20008000000 */
[----:B------:R-:W-:Y:S01]  /*a3b0*/  UMOV UR57, 0x80000020 ;  /* 0x8000002000397882 */ /* 0x000fe20000000000 */
        /* <DEDUP_REMOVED lines=20> */
[----:B------:R-:W-:Y:S01]  /*a500*/  STL.64 [R1+0x100], R208 ;  /* 0x000100d001007387 */ /* 0x000fe20000100a00 */
[----:B------:R-:W-:Y:S02]  /*a510*/  WARPGROUP.DEPBAR.LE gsb0, 0x0 ;  /* 0x00008000000079c5 */ /* 0x000fe40000010000 */
[----:B------:R-:W-:-:S06]  /*a520*/  WARPGROUP.ARRIVE ;  /* 0x00000000000079c5 */ /* 0x000fcc0000000000 */
[----:B------:R-:W-:Y:S01]  /*a530*/  IGMMA.64x16x32.S8.S8 R192, gdesc[UR44], R192, gsb0 ;  /* 0x006000002cc079f1 */ /* 0x000fe200080410c0 */
[----:B------:R-:W-:Y:S04]  /*a540*/  STL.64 [R1+0x108], R210 ;  /* 0x000108d201007387 */ /* 0x000fe80000100a00 */
[----:B------:R-:W-:Y:S04]  /*a550*/  STL.64 [R1+0x110], R212 ;  /* 0x000110d401007387 */ /* 0x000fe80000100a00 */
[----:B------:R3:W-:Y:S01]  /*a560*/  STL.64 [R1+0x118], R214 ;  /* 0x000118d601007387 */ /* 0x0007e20000100a00 */
[----:B0-----:R-:W-:-:S02]  /*a570*/  IMAD.MOV.U32 R216, RZ, RZ, R21 ;  /* 0x000000ffffd87224 */ /* 0x001fc400078e0015 */
[----:B------:R-:W-:Y:S02]  /*a580*/  IMAD.MOV.U32 R217, RZ, RZ, R20 ;  /* 0x000000ffffd97224 */ /* 0x000fe400078e0014 */
[----:B-1----:R-:W-:Y:S02]  /*a590*/  IMAD.MOV.U32 R218, RZ, RZ, R15 ;  /* 0x000000ffffda7224 */ /* 0x002fe400078e000f */
        /* <DEDUP_REMOVED lines=13> */
[----:B------:R-:W-:-:S02]  /*a670*/  WARPGROUP.DEPBAR.LE gsb0, 0x0 ;  /* 0x00008000000079c5 */ /* 0x000fc40000010000 */
[----:B------:R-:W-:Y:S01]  /*a680*/  WARPGROUP.ARRIVE ;  /* 0x00000000000079c5 */ /* 0x000fe20000000000 */
[----:B------:R-:W-:Y:S01]  /*a690*/  UMOV UR40, UR56 ;  /* 0x0000003800287c82 */ /* 0x000fe20008000000 */
[----:B0-----:R-:W3:Y:S04]  /*a6a0*/  LDL.LU.64 R30, [R1+0x3c8] ;  /* 0x0003c800011e7983 */ /* 0x001ee80000300a00 */
[----:B------:R-:W3:Y:S04]  /*a6b0*/  LDL.LU.64 R28, [R1+0x3c0] ;  /* 0x0003c000011c7983 */ /* 0x000ee80000300a00 */
[----:B------:R-:W3:Y:S01]  /*a6c0*/  LDL.LU.64 R26, [R1+0x3b8] ;  /* 0x0003b800011a7983 */ /* 0x000ee20000300a00 */
[----:B------:R-:W-:-:S02]  /*a6d0*/  UMOV UR41, UR57 ;  /* 0x0000003900297c82 */ /* 0x000fc40008000000 */
[----:B------:R-:W-:Y:S01]  /*a6e0*/  IGMMA.64x16x32.S8.S8 R216, gdesc[UR40], R216, gsb0 ;  /* 0x0060000028d879f1 */ /* 0x000fe200080410d8 */
        /* <DEDUP_REMOVED lines=112> */
[----:B------:R-:W-:Y:S01]  /*adf0*/  BPT.TRAP 0x1 ;  /* 0x000000040000795c */ /* 0x000fe20000300000 */
.L_x_23:
[----:B------:R-:W2:Y:S01]  /*ae00*/  LDL R6, [R1+0x274] ;  /* 0x0002740001067983 */ /* 0x000ea20000100800 */
[----:B-----5:R-:W-:Y:S02]  /*ae10*/  R2UR UR5, R5 ;  /* 0x00000000050572ca */ /* 0x020fe400000e0000 */
[----:B--2---:R-:W-:-:S11]  /*ae20*/  R2UR UR4, R6 ;  /* 0x00000000060472ca */ /* 0x004fd600000e0000 */
[----:B------:R-:W-:-:S04]  /*ae30*/  IMAD.U32 R6, RZ, RZ, UR5 ;  /* 0x00000005ff067e24 */ /* 0x000fc8000f8e00ff */
[----:B------:R-:W-:-:S04]  /*ae40*/  IMAD R6, R6, 0x8, R2 ;  /* 0x0000000806067824 */ /* 0x000fc800078e0202 */
[----:B------:R-:W-:Y:S01]  /*ae50*/  VIADD R6, R6, 0x28 ;  /* 0x0000002806067836 */ /* 0x000fe20000000000 */
[----:B------:R-:W-:-:S04]  /*ae60*/  UISETP.GT.U32.AND UP0, UPT, UR4, 0x1, UPT ;  /* 0x000000010400788c */ /* 0x000fc8000bf04070 */
[----:B------:R-:W-:-:S04]  /*ae70*/  PRMT R6, RZ, 0x654, R6 ;  /* 0x00000654ff067816 */ /* 0x000fc80000000006 */
[----:B------:R0:W-:Y:S01]  /*ae80*/  SYNCS.ARRIVE.TRANS64.RED.A1T0 RZ, [R6+URZ], RZ ;  /* 0x000000ff06ff79a7 */ /* 0x0001e2000810043f */
[----:B------:R-:W-:-:S13]  /*ae90*/  PLOP3.LUT P1, PT, PT, PT, UP0, 0x80, 0x0 ;  /* 0x000000000000781c */ /* 0x000fda0003f2f008 */
[----:B0-----:R-:W-:Y:S05]  /*aea0*/  @P1 BRA `(.L_x_24) ;  /* 0x0000000000041947 */ /* 0x001fea0003800000 */
[----:B------:R-:W-:Y:S01]  /*aeb0*/  BPT.TRAP 0x1 ;  /* 0x000000040000795c */ /* 0x000fe20000300000 */
.L_x_24:
[----:B------:R-:W-:Y:S02]  /*aec0*/  R2UR UR4, R0 ;  /* 0x00000000000472ca */ /* 0x000fe400000e0000 */
[----:B------:R-:W-:Y:S02]  /*aed0*/  R2UR UR5, R5 ;  /* 0x00000000050572ca */ /* 0x000fe400000e0000 */
[C---:B------:R-:W-:Y:S01]  /*aee0*/  ISETP.GT.AND P1, PT, R4.reuse, 0x1, PT ;  /* 0x000000010400780c */ /* 0x040fe20003f24270 */
[----:B------:R-:W-:-:S08]  /*aef0*/  VIADD R4, R4, 0xffffffff ;  /* 0xffffffff04047836 */ /* 0x000fd00000000000 */
[----:B------:R-:W-:Y:S02]  /*af00*/  UIADD3 UR4, UR4, 0x1, URZ ;  /* 0x0000000104047890 */ /* 0x000fe4000fffe03f */
[----:B------:R-:W-:Y:S02]  /*af10*/  UIADD3 UR5, UR5, 0x1, URZ ;  /* 0x0000000105057890 */ /* 0x000fe4000fffe03f */
[----:B------:R-:W-:Y:S02]  /*af20*/  UISETP.NE.AND UP0, UPT, UR4, 0x5, UPT ;  /* 0x000000050400788c */ /* 0x000fe4000bf05270 */
[----:B------:R-:W-:Y:S02]  /*af30*/  UISETP.NE.AND UP1, UPT, UR5, 0x5, UPT ;  /* 0x000000050500788c */ /* 0x000fe4000bf25270 */
[----:B------:R-:W-:Y:S02]  /*af40*/  USEL UR6, UR4, URZ, UP0 ;  /* 0x0000003f04067287 */ /* 0x000fe40008000000 */
[----:B------:R-:W-:-:S02]  /*af50*/  USEL UR4, URZ, 0x1, UP0 ;  /* 0x000000013f047887 */ /* 0x000fc40008000000 */
[----:B------:R-:W-:Y:S02]  /*af60*/  USEL UR5, UR5, URZ, UP1 ;  /* 0x0000003f05057287 */ /* 0x000fe40008800000 */
[----:B------:R-:W-:Y:S02]  /*af70*/  IMAD.U32 R0, RZ, RZ, UR6 ;  /* 0x00000006ff007e24 */ /* 0x000fe4000f8e00ff */
[----:B------:R-:W-:Y:S02]  /*af80*/  LOP3.LUT R3, R3, UR4, RZ, 0x3c, !PT ;  /* 0x0000000403037c12 */ /* 0x000fe4000f8e3cff */
[----:B------:R-:W-:Y:S01]  /*af90*/  IMAD.U32 R5, RZ, RZ, UR5 ;  /* 0x00000005ff057e24 */ /* 0x000fe2000f8e00ff */
[----:B------:R-:W-:Y:S06]  /*afa0*/  @P1 BRA `(.L_x_25) ;  /* 0xffffffac00341947 */ /* 0x000fec000383ffff */
.L_x_18:
[----:B------:R0:W5:Y:S01]  /*afb0*/  LDL R10, [R1+0x298] ;  /* 0x00029800010a7983 */ /* 0x0001620000100800 */
[----:B------:R-:W1:Y:S03]  /*afc0*/  LDC R0, c[0x0][0x28c] ;  /* 0x0000a300ff007b82 */ /* 0x000e660000000800 */
[----:B------:R0:W5:Y:S01]  /*afd0*/  LDL R7, [R1+0x2a0] ;  /* 0x0002a00001077983 */ /* 0x0001620000100800 */
[----:B-1----:R-:W-:-:S13]  /*afe0*/  ISETP.GE.AND P1, PT, R0, 0x1, PT ;  /* 0x000000010000780c */ /* 0x002fda0003f26270 */
[----:B0-----:R-:W-:Y:S05]  /*aff0*/  @!P1 BRA `(.L_x_26) ;  /* 0x0000000000549947 */ /* 0x001fea0003800000 */
[----:B------:R-:W-:Y:S05]  /*b000*/  @!P0 BRA `(.L_x_27) ;  /* 0x0000000000048947 */ /* 0x000fea0003800000 */
[----:B------:R-:W-:Y:S01]  /*b010*/  BPT.TRAP 0x1 ;  /* 0x000000040000795c */ /* 0x000fe20000300000 */
.L_x_27:
[----:B------:R-:W2:Y:S01]  /*b020*/  LDL R0, [R1+0x274] ;  /* 0x0002740001007983 */ /* 0x000ea20000100800 */
[----:B-----5:R-:W-:Y:S02]  /*b030*/  R2UR UR5, R7 ;  /* 0x00000000070572ca */ /* 0x020fe400000e0000 */
[----:B------:R-:W-:-:S11]  /*b040*/  R2UR UR4, R10 ;  /* 0x000000000a0472ca */ /* 0x000fd600000e0000 */
[----:B------:R-:W-:-:S04]  /*b050*/  UISETP.LT.AND UP0, UPT, UR5, 0x1, UPT ;  /* 0x000000010500788c */ /* 0x000fc8000bf01270 */
[----:B------:R-:W-:-:S04]  /*b060*/  USEL UR6, UR5, 0x1, UP0 ;  /* 0x0000000105067887 */ /* 0x000fc80008000000 */
[----:B------:R-:W-:-:S04]  /*b070*/  UIADD3 UR6, UR4, UR5, -UR6 ;  /* 0x0000000504067290 */ /* 0x000fc8000fffe806 */
[----:B------:R-:W-:-:S04]  /*b080*/  UIMAD.WIDE.U32 UR4, UR6, -0x33333333, URZ ;  /* 0xcccccccd060478a5 */ /* 0x000fc8000f8e003f */
[----:B------:R-:W-:-:S04]  /*b090*/  USHF.R.U32.HI UR4, URZ, 0x2, UR5 ;  /* 0x000000023f047899 */ /* 0x000fc80008011605 */
[----:B------:R-:W-:Y:S01]  /*b0a0*/  UIMAD UR6, UR4, -0x5, UR6 ;  /* 0xfffffffb040678a4 */ /* 0x000fe2000f8e0206 */
[----:B--2---:R-:W-:-:S05]  /*b0b0*/  R2UR UR7, R0 ;  /* 0x00000000000772ca */ /* 0x004fca00000e0000 */
        /* <DEDUP_REMOVED lines=9> */
.L_x_26:
[----:B-----5:R-:W2:Y:S01]  /*b150*/  LDL.LU R2, [R1+0x270] ;  /* 0x0002700001027983 */ /* 0x020ea20000300800 */
[----:B------:R-:W0:Y:S01]  /*b160*/  S2R R8, SR_TID.X ;  /* 0x0000000000087919 */ /* 0x000e220000002100 */
[----:B------:R-:W-:Y:S01]  /*b170*/  R2UR UR14, R10 ;  /* 0x000000000a0e72ca */ /* 0x000fe200000e0000 */
[----:B------:R-:W-:Y:S01]  /*b180*/  ULDC.64 UR8, c[0x0][0x5d0] ;  /* 0x0001740000087ab9 */ /* 0x000fe20000000a00 */
[----:B------:R-:W3:Y:S04]  /*b190*/  LDL.LU R0, [R1+0x278] ;  /* 0x0002780001007983 */ /* 0x000ee80000300800 */
[----:B------:R-:W4:Y:S04]  /*b1a0*/  LDL.LU R6, [R1+0x29c] ;  /* 0x00029c0001067983 */ /* 0x000f280000300800 */
[----:B------:R-:W4:Y:S01]  /*b1b0*/  LDL R4, [R1+0x294] ;  /* 0x0002940001047983 */ /* 0x000f220000100800 */
[----:B------:R-:W-:-:S13]  /*b1c0*/  R2UR UR5, R7 ;  /* 0x00000000070572ca */ /* 0x000fda00000e0000 */
[----:B------:R-:W-:Y:S01]  /*b1d0*/  UISETP.GE.U32.AND UP2, UPT, UR5, 0x5, UPT ;  /* 0x000000050500788c */ /* 0x000fe2000bf46070 */
[C---:B0-----:R-:W-:Y:S01]  /*b1e0*/  LOP3.LUT R3, R8.reuse, 0x60, RZ, 0xc0, !PT ;  /* 0x0000006008037812 */ /* 0x041fe200078ec0ff */
[----:B------:R-:W-:-:S03]  /*b1f0*/  IMAD.SHL.U32 R11, R8, 0x2, RZ ;  /* 0x00000002080b7824 */ /* 0x000fc600078e00ff */
[----:B------:R-:W-:Y:S02]  /*b200*/  SHF.R.U32.HI R3, RZ, 0x1, R3 ;  /* 0x00000001ff037819 */ /* 0x000fe40000011603 */
[----:B--2---:R-:W-:Y:S02]  /*b210*/  R2UR UR4, R2 ;  /* 0x00000000020472ca */ /* 0x004fe400000e0000 */
[----:B------:R-:W-:-:S04]  /*b220*/  SHF.R.U32.HI R2, RZ, 0x7, R8 ;  /* 0x00000007ff027819 */ /* 0x000fc80000011608 */
[----:B------:R-:W-:Y:S02]  /*b230*/  LOP3.LUT R2, R2, 0x1, RZ, 0xc0, !PT ;  /* 0x0000000102027812 */ /* 0x000fe400078ec0ff */
[----:B---3--:R-:W-:Y:S02]  /*b240*/  R2UR UR7, R0 ;  /* 0x00000000000772ca */ /* 0x008fe400000e0000 */
[----:B------:R-:W-:Y:S01]  /*b250*/  SHF.R.U32.HI R0, RZ, 0x2, R8 ;  /* 0x00000002ff007819 */ /* 0x000fe20000011608 */
[----:B------:R-:W-:Y:S01]  /*b260*/  IMAD.SHL.U32 R5, R2, 0x40, RZ ;  /* 0x0000004002057824 */ /* 0x000fe200078e00ff */
[----:B----4-:R-:W-:Y:S01]  /*b270*/  R2UR UR13, R6 ;  /* 0x00000000060d72ca */ /* 0x010fe200000e0000 */
[----:B------:R-:W-:Y:S01]  /*b280*/  UIMAD UR6, UR4, 0xf0, URZ ;  /* 0x000000f0040678a4 */ /* 0x000fe2000f8e023f */
[----:B------:R-:W-:Y:S01]  /*b290*/  LOP3.LUT R0, R0, 0x7, RZ, 0xc0, !PT ;  /* 0x0000000700007812 */ /* 0x000fe200078ec0ff */
[----:B------:R-:W-:Y:S01]  /*b2a0*/  IMAD.U32 R6, RZ, RZ, UR8 ;  /* 0x00000008ff067e24 */ /* 0x000fe2000f8e00ff */
[----:B------:R-:W-:-:S02]  /*b2b0*/  R2UR UR15, R4 ;  /* 0x00000000040f72ca */ /* 0x000fc400000e0000 */
[--C-:B------:R-:W-:Y:S01]  /*b2c0*/  LOP3.LUT R5, R5, 0x40, R0.reuse, 0xe2, !PT ;  /* 0x0000004005057812 */ /* 0x100fe200078ee200 */
[----:B------:R-:W-:Y:S01]  /*b2d0*/  IMAD.U32 R10, RZ, RZ, UR6 ;  /* 0x00000006ff0a7e24 */ /* 0x000fe2000f8e00ff */
[----:B------:R-:W-:Y:S01]  /*b2e0*/  IADD3 R0, RZ, -R3, -R0 ;  /* 0x80000003ff007210 */ /* 0x000fe20007ffe800 */
[----:B------:R-:W-:Y:S02]  /*b2f0*/  UIMAD.WIDE UR10, UR7, 0x180, URZ ;  /* 0x00000180070a78a5 */ /* 0x000fe4000f8e023f */
[----:B------:R-:W-:Y:S01]  /*b300*/  UIMAD UR7, UR7, 0x180, URZ ;  /* 0x00000180070778a4 */ /* 0x000fe2000f8e023f */
[----:B------:R-:W-:Y:S01]  /*b310*/  LOP3.LUT R10, R10, 0x6, R11, 0xf8, !PT ;  /* 0x000000060a0a7812 */ /* 0x000fe200078ef80b */
[----:B------:R-:W-:Y:S02]  /*b320*/  IMAD R0, R2, -0x40, R0 ;  /* 0xffffffc002007824 */ /* 0x000fe400078e0200 */
[----:B------:R-:W-:Y:S01]  /*b330*/  LOP3.LUT R5, R5, UR10, R3, 0xfe, !PT ;  /* 0x0000000a05057c12 */ /* 0x000fe2000f8efe03 */
[----:B------:R-:W-:Y:S01]  /*b340*/  IMAD.MOV.U32 R3, RZ, RZ, -0x2 ;  /* 0xfffffffeff037424 */ /* 0x000fe200078e00ff */
[----:B------:R-:W-:Y:S01]  /*b350*/  USHF.R.S32.HI UR12, URZ, 0x1f, UR15 ;  /* 0x0000001f3f0c7899 */ /* 0x000fe2000801140f */
[----:B------:R-:W-:-:S03]  /*b360*/  SHF.R.S32.HI R11, RZ, 0x1f, R10 ;  /* 0x0000001fff0b7819 */ /* 0x000fc6000001140a */
[----:B------:R-:W-:Y:S02]  /*b370*/  UIMAD UR4, UR12, UR8, URZ ;  /* 0x000000080c0472a4 */ /* 0x000fe4000f8e023f */
[----:B------:R-:W-:Y:S01]  /*b380*/  UIADD3 UR8, UR5, UR14, URZ ;  /* 0x0000000e05087290 */ /* 0x000fe2000fffe03f */
[----:B------:R-:W-:Y:S01]  /*b390*/  IMAD.WIDE.U32 R6, R6, UR15, R10 ;  /* 0x0000000f06067c25 */ /* 0x000fe2000f8e000a */
[----:B------:R-:W-:Y:S02]  /*b3a0*/  UIMAD UR4, UR15, UR9, UR4 ;  /* 0x000000090f0472a4 */ /* 0x000fe4000f8e0204 */
[----:B------:R-:W-:Y:S01]  /*b3b0*/  UISETP.GT.U32.AND UP1, UPT, UR8, 0x4, UPT ;  /* 0x000000040800788c */ /* 0x000fe2000bf24070 */
[----:B------:R-:W-:Y:S02]  /*b3c0*/  ULDC UR9, c[0x0][0x284] ;  /* 0x0000a10000097ab9 */ /* 0x000fe40000000800 */
[----:B------:R-:W-:Y:S01]  /*b3d0*/  IMAD.U32 R2, RZ, RZ, UR9 ;  /* 0x00000009ff027e24 */ /* 0x000fe2000f8e00ff */
[----:B------:R-:W-:Y:S01]  /*b3e0*/  UISETP.LT.U32.AND UP1, UPT, UR5, 0x5, UP1 ;  /* 0x000000050500788c */ /* 0x000fe20008f21070 */
[----:B------:R-:W-:Y:S01]  /*b3f0*/  VIADD R7, R7, UR4 ;  /* 0x0000000407077c36 */ /* 0x000fe20008000000 */
[----:B------:R-:W-:-:S02]  /*b400*/  ULDC UR4, c[0x0][0x288] ;  /* 0x0000a20000047ab9 */ /* 0x000fc40000000800 */
[----:B------:R-:W-:Y:S01]  /*b410*/  IADD3 R234, R2, -UR7, R0 ;  /* 0x8000000702ea7c10 */ /* 0x000fe2000fffe000 */
[----:B------:R-:W-:Y:S01]  /*b420*/  UISETP.GE.AND UP0, UPT, UR6, UR4, UPT ;  /* 0x000000040600728c */ /* 0x000fe2000bf06270 */
[----:B------:R-:W-:-:S03]  /*b430*/  LOP3.LUT R0, R8, 0x3, RZ, 0xc0, !PT ;  /* 0x0000000308007812 */ /* 0x000fc600078ec0ff */
[----:B------:R-:W-:Y:S01]  /*b440*/  UISETP.GE.OR UP0, UPT, UR7, UR9, UP0 ;  /* 0x000000090700728c */ /* 0x000fe20008706670 */
[----:B------:R-:W-:Y:S01]  /*b450*/  STL [R1+0x270], R234 ;  /* 0x000270ea01007387 */ /* 0x000fe20000100800 */
[----:B------:R-:W-:Y:S01]  /*b460*/  IMAD R0, R0, R3, UR4 ;  /* 0x0000000400007e24 */ /* 0x000fe2000f8e0203 */
[----:B------:R-:W-:Y:S02]  /*b470*/  UIMAD.WIDE.U32 UR4, UR8, -0x33333333, URZ ;  /* 0xcccccccd080478a5 */ /* 0x000fe4000f8e003f */
[----:B------:R-:W-:Y:S01]  /*b480*/  USEL UR7, URZ, 0x1, !UP1 ;  /* 0x000000013f077887 */ /* 0x000fe2000c800000 */
[----:B------:R-:W-:Y:S01]  /*b490*/  PLOP3.LUT P0, PT, PT, PT, UP0, 0x80, 0x0 ;  /* 0x000000000000781c */ /* 0x000fe20003f0f008 */
[----:B------:R-:W-:Y:S01]  /*b4a0*/  USHF.R.U32.HI UR4, URZ, 0x2, UR5 ;  /* 0x000000023f047899 */ /* 0x000fe20008011605 */
[----:B------:R-:W-:Y:S01]  /*b4b0*/  VIADD R0, R0, -UR6 ;  /* 0x8000000600007c36 */ /* 0x000fe20008000000 */
[----:B------:R-:W-:Y:S02]  /*b4c0*/  ULOP3.LUT UR13, UR13, UR7, URZ, 0x3c, !UPT ;  /* 0x000000070d0d7292 */ /* 0x000fe4000f8e3c3f */
[----:B------:R-:W-:-:S02]  /*b4d0*/  UIMAD UR5, UR4, -0x5, UR8 ;  /* 0xfffffffb040578a4 */ /* 0x000fc4000f8e0208 */
[----:B------:R-:W-:Y:S01]  /*b4e0*/  @UP2 ULOP3.LUT UR13, UR13, 0x1, UR4, 0x78, !UPT ;  /* 0x000000010d0d2892 */ /* 0x000fe2000f8e7804 */
[----:B------:R-:W-:-:S03]  /*b4f0*/  UMOV UR7, 0xffffffff ;  /* 0xffffffff00077882 */ /* 0x000fc60000000000 */
[----:B------:R-:W-:-:S05]  /*b500*/  IMAD.U32 R2, RZ, RZ, UR5 ;  /* 0x00000005ff027e24 */ /* 0x000fca000f8e00ff */
[----:B------:R0:W-:Y:S02]  /*b510*/  STL [R1+0x298], R2 ;  /* 0x0002980201007387 */ /* 0x0001e40000100800 */
[----:B0-----:R-:W-:-:S05]  /*b520*/  IMAD.U32 R2, RZ, RZ, UR13 ;  /* 0x0000000dff027e24 */ /* 0x001fca000f8e00ff */
[----:B------:R0:W-:Y:S01]  /*b530*/  STL [R1+0x29c], R2 ;  /* 0x00029c0201007387 */ /* 0x0001e20000100800 */
[----:B------:R-:W-:Y:S05]  /*b540*/  @P0 BRA `(.L_x_28) ;  /* 0x0000014000380947 */ /* 0x000fea0003800000 */
[----:B0-----:R-:W0:Y:S01]  /*b550*/  LDC.64 R2, c[0x0][0x5c8] ;  /* 0x00017200ff027b82 */ /* 0x001e220000000a00 */
[----:B------:R-:W-:Y:S01]  /*b560*/  ISETP.NE.AND P0, PT, R18, RZ, PT ;  /* 0x000000ff1200720c */ /* 0x000fe20003f05270 */
[----:B------:R-:W-:Y:S01]  /*b570*/  BSSY B0, `(.L_x_28) ;  /* 0x000140b000007945 */ /* 0x000fe20003800000 */
[----:B0-----:R-:W-:Y:S02]  /*b580*/  IMAD R14, R2, UR11, RZ ;  /* 0x0000000b020e7c24 */ /* 0x001fe4000f8e02ff */
[----:B------:R-:W-:-:S04]  /*b590*/  IMAD.WIDE.U32 R12, R5, R2, R6 ;  /* 0x00000002050c7225 */ /* 0x000fc800078e0006 */
[----:B------:R-:W-:-:S04]  /*b5a0*/  IMAD R14, R5, R3, R14 ;  /* 0x00000003050e7224 */ /* 0x000fc800078e020e */
[----:B------:R-:W-:Y:S01]  /*b5b0*/  IMAD.IADD R14, R13, 0x1, R14 ;  /* 0x000000010d0e7824 */ /* 0x000fe200078e020e */
[----:B------:R-:W-:Y:S06]  /*b5c0*/  @!P0 BRA `(.L_x_29) ;  /* 0x000000d400708947 */ /* 0x000fec0003800000 */
[----:B------:R-:W0:Y:S01]  /*b5d0*/  LDC.64 R6, c[0x0][0x5b0] ;  /* 0x00016c00ff067b82 */ /* 0x000e220000000a00 */
[----:B------:R-:W-:Y:S01]  /*b5e0*/  R2UR UR5, R4 ;  /* 0x00000000040572ca */ /* 0x000fe200000e0000 */
[----:B------:R-:W-:Y:S01]  /*b5f0*/  ULDC.64 UR8, c[0x0][0x5b8] ;  /* 0x00016e0000087ab9 */ /* 0x000fe20000000a00 */
[----:B------:R-:W-:Y:S01]  /*b600*/  ISETP.GE.AND P0, PT, R234, 0x1, PT ;  /* 0x00000001ea00780c */ /* 0x000fe20003f06270 */
[----:B------:R-:W-:Y:S02]  /*b610*/  UIMAD UR4, UR12, UR8, URZ ;  /* 0x000000080c0472a4 */ /* 0x000fe4000f8e023f */
[----:B------:R-:W-:Y:S01]  /*b620*/  IMAD.U32 R2, RZ, RZ, UR8 ;  /* 0x00000008ff027e24 */ /* 0x000fe2000f8e00ff */
[----:B------:R-:W-:Y:S01]  /*b630*/  BSSY B1, `(.L_x_30) ;  /* 0x000000e000017945 */ /* 0x000fe20003800000 */
[----:B------:R-:W-:Y:S01]  /*b640*/  ISETP.LT.OR P2, PT, R0, 0x1, !P0 ;  /* 0x000000010000780c */ /* 0x000fe20004741670 */
[----:B------:R-:W1:Y:S05]  /*b650*/  LDC.64 R8, c[0x0][0x5a8] ;  /* 0x00016a00ff087b82 */ /* 0x000e6a0000000a00 */
[----:B------:R-:W-:-:S02]  /*b660*/  UIMAD UR4, UR5, UR9, UR4 ;  /* 0x00000009050472a4 */ /* 0x000fc4000f8e0204 */
[----:B------:R-:W-:-:S04]  /*b670*/  IMAD.WIDE.U32 R10, R2, UR5, R10 ;  /* 0x00000005020a7c25 */ /* 0x000fc8000f8e000a */
[----:B------:R-:W-:Y:S02]  /*b680*/  IMAD.MOV.U32 R20, RZ, RZ, R10 ;  /* 0x000000ffff147224 */ /* 0x000fe400078e000a */
[----:B------:R-:W-:Y:S02]  /*b690*/  VIADD R21, R11, UR4 ;  /* 0x000000040b157c36 */ /* 0x000fe40008000000 */
[----:B0-----:R-:W-:Y:S02]  /*b6a0*/  IMAD R15, R6, UR11, RZ ;  /* 0x0000000b060f7c24 */ /* 0x001fe4000f8e02ff */
[----:B------:R-:W-:-:S04]  /*b6b0*/  IMAD.WIDE.U32 R2, R5, R6, R20 ;  /* 0x0000000605027225 */ /* 0x000fc800078e0014 */
[----:B------:R-:W-:Y:S01]  /*b6c0*/  IMAD R15, R5, R7, R15 ;  /* 0x00000007050f7224 */ /* 0x000fe200078e020f */
[----:B-1----:R-:W-:-:S04]  /*b6d0*/  IADD3 R236, P1, R2, R8, RZ ;  /* 0x0000000802ec7210 */ /* 0x002fc80007f3e0ff */
[----:B------:R-:W-:Y:S01]  /*b6e0*/  IADD3.X R237, R9, R3, R15, P1, !PT ;  /* 0x0000000309ed7210 */ /* 0x000fe20000ffe40f */
[----:B------:R-:W-:Y:S08]  /*b6f0*/  @P2 BRA `(.L_x_31) ;  /* 0x0000000000042947 */ /* 0x000ff00003800000 */
[----:B------:R0:W5:Y:S02]  /*b700*/  LDG.E.U8 R16, desc[UR60][R236.64] ;  /* 0x0000003cec107981 */ /* 0x000164000c1e1100 */
.L_x_31:
[----:B------:R-:W-:Y:S05]  /*b710*/  BSYNC B1 ;  /* 0x0000000000017941 */ /* 0x000fea0003800000 */
.L_x_30:
[----:B------:R-:W2:Y:S01]  /*b720*/  LDL.LU R235, [R1+0x240] ;  /* 0x0002400001eb7983 */ /* 0x000ea20000300800 */
[----:B-----5:R-:W-:Y:S01]  /*b730*/  LOP3.LUT R2, R16, 0xffff, RZ, 0xc0, !PT ;  /* 0x0000ffff10027812 */ /* 0x020fe200078ec0ff */
[----:B------:R-:W-:Y:S01]  /*b740*/  ULDC.64 UR4, c[0x0][0x5c0] ;  /* 0x0001700000047ab9 */ /* 0x000fe20000000a00 */
[----:B------:R-:W-:Y:S01]  /*b750*/  ISETP.LT.OR P3, PT, R0, 0x2, !P0 ;  /* 0x000000020000780c */ /* 0x000fe20004761670 */
[----:B------:R-:W-:Y:S01]  /*b760*/  BSSY B1, `(.L_x_32) ;  /* 0x000000c000017945 */ /* 0x000fe20003800000 */
[----:B------:R-:W-:-:S05]  /*b770*/  PRMT R2, R2, 0x8880, RZ ;  /* 0x0000888002027816 */ /* 0x000fca00000000ff */
[----:B------:R-:W-:Y:S01]  /*b780*/  IMAD.MOV.U32 R4, RZ, RZ, R2 ;  /* 0x000000ffff047224 */ /* 0x000fe200078e0002 */
[----:B------:R-:W-:-:S03]  /*b790*/  IADD3 R2, P1, R12, UR4, RZ ;  /* 0x000000040c027c10 */ /* 0x000fc6000ff3e0ff */
[----:B------:R-:W-:Y:S01]  /*b7a0*/  IMAD R4, R4, R18, RZ ;  /* 0x0000001204047224 */ /* 0x000fe200078e02ff */
[----:B------:R-:W-:-:S03]  /*b7b0*/  IADD3.X R3, R14, UR5, RZ, P1, !PT ;  /* 0x000000050e037c10 */ /* 0x000fc60008ffe4ff */
[----:B--2---:R-:W-:-:S05]  /*b7c0*/  @!P2 IMAD R12, R235, R17, R4 ;  /* 0x00000011eb0ca224 */ /* 0x004fca00078e0204 */
[----:B------:R1:W-:Y:S01]  /*b7d0*/  @!P2 STG.E.U8 desc[UR60][R2.64], R12 ;  /* 0x0000000c0200a986 */ /* 0x0003e2000c10113c */
[----:B------:R-:W-:Y:S05]  /*b7e0*/  @P3 BRA `(.L_x_33) ;  /* 0x00000000000c3947 */ /* 0x000fea0003800000 */
[----:B------:R-:W2:Y:S02]  /*b7f0*/  LDG.E.U8 R16, desc[UR60][R236.64+0x1] ;  /* 0x0000013cec107981 */ /* 0x000ea4000c1e1100 */
[----:B--2---:R-:W-:-:S05]  /*b800*/  PRMT R4, R16, 0x8880, RZ ;  /* 0x0000888010047816 */ /* 0x004fca00000000ff */
[----:B------:R-:W-:-:S07]  /*b810*/  IMAD R4, R4, R18, RZ ;  /* 0x0000001204047224 */ /* 0x000fce00078e02ff */
.L_x_33:
[----:B------:R-:W-:Y:S05]  /*b820*/  BSYNC B1 ;  /* 0x0000000000017941 */ /* 0x000fea0003800000 */
.L_x_32:
[----:B-1----:R-:W2:Y:S01]  /*b830*/  LDL.LU R12, [R1+0x244] ;  /* 0x00024400010c7983 */ /* 0x002ea20000300800 */
[----:B------:R-:W-:Y:S01]  /*b840*/  ISETP.GE.AND P5, PT, R234, 0x9, PT ;  /* 0x00000009ea00780c */ /* 0x000fe20003fa6270 */
[C---:B------:R-:W-:Y:S01]  /*b850*/  IMAD.SHL.U32 R234, R6.reuse, 0x8, RZ ;  /* 0x0000000806ea7824 */ /* 0x040fe200078e00ff */
[----:B------:R-:W-:Y:S01]  /*b860*/  SHF.L.U64.HI R235, R6, 0x3, R7 ;  /* 0x0000000306eb7819 */ /* 0x000fe20000010207 */
[----:B------:R-:W-:Y:S01]  /*b870*/  BSSY B1, `(.L_x_34) ;  /* 0x000000f000017945 */ /* 0x000fe20003800000 */
[C---:B------:R-:W-:Y:S02]  /*b880*/  ISETP.LT.OR P6, PT, R0.reuse, 0x1, !P5 ;  /* 0x000000010000780c */ /* 0x040fe40006fc1670 */
[----:B------:R-:W-:Y:S01]  /*b890*/  ISETP.LT.OR P1, PT, R0, 0x2, !P5 ;  /* 0x000000020000780c */ /* 0x000fe20006f21670 */
[----:B------:R1:W-:Y:S02]  /*b8a0*/  STL.64 [R1+0x240], R234 ;  /* 0x000240ea01007387 */ /* 0x0003e40000100a00 */
[----:B-1----:R-:W-:-:S04]  /*b8b0*/  IMAD.WIDE.U32 R234, R5, R6, R234 ;  /* 0x0000000605ea7225 */ /* 0x002fc800078e00ea */
[----:B------:R-:W-:Y:S02]  /*b8c0*/  IMAD.IADD R15, R15, 0x1, R235 ;  /* 0x000000010f0f7824 */ /* 0x000fe400078e02eb */
[----:B--2---:R-:W-:-:S05]  /*b8d0*/  @!P3 IMAD R12, R12, R17, R4 ;  /* 0x000000110c0cb224 */ /* 0x004fca00078e0204 */
[----:B------:R1:W-:Y:S01]  /*b8e0*/  @!P3 STG.E.U8 desc[UR60][R2.64+0x1], R12 ;  /* 0x0000010c0200b986 */ /* 0x0003e2000c10113c */
[----:B------:R-:W-:-:S04]  /*b8f0*/  IADD3 R234, P2, P3, R10, R8, R234 ;  /* 0x000000080aea7210 */ /* 0x000fc80007b5e0ea */
[----:B------:R-:W-:Y:S02]  /*b900*/  IADD3.X R235, R21, R9, R15, P2, P3 ;  /* 0x0000000915eb7210 */ /* 0x000fe400017e640f */
[----:B-1----:R-:W-:Y:S01]  /*b910*/  @!P6 IADD3 R12, P4, R2, R23, RZ ;  /* 0x00000017020ce210 */ /* 0x002fe20007f9e0ff */
[----:B------:R-:W-:-:S12]  /*b920*/  @P6 BRA `(.L_x_35) ;  /* 0x00000000000c6947 */ /* 0x000fd80003800000 */
[----:B------:R-:W2:Y:S02]  /*b930*/  LDG.E.U8 R16, desc[UR60][R234.64] ;  /* 0x0000003cea107981 */ /* 0x000ea4000c1e1100 */
[----:B--2---:R-:W-:-:S05]  /*b940*/  PRMT R4, R16, 0x8880, RZ ;  /* 0x0000888010047816 */ /* 0x004fca00000000ff */
[----:B------:R-:W-:-:S07]  /*b950*/  IMAD R4, R4, R18, RZ ;  /* 0x0000001204047224 */ /* 0x000fce00078e02ff */
.L_x_35:
[----:B------:R-:W-:Y:S05]  /*b960*/  BSYNC B1 ;  /* 0x0000000000017941 */ /* 0x000fea0003800000 */
.L_x_34:
[----:B------:R-:W2:Y:S01]  /*b970*/  LDL.LU R14, [R1+0x248] ;  /* 0x00024800010e7983 */ /* 0x000ea20000300800 */
[----:B------:R-:W-:Y:S01]  /*b980*/  @!P6 IMAD.X R13, R3, 0x1, R19, P4 ;  /* 0x00000001030de824 */ /* 0x000fe200020e0613 */
[----:B------:R-:W-:Y:S01]  /*b990*/  BSSY B1, `(.L_x_36) ;  /* 0x000000b000017945 */ /* 0x000fe20003800000 */
[C---:B------:R-:W-:Y:S02]  /*b9a0*/  ISETP.LT.OR P3, PT, R0.reuse, 0x9, !P0 ;  /* 0x000000090000780c */ /* 0x040fe40004761670 */
[C---:B------:R-:W-:Y:S02]  /*b9b0*/  ISETP.LT.OR P4, PT, R0.reuse, 0xa, !P0 ;  /* 0x0000000a0000780c */ /* 0x040fe40004781670 */
[----:B------:R-:W-:Y:S01]  /*b9c0*/  ISETP.LT.OR P2, PT, R0, 0x9, !P5 ;  /* 0x000000090000780c */ /* 0x000fe20006f41670 */
[----:B--2---:R-:W-:-:S05]  /*b9d0*/  @!P6 IMAD R14, R14, R17, R4 ;  /* 0x000000110e0ee224 */ /* 0x004fca00078e0204 */
[----:B------:R1:W-:Y:S02]  /*b9e0*/  @!P6 STG.E.U8 desc[UR60][R12.64], R14 ;  /* 0x0000000e0c00e986 */ /* 0x0003e4000c10113c */
[----:B-1----:R-:W-:Y:S01]  /*b9f0*/  @!P1 IADD3 R12, P6, R2, R23, RZ ;  /* 0x00000017020c9210 */ /* 0x002fe20007fde0ff */
[----:B------:R-:W-:-:S12]  /*ba00*/  @P1 BRA `(.L_x_37) ;  /* 0x00000000000c1947 */ /* 0x000fd80003800000 */
[----:B------:R-:W2:Y:S02]  /*ba10*/  LDG.E.U8 R16, desc[UR60][R234.64+0x1] ;  /* 0x0000013cea107981 */ /* 0x000ea4000c1e1100 */
[----:B--2---:R-:W-:-:S05]  /*ba20*/  PRMT R4, R16, 0x8880, RZ ;  /* 0x0000888010047816 */ /* 0x004fca00000000ff */
[----:B------:R-:W-:-:S07]  /*ba30*/  IMAD R4, R4, R18, RZ ;  /* 0x0000001204047224 */ /* 0x000fce00078e02ff */
.L_x_37:
[----:B------:R-:W-:Y:S05]  /*ba40*/  BSYNC B1 ;  /* 0x0000000000017941 */ /* 0x000fea0003800000 */
.L_x_36:
[----:B------:R-:W2:Y:S01]  /*ba50*/  LDL.LU R14, [R1+0x24c] ;  /* 0x00024c00010e7983 */ /* 0x000ea20000300800 */
[----:B------:R-:W-:Y:S01]  /*ba60*/  @!P1 IMAD.X R13, R3, 0x1, R19, P6 ;  /* 0x00000001030d9824 */ /* 0x000fe200030e0613 */
[----:B------:R-:W-:Y:S01]  /*ba70*/  BSSY B1, `(.L_x_38) ;  /* 0x0000007000017945 */ /* 0x000fe20003800000 */
[----:B--2---:R-:W-:-:S05]  /*ba80*/  @!P1 IMAD R14, R14, R17, R4 ;  /* 0x000000110e0e9224 */ /* 0x004fca00078e0204 */
[----:B------:R1:W-:Y:S01]  /*ba90*/  @!P1 STG.E.U8 desc[UR60][R12.64+0x1], R14 ;  /* 0x0000010e0c009986 */ /* 0x0003e2000c10113c */
[----:B------:R-:W-:Y:S05]  /*baa0*/  @P3 BRA `(.L_x_39) ;  /* 0x00000000000c3947 */ /* 0x000fea0003800000 */
[----:B------:R-:W2:Y:S02]  /*bab0*/  LDG.E.U8 R16, desc[UR60][R236.64+0x8] ;  /* 0x0000083cec107981 */ /* 0x000ea4000c1e1100 */
[----:B--2---:R-:W-:-:S05]  /*bac0*/  PRMT R4, R16, 0x8880, RZ ;  /* 0x0000888010047816 */ /* 0x004fca00000000ff */
[----:B------:R-:W-:-:S07]  /*bad0*/  IMAD R4, R4, R18, RZ ;  /* 0x0000001204047224 */ /* 0x000fce00078e02ff */
.L_x_39:
[----:B------:R-:W-:Y:S05]  /*bae0*/  BSYNC B1 ;  /* 0x0000000000017941 */ /* 0x000fea0003800000 */
.L_x_38:
[----:B-1----:R-:W2:Y:S01]  /*baf0*/  LDL.LU R12, [R1+0x250] ;  /* 0x00025000010c7983 */ /* 0x002ea20000300800 */
[----:B------:R-:W-:Y:S01]  /*bb00*/  BSSY B1, `(.L_x_40) ;  /* 0x0000007000017945 */ /* 0x000fe20003800000 */
[----:B--2---:R-:W-:-:S05]  /*bb10*/  @!P3 IMAD R12, R12, R17, R4 ;  /* 0x000000110c0cb224 */ /* 0x004fca00078e0204 */
[----:B------:R1:W-:Y:S01]  /*bb20*/  @!P3 STG.E.U8 desc[UR60][R2.64+0x8], R12 ;  /* 0x0000080c0200b986 */ /* 0x0003e2000c10113c */
[----:B------:R-:W-:Y:S05]  /*bb30*/  @P4 BRA `(.L_x_41) ;  /* 0x00000000000c4947 */ /* 0x000fea0003800000 */
[----:B------:R-:W2:Y:S02]  /*bb40*/  LDG.E.U8 R16, desc[UR60][R236.64+0x9] ;  /* 0x0000093cec107981 */ /* 0x000ea4000c1e1100 */
[----:B--2---:R-:W-:-:S05]  /*bb50*/  PRMT R4, R16, 0x8880, RZ ;  /* 0x0000888010047816 */ /* 0x004fca00000000ff */
[----:B------:R-:W-:-:S07]  /*bb60*/  IMAD R4, R4, R18, RZ ;  /* 0x0000001204047224 */ /* 0x000fce00078e02ff */
.L_x_41:
[----:B------:R-:W-:Y:S05]  /*bb70*/  BSYNC B1 ;  /* 0x0000000000017941 */ /* 0x000fea0003800000 */
.L_x_40:
[----:B-1----:R-:W2:Y:S01]  /*bb80*/  LDL.LU R12, [R1+0x254] ;  /* 0x00025400010c7983 */ /* 0x002ea20000300800 */
[----:B------:R-:W-:Y:S01]  /*bb90*/  BSSY B1, `(.L_x_42) ;  /* 0x0000009000017945 */ /* 0x000fe20003800000 */
        /* <DEDUP_REMOVED lines=8> */
.L_x_43:
[----:B------:R-:W-:Y:S05]  /*bc20*/  BSYNC B1 ;  /* 0x0000000000017941 */ /* 0x000fea0003800000 */
.L_x_42:
[----:B------:R-:W2:Y:S01]  /*bc30*/  LDL.LU R14, [R1+0x258] ;  /* 0x00025800010e7983 */ /* 0x000ea20000300800 */
[----:B------:R-:W-:Y:S01]  /*bc40*/  @!P2 IMAD.X R13, R3, 0x1, R19, P3 ;  /* 0x00000001030da824 */ /* 0x000fe200018e0613 */
[----:B------:R-:W-:Y:S01]  /*bc50*/  BSSY B1, `(.L_x_44) ;  /* 0x0000008000017945 */ /* 0x000fe20003800000 */
[----:B--2---:R-:W-:-:S05]  /*bc60*/  @!P2 IMAD R14, R14, R17, R4 ;  /* 0x000000110e0ea224 */ /* 0x004fca00078e0204 */
[----:B------:R1:W-:Y:S02]  /*bc70*/  @!P2 STG.E.U8 desc[UR60][R12.64+0x8], R14 ;  /* 0x0000080e0c00a986 */ /* 0x0003e4000c10113c */
[----:B-1----:R-:W-:Y:S01]  /*bc80*/  @!P1 IADD3 R12, P2, R2, R23, RZ ;  /* 0x00000017020c9210 */ /* 0x002fe20007f5e0ff */
[----:B------:R-:W-:-:S12]  /*bc90*/  @P1 BRA `(.L_x_45) ;  /* 0x00000000000c1947 */ /* 0x000fd80003800000 */
[----:B------:R-:W2:Y:S02]  /*bca0*/  LDG.E.U8 R16, desc[UR60][R234.64+0x9] ;  /* 0x0000093cea107981 */ /* 0x000ea4000c1e1100 */
[----:B--2---:R-:W-:-:S05]  /*bcb0*/  PRMT R4, R16, 0x8880, RZ ;  /* 0x0000888010047816 */ /* 0x004fca00000000ff */
[----:B------:R-:W-:-:S07]  /*bcc0*/  IMAD R4, R4, R18, RZ ;  /* 0x0000001204047224 */ /* 0x000fce00078e02ff */
.L_x_45:
[----:B------:R-:W-:Y:S05]  /*bcd0*/  BSYNC B1 ;  /* 0x0000000000017941 */ /* 0x000fea0003800000 */
.L_x_44:
[----:B------:R-:W2:Y:S04]  /*bce0*/  LDL.LU R14, [R1+0x25c] ;  /* 0x00025c00010e7983 */ /* 0x000ea80000300800 */
[----:B------:R-:W-:Y:S04]  /*bcf0*/  STL [R1+0x2c8], R16 ;  /* 0x0002c81001007387 */ /* 0x000fe80000100800 */
[----:B------:R-:W-:Y:S04]  /*bd00*/  STL.64 [R1+0x2c0], R28 ;  /* 0x0002c01c01007387 */ /* 0x000fe80000100a00 */
[----:B------:R1:W-:Y:S04]  /*bd10*/  STL.64 [R1+0x2b8], R26 ;  /* 0x0002b81a01007387 */ /* 0x0003e80000100a00 */
[----:B-1----:R-:W3:Y:S04]  /*bd20*/  LDL.64 R26, [R1+0x240] ;  /* 0x00024000011a7983 */ /* 0x002ee80000100a00 */
[----:B------:R1:W-:Y:S04]  /*bd30*/  STL.64 [R1+0x2b0], R24 ;  /* 0x0002b01801007387 */ /* 0x0003e80000100a00 */
[----:B-1----:R-:W4:Y:S04]  /*bd40*/  LDL R25, [R1+0x270] ;  /* 0x0002700001197983 */ /* 0x002f280000100800 */
[----:B------:R-:W3:Y:S01]  /*bd50*/  LDL R24, [R1+0x260] ;  /* 0x0002600001187983 */ /* 0x000ee20000100800 */
[----:B------:R-:W-:Y:S01]  /*bd60*/  @!P1 IMAD.X R13, R3, 0x1, R19, P2 ;  /* 0x00000001030d9824 */ /* 0x000fe200010e0613 */
[----:B------:R-:W-:Y:S01]  /*bd70*/  LOP3.LUT R232, R232, 0xfffffffe, RZ, 0xc0, !PT ;  /* 0xfffffffee8e87812 */ /* 0x000fe200078ec0ff */
[----:B--2---:R-:W-:-:S05]  /*bd80*/  @!P1 IMAD R11, R14, R17, R4 ;  /* 0x000000110e0b9224 */ /* 0x004fca00078e0204 */
[----:B------:R1:W-:Y:S02]  /*bd90*/  @!P1 STG.E.U8 desc[UR60][R12.64+0x9], R11 ;  /* 0x0000090b0c009986 */ /* 0x0003e4000c10113c */
[----:B-1----:R-:W-:-:S05]  /*bda0*/  IADD3 R11, P1, R5, 0x80, RZ ;  /* 0x00000080050b7810 */ /* 0x002fca0007f3e0ff */
[----:B------:R-:W-:-:S04]  /*bdb0*/  IMAD.X R12, RZ, RZ, UR11, P1 ;  /* 0x0000000bff0c7e24 */ /* 0x000fc800088e06ff */
[----:B------:R-:W-:-:S04]  /*bdc0*/  IMAD R12, R12, R6, RZ ;  /* 0x000000060c0c7224 */ /* 0x000fc800078e02ff */
[C---:B------:R-:W-:Y:S02]  /*bdd0*/  IMAD R16, R11.reuse, R7, R12 ;  /* 0x000000070b107224 */ /* 0x040fe400078e020c */
[----:B------:R-:W-:-:S03]  /*bde0*/  IMAD.WIDE.U32 R12, R11, R6, R20 ;  /* 0x000000060b0c7225 */ /* 0x000fc600078e0014 */
[----:B------:R-:W-:Y:S02]  /*bdf0*/  IADD3 R14, P1, R12, R8, RZ ;  /* 0x000000080c0e7210 */ /* 0x000fe40007f3e0ff */
[----:B----4-:R-:W-:Y:S01]  /*be00*/  ISETP.GE.AND P3, PT, R25, 0x89, PT ;  /* 0x000000891900780c */ /* 0x010fe20003f66270 */
[----:B---3--:R-:W-:Y:S01]  /*be10*/  IMAD.WIDE.U32 R28, R11, R6, R26 ;  /* 0x000000060b1c7225 */ /* 0x008fe200078e001a */
[----:B------:R-:W-:Y:S02]  /*be20*/  IADD3.X R15, R9, R13, R16, P1, !PT ;  /* 0x0000000d090f7210 */ /* 0x000fe40000ffe410 */
[----:B------:R-:W-:Y:S02]  /*be30*/  ISETP.LT.OR P6, PT, R0, 0x1, !P3 ;  /* 0x000000010000780c */ /* 0x000fe40005fc1670 */
[----:B------:R-:W-:Y:S01]  /*be40*/  IADD3 R5, P1, R5, 0x100, RZ ;  /* 0x0000010005057810 */ /* 0x000fe20007f3e0ff */
[----:B------:R-:W-:Y:S01]  /*be50*/  IMAD.IADD R13, R16, 0x1, R29 ;  /* 0x00000001100d7824 */ /* 0x000fe200078e021d */
[----:B------:R-:W-:Y:S01]  /*be60*/  IADD3 R12, P4, P2, R10, R8, R28 ;  /* 0x000000080a0c7210 */ /* 0x000fe20007a9e01c */
[----:B------:R1:W5:Y:S02]  /*be70*/  LDL.LU R16, [R1+0x2c8] ;  /* 0x0002c80001107983 */ /* 0x0003640000300800 */
[----:B------:R-:W-:Y:S01]  /*be80*/  IMAD.X R11, RZ, RZ, UR11, P1 ;  /* 0x0000000bff0b7e24 */ /* 0x000fe200088e06ff */
[----:B------:R-:W-:-:S02]  /*be90*/  ISETP.LT.OR P1, PT, R0, 0x2, !P3 ;  /* 0x000000020000780c */ /* 0x000fc40005f21670 */
[----:B------:R-:W-:Y:S01]  /*bea0*/  IADD3.X R13, R21, R9, R13, P4, P2 ;  /* 0x00000009150d7210 */ /* 0x000fe200027e440d */
[----:B------:R-:W-:Y:S02]  /*beb0*/  IMAD R11, R11, R6, RZ ;  /* 0x000000060b0b7224 */ /* 0x000fe400078e02ff */
[----:B------:R-:W-:Y:S02]  /*bec0*/  @!P6 IADD3 R28, P2, P4, R23, R2, R24 ;  /* 0x00000002171ce210 */ /* 0x000fe40007c5e018 */
[----:B------:R-:W-:Y:S02]  /*bed0*/  IMAD R7, R5, R7, R11 ;  /* 0x0000000705077224 */ /* 0x000fe400078e020b */
[----:B------:R-:W-:Y:S01]  /*bee0*/  @!P6 IADD3.X R29, R19, R3, R233, P2, P4 ;  /* 0x00000003131de210 */ /* 0x000fe200017e84e9 */
[----:B------:R-:W-:Y:S02]  /*bef0*/  IMAD.WIDE.U32 R26, R5, R6, R26 ;  /* 0x00000006051a7225 */ /* 0x000fe400078e001a */
[----:B------:R2:W-:Y:S04]  /*bf00*/  STL [R1+0x278], R7 ;  /* 0x0002780701007387 */ /* 0x0005e80000100800 */
[----:B------:R3:W-:Y:S01]  /*bf10*/  @!P6 STL.64 [R1+0x250], R28 ;  /* 0x0002501c0100e387 */ /* 0x0007e20000100a00 */
[----:B--2---:R-:W-:Y:S01]  /*bf20*/  IMAD.IADD R7, R7, 0x1, R27 ;  /* 0x0000000107077824 */ /* 0x004fe200078e021b */
[----:B---3--:R-:W-:-:S04]  /*bf30*/  @!P1 IADD3 R28, P2, P4, R23, R2, R24 ;  /* 0x00000002171c9210 */ /* 0x008fc80007c5e018 */
[----:B------:R-:W-:Y:S02]  /*bf40*/  @!P1 IADD3.X R29, R19, R3, R233, P2, P4 ;  /* 0x00000003131d9210 */ /* 0x000fe400017e84e9 */
[----:B------:R-:W-:-:S04]  /*bf50*/  IADD3 R10, P2, P4, R10, R8, R26 ;  /* 0x000000080a0a7210 */ /* 0x000fc80007c5e01a */
[----:B------:R-:W-:Y:S02]  /*bf60*/  IADD3.X R11, R21, R9, R7, P2, P4 ;  /* 0x00000009150b7210 */ /* 0x000fe400017e8407 */
[----:B------:R-:W-:-:S04]  /*bf70*/  ISETP.GE.AND P4, PT, R25, 0x81, PT ;  /* 0x000000811900780c */ /* 0x000fc80003f86270 */
[----:B------:R-:W-:Y:S02]  /*bf80*/  ISETP.LT.OR P2, PT, R0, 0x1, !P4 ;  /* 0x000000010000780c */ /* 0x000fe40006741670 */
[----:B------:R-:W-:Y:S01]  /*bf90*/  @P6 LOP3.LUT R232, R232, 0x1, RZ, 0xfc, !PT ;  /* 0x00000001e8e86812 */ /* 0x000fe200078efcff */
[----:B------:R2:W-:Y:S10]  /*bfa0*/  @!P1 STL.64 [R1+0x248], R28 ;  /* 0x0002481c01009387 */ /* 0x0005f40000100a00 */
[----:B------:R-:W-:Y:S01]  /*bfb0*/  @!P2 IADD3 R24, P6, R2, R24, RZ ;  /* 0x000000180218a210 */ /* 0x000fe20007fde0ff */
[----:B--2---:R1:W5:Y:S04]  /*bfc0*/  LDL.LU.64 R28, [R1+0x2c0] ;  /* 0x0002c000011c7983 */ /* 0x0043680000300a00 */
[----:B------:R-:W-:Y:S01]  /*bfd0*/  @!P2 IMAD.X R25, R3, 0x1, R233, P6 ;  /* 0x000000010319a824 */ /* 0x000fe200030e06e9 */
[----:B------:R1:W5:Y:S04]  /*bfe0*/  LDL.LU.64 R26, [R1+0x2b8] ;  /* 0x0002b800011a7983 */ /* 0x0003680000300a00 */
[----:B------:R2:W-:Y:S04]  /*bff0*/  @!P2 STL.64 [R1+0x240], R24 ;  /* 0x000240180100a387 */ /* 0x0005e80000100a00 */
[----:B--2---:R1:W5:Y:S01]  /*c000*/  LDL.LU.64 R24, [R1+0x2b0] ;  /* 0x0002b00001187983 */ /* 0x0043620000300a00 */
[----:B------:R-:W-:Y:S04]  /*c010*/  BSSY B1, `(.L_x_46) ;  /* 0x0000005000017945 */ /* 0x000fe80003800000 */
[----:B------:R-:W-:Y:S05]  /*c020*/  @P2 BRA `(.L_x_47) ;  /* 0x00000000000c2947 */ /* 0x000fea0003800000 */
[----:B-----5:R-:W2:Y:S02]  /*c030*/  LDG.E.U8 R16, desc[UR60][R14.64] ;  /* 0x0000003c0e107981 */ /* 0x020ea4000c1e1100 */
[----:B--2---:R-:W-:-:S05]  /*c040*/  PRMT R4, R16, 0x8880, RZ ;  /* 0x0000888010047816 */ /* 0x004fca00000000ff */
[----:B------:R-:W-:-:S07]  /*c050*/  IMAD R4, R4, R18, RZ ;  /* 0x0000001204047224 */ /* 0x000fce00078e02ff */
.L_x_47:
[----:B------:R-:W-:Y:S05]  /*c060*/  BSYNC B1 ;  /* 0x0000000000017941 */ /* 0x000fea0003800000 */
.L_x_46:
[----:B------:R-:W2:Y:S04]  /*c070*/  LDL.LU R7, [R1+0x220] ;  /* 0x0002200001077983 */ /* 0x000ea80000300800 */
[----:B------:R3:W-:Y:S04]  /*c080*/  STL.64 [R1+0x2b0], R2 ;  /* 0x0002b00201007387 */ /* 0x0007e80000100a00 */
[----:B---3--:R-:W3:Y:S01]  /*c090*/  LDL.LU.64 R2, [R1+0x240] ;  /* 0x0002400001027983 */ /* 0x008ee20000300a00 */
[----:B--2---:R-:W-:-:S05]  /*c0a0*/  @!P2 IMAD R7, R7, R17, R4 ;  /* 0x000000110707a224 */ /* 0x004fca00078e0204 */
[----:B---3--:R2:W-:Y:S04]  /*c0b0*/  @!P2 STG.E.U8 desc[UR60][R2.64], R7 ;  /* 0x000000070200a986 */ /* 0x0085e8000c10113c */
[----:B--2---:R2:W5:Y:S01]  /*c0c0*/  LDL.LU.64 R2, [R1+0x2b0] ;  /* 0x0002b00001027983 */ /* 0x0045620000300a00 */
[----:B------:R-:W-:Y:S01]  /*c0d0*/  ISETP.LT.OR P2, PT, R0, 0x2, !P4 ;  /* 0x000000020000780c */ /* 0x000fe20006741670 */
[----:B------:R-:W-:-:S12]  /*c0e0*/  BSSY B1, `(.L_x_48) ;  /* 0x0000005000017945 */ /* 0x000fd80003800000 */
[----:B--2---:R-:W-:Y:S05]  /*c0f0*/  @P2 BRA `(.L_x_49) ;  /* 0x00000000000c2947 */ /* 0x004fea0003800000 */
[----:B-----5:R-:W2:Y:S02]  /*c100*/  LDG.E.U8 R16, desc[UR60][R14.64+0x1] ;  /* 0x0000013c0e107981 */ /* 0x020ea4000c1e1100 */
[----:B--2---:R-:W-:-:S05]  /*c110*/  PRMT R4, R16, 0x8880, RZ ;  /* 0x0000888010047816 */ /* 0x004fca00000000ff */
[----:B------:R-:W-:-:S07]  /*c120*/  IMAD R4, R4, R18, RZ ;  /* 0x0000001204047224 */ /* 0x000fce00078e02ff */
.L_x_49:
[----:B------:R-:W-:Y:S05]  /*c130*/  BSYNC B1 ;  /* 0x0000000000017941 */ /* 0x000fea0003800000 */
.L_x_48:
[----:B------:R2:W-:Y:S04]  /*c140*/  STL [R1+0x2b8], R5 ;  /* 0x0002b80501007387 */ /* 0x0005e80000100800 */
[----:B--2---:R-:W2:Y:S04]  /*c150*/  LDL.LU R5, [R1+0x264] ;  /* 0x0002640001057983 */ /* 0x004ea80000300800 */
[----:B------:R-:W3:Y:S04]  /*c160*/  LDL.LU R7, [R1+0x224] ;  /* 0x0002240001077983 */ /* 0x000ee80000300800 */
[----:B------:R4:W-:Y:S04]  /*c170*/  STL.64 [R1+0x2b0], R8 ;  /* 0x0002b00801007387 */ /* 0x0009e80000100a00 */
[----:B----4-:R-:W4:Y:S01]  /*c180*/  LDL R9, [R1+0x260] ;  /* 0x0002600001097983 */ /* 0x010f220000100800 */
[----:B------:R-:W-:-:S02]  /*c190*/  ISETP.LT.OR P6, PT, R0, 0x9, !P3 ;  /* 0x000000090000780c */ /* 0x000fc40005fc1670 */
[----:B--2---:R-:W-:-:S04]  /*c1a0*/  LOP3.LUT R5, R5, 0xfffffdff, RZ, 0xc0, !PT ;  /* 0xfffffdff05057812 */ /* 0x004fc800078ec0ff */
[----:B------:R-:W-:-:S04]  /*c1b0*/  @P1 LOP3.LUT R5, R5, 0x200, RZ, 0xfc, !PT ;  /* 0x0000020005051812 */ /* 0x000fc800078efcff */
[----:B------:R-:W-:-:S04]  /*c1c0*/  LOP3.LUT R5, R5, 0xfffffeff, RZ, 0xc0, !PT ;  /* 0xfffffeff05057812 */ /* 0x000fc800078ec0ff */
[----:B------:R-:W-:Y:S02]  /*c1d0*/  @P0 LOP3.LUT R5, R5, 0x100, RZ, 0xfc, !PT ;  /* 0x0000010005050812 */ /* 0x000fe400078efcff */
[----:B----45:R-:W-:-:S05]  /*c1e0*/  @!P6 IADD3 R8, P0, P1, R9, 0x8, R2 ;  /* 0x000000080908e810 */ /* 0x030fca000791e002 */
[----:B------:R2:W-:Y:S04]  /*c1f0*/  @!P6 STL [R1+0x280], R8 ;  /* 0x000280080100e387 */ /* 0x0005e80000100800 */
[----:B------:R-:W-:Y:S01]  /*c200*/  STL [R1+0x264], R5 ;  /* 0x0002640501007387 */ /* 0x000fe20000100800 */
[----:B--2---:R-:W-:Y:S01]  /*c210*/  @!P6 IADD3.X R8, R233, RZ, R3, P0, P1 ;  /* 0x000000ffe908e210 */ /* 0x004fe200007e2403 */
[----:B---3--:R-:W-:Y:S01]  /*c220*/  @!P2 IMAD R7, R7, R17, R4 ;  /* 0x000000110707a224 */ /* 0x008fe200078e0204 */
[----:B------:R-:W-:-:S03]  /*c230*/  LOP3.LUT P1, RZ, R5, 0x200, RZ, 0xc0, !PT ;  /* 0x0000020005ff7812 */ /* 0x000fc6000782c0ff */
[----:B------:R2:W-:Y:S02]  /*c240*/  @!P6 STL [R1+0x284], R8 ;  /* 0x000284080100e387 */ /* 0x0005e40000100800 */
[----:B--2---:R-:W-:-:S05]  /*c250*/  @!P2 IADD3 R8, P0, R2, R9, RZ ;  /* 0x000000090208a210 */ /* 0x004fca0007f1e0ff */
[----:B------:R-:W-:Y:S01]  /*c260*/  @!P2 IMAD.X R9, R3, 0x1, R233, P0 ;  /* 0x000000010309a824 */ /* 0x000fe200000e06e9 */
[----:B------:R-:W-:Y:S02]  /*c270*/  LOP3.LUT P0, RZ, R5, 0x100, RZ, 0xc0, !PT ;  /* 0x0000010005ff7812 */ /* 0x000fe4000780c0ff */
[----:B------:R2:W5:Y:S04]  /*c280*/  LDL.LU R5, [R1+0x2b8] ;  /* 0x0002b80001057983 */ /* 0x0005680000300800 */
[----:B------:R3:W-:Y:S04]  /*c290*/  @!P2 STG.E.U8 desc[UR60][R8.64+0x1], R7 ;  /* 0x000001070800a986 */ /* 0x0007e8000c10113c */
[----:B---3--:R2:W5:Y:S01]  /*c2a0*/  LDL.LU.64 R8, [R1+0x2b0] ;  /* 0x0002b00001087983 */ /* 0x0085620000300a00 */
[----:B------:R-:W-:Y:S01]  /*c2b0*/  LOP3.LUT P2, RZ, R232, 0x1, RZ, 0xc0, !PT ;  /* 0x00000001e8ff7812 */ /* 0x000fe2000784c0ff */
[----:B------:R-:W-:-:S12]  /*c2c0*/  BSSY B1, `(.L_x_50) ;  /* 0x0000005000017945 */ /* 0x000fd80003800000 */
[----:B--2---:R-:W-:Y:S05]  /*c2d0*/  @P2 BRA `(.L_x_51) ;  /* 0x00000000000c2947 */ /* 0x004fea0003800000 */
[----:B------:R-:W2:Y:S02]  /*c2e0*/  LDG.E.U8 R16, desc[UR60][R12.64] ;  /* 0x0000003c0c107981 */ /* 0x000ea4000c1e1100 */
[----:B--2---:R-:W-:-:S05]  /*c2f0*/  PRMT R4, R16, 0x8880, RZ ;  /* 0x0000888010047816 */ /* 0x004fca00000000ff */
[----:B------:R-:W-:-:S07]  /*c300*/  IMAD R4, R4, R18, RZ ;  /* 0x0000001204047224 */ /* 0x000fce00078e02ff */
.L_x_51:
[----:B------:R-:W-:Y:S05]  /*c310*/  BSYNC B1 ;  /* 0x0000000000017941 */ /* 0x000fea0003800000 */
.L_x_50:
[----:B------:R2:W-:Y:S04]  /*c320*/  STL [R1+0x2b8], R6 ;  /* 0x0002b80601007387 */ /* 0x0005e80000100800 */
[----:B--2---:R-:W2:Y:S04]  /*c330*/  LDL R6, [R1+0x260] ;  /* 0x0002600001067983 */ /* 0x004ea80000100800 */
[----:B------:R-:W3:Y:S04]  /*c340*/  LDL.LU R7, [R1+0x228] ;  /* 0x0002280001077983 */ /* 0x000ee80000300800 */
[----:B-----5:R4:W-:Y:S04]  /*c350*/  STL.64 [R1+0x2b0], R8 ;  /* 0x0002b00801007387 */ /* 0x0209e80000100a00 */
[----:B----4-:R-:W4:Y:S04]  /*c360*/  LDL.LU.64 R8, [R1+0x250] ;  /* 0x0002500001087983 */ /* 0x010f280000300a00 */
[----:B------:R0:W-:Y:S04]  /*c370*/  STL [R1+0x2a8], R5 ;  /* 0x0002a80501007387 */ /* 0x0001e80000100800 */
[----:B0-----:R-:W2:Y:S01]  /*c380*/  LDL.LU R5, [R1+0x264] ;  /* 0x0002640001057983 */ /* 0x001ea20000300800 */
[----:B------:R-:W-:-:S02]  /*c390*/  ISETP.LT.OR P2, PT, R0, 0xa, !P3 ;  /* 0x0000000a0000780c */ /* 0x000fc40005f41670 */
[----:B--2---:R-:W-:-:S04]  /*c3a0*/  LOP3.LUT R5, R5, 0xfffffbff, RZ, 0xc0, !PT ;  /* 0xfffffbff05057812 */ /* 0x004fc800078ec0ff */
[----:B------:R-:W-:-:S04]  /*c3b0*/  @P5 LOP3.LUT R5, R5, 0x400, RZ, 0xfc, !PT ;  /* 0x0000040005055812 */ /* 0x000fc800078efcff */
[----:B------:R-:W-:-:S04]  /*c3c0*/  LOP3.LUT R5, R5, 0xfffffdff, RZ, 0xc0, !PT ;  /* 0xfffffdff05057812 */ /* 0x000fc800078ec0ff */
[----:B------:R-:W-:Y:S02]  /*c3d0*/  @P4 LOP3.LUT R5, R5, 0x200, RZ, 0xfc, !PT ;  /* 0x0000020005054812 */ /* 0x000fe400078efcff */
[----:B------:R-:W-:Y:S02]  /*c3e0*/  @!P2 IADD3 R6, P4, P5, R6, 0x9, R2 ;  /* 0x000000090606a810 */ /* 0x000fe40007d9e002 */
[----:B------:R-:W-:-:S04]  /*c3f0*/  LOP3.LUT R5, R5, 0xfffffeff, RZ, 0xc0, !PT ;  /* 0xfffffeff05057812 */ /* 0x000fc800078ec0ff */
[----:B------:R-:W-:Y:S02]  /*c400*/  @P0 LOP3.LUT R5, R5, 0x100, RZ, 0xfc, !PT ;  /* 0x0000010005050812 */ /* 0x000fe400078efcff */
[----:B------:R-:W-:-:S03]  /*c410*/  LOP3.LUT P0, RZ, R232, 0x1, RZ, 0xc0, !PT ;  /* 0x00000001e8ff7812 */ /* 0x000fc6000780c0ff */
[----:B------:R-:W-:Y:S04]  /*c420*/  STL [R1+0x264], R5 ;  /* 0x0002640501007387 */ /* 0x000fe80000100800 */
[----:B------:R0:W-:Y:S06]  /*c430*/  @!P2 STL [R1+0x27c], R6 ;  /* 0x00027c060100a387 */ /* 0x0001ec0000100800 */
[----:B---3--:R-:W-:Y:S01]  /*c440*/  @!P0 IMAD R7, R7, R17, R4 ;  /* 0x0000001107078224 */ /* 0x008fe200078e0204 */
[----:B0-----:R-:W-:-:S04]  /*c450*/  @!P2 IADD3.X R6, R233, RZ, R3, P4, P5 ;  /* 0x000000ffe906a210 */ /* 0x001fc800027ea403 */
[----:B----4-:R-:W-:Y:S01]  /*c460*/  @!P0 STG.E.U8 desc[UR60][R8.64], R7 ;  /* 0x0000000708008986 */ /* 0x010fe2000c10113c */
[----:B------:R-:W-:-:S03]  /*c470*/  LOP3.LUT P5, RZ, R5, 0x400, RZ, 0xc0, !PT ;  /* 0x0000040005ff7812 */ /* 0x000fc600078ac0ff */
[----:B------:R0:W-:Y:S01]  /*c480*/  @!P2 STL [R1+0x288], R6 ;  /* 0x000288060100a387 */ /* 0x0001e20000100800 */
[C---:B------:R-:W-:Y:S02]  /*c490*/  LOP3.LUT P4, RZ, R5.reuse, 0x200, RZ, 0xc0, !PT ;  /* 0x0000020005ff7812 */ /* 0x040fe4000788c0ff */
[----:B------:R-:W-:Y:S01]  /*c4a0*/  LOP3.LUT P0, RZ, R5, 0x100, RZ, 0xc0, !PT ;  /* 0x0000010005ff7812 */ /* 0x000fe2000780c0ff */
[----:B0-----:R0:W5:Y:S04]  /*c4b0*/  LDL.LU R6, [R1+0x2b8] ;  /* 0x0002b80001067983 */ /* 0x0011680000300800 */
[----:B------:R0:W5:Y:S04]  /*c4c0*/  LDL.LU.64 R8, [R1+0x2b0] ;  /* 0x0002b00001087983 */ /* 0x0001680000300a00 */
[----:B------:R0:W5:Y:S01]  /*c4d0*/  LDL.LU R5, [R1+0x2a8] ;  /* 0x0002a80001057983 */ /* 0x0001620000300800 */
[----:B------:R-:W-:Y:S04]  /*c4e0*/  BSSY B1, `(.L_x_52) ;  /* 0x0000005000017945 */ /* 0x000fe80003800000 */
[----:B------:R-:W-:Y:S05]  /*c4f0*/  @P1 BRA `(.L_x_53) ;  /* 0x00000000000c1947 */ /* 0x000fea0003800000 */
[----:B------:R-:W2:Y:S02]  /*c500*/  LDG.E.U8 R16, desc[UR60][R12.64+0x1] ;  /* 0x0000013c0c107981 */ /* 0x000ea4000c1e1100 */
[----:B--2---:R-:W-:-:S05]  /*c510*/  PRMT R4, R16, 0x8880, RZ ;  /* 0x0000888010047816 */ /* 0x004fca00000000ff */
[----:B------:R-:W-:-:S07]  /*c520*/  IMAD R4, R4, R18, RZ ;  /* 0x0000001204047224 */ /* 0x000fce00078e02ff */
.L_x_53:
[----:B------:R-:W-:Y:S05]  /*c530*/  BSYNC B1 ;  /* 0x0000000000017941 */ /* 0x000fea0003800000 */
.L_x_52:
[----:B------:R-:W2:Y:S04]  /*c540*/  LDL.LU R7, [R1+0x22c] ;  /* 0x00022c0001077983 */ /* 0x000ea80000300800 */
[----:B------:R3:W-:Y:S04]  /*c550*/  STL.64 [R1+0x2b8], R10 ;  /* 0x0002b80a01007387 */ /* 0x0007e80000100a00 */
[----:B---3--:R-:W3:Y:S04]  /*c560*/  LDL.LU.64 R10, [R1+0x248] ;  /* 0x00024800010a7983 */ /* 0x008ee80000300a00 */
[----:B-----5:R4:W-:Y:S04]  /*c570*/  STL.64 [R1+0x2b0], R8 ;  /* 0x0002b00801007387 */ /* 0x0209e80000100a00 */
[----:B----4-:R-:W4:Y:S04]  /*c580*/  LDL R9, [R1+0x260] ;  /* 0x0002600001097983 */ /* 0x010f280000100800 */
[----:B------:R0:W-:Y:S04]  /*c590*/  STL [R1+0x2a8], R5 ;  /* 0x0002a80501007387 */ /* 0x0001e80000100800 */
[----:B0-----:R-:W4:Y:S01]  /*c5a0*/  LDL.LU R5, [R1+0x264] ;  /* 0x0002640001057983 */ /* 0x001f220000300800 */
[----:B--2---:R-:W-:-:S05]  /*c5b0*/  @!P1 IMAD R7, R7, R17, R4 ;  /* 0x0000001107079224 */ /* 0x004fca00078e0204 */
[----:B---3--:R0:W-:Y:S01]  /*c5c0*/  @!P1 STG.E.U8 desc[UR60][R10.64+0x1], R7 ;  /* 0x000001070a009986 */ /* 0x0081e2000c10113c */
[----:B------:R-:W-:-:S03]  /*c5d0*/  ISETP.LT.OR P1, PT, R0, 0x9, !P4 ;  /* 0x000000090000780c */ /* 0x000fc60006721670 */
[----:B0-----:R0:W5:Y:S01]  /*c5e0*/  LDL.LU.64 R10, [R1+0x2b8] ;  /* 0x0002b800010a7983 */ /* 0x0011620000300a00 */
[----:B----4-:R-:W-:-:S04]  /*c5f0*/  LOP3.LUT R5, R5, 0xfffffeff, RZ, 0xc0, !PT ;  /* 0xfffffeff05057812 */ /* 0x010fc800078ec0ff */
[----:B------:R-:W-:-:S05]  /*c600*/  @P0 LOP3.LUT R5, R5, 0x100, RZ, 0xfc, !PT ;  /* 0x0000010005050812 */ /* 0x000fca00078efcff */
[----:B------:R-:W-:-:S05]  /*c610*/  @!P1 IADD3 R8, P0, R2, R9, RZ ;  /* 0x0000000902089210 */ /* 0x000fca0007f1e0ff */
[----:B------:R-:W-:Y:S01]  /*c620*/  @!P1 IMAD.X R9, R3, 0x1, R233, P0 ;  /* 0x0000000103099824 */ /* 0x000fe200000e06e9 */
[----:B------:R-:W-:Y:S01]  /*c630*/  STL [R1+0x264], R5 ;  /* 0x0002640501007387 */ /* 0x000fe20000100800 */
[----:B------:R-:W-:-:S03]  /*c640*/  LOP3.LUT P0, RZ, R5, 0x100, RZ, 0xc0, !PT ;  /* 0x0000010005ff7812 */ /* 0x000fc6000780c0ff */
[----:B------:R2:W-:Y:S04]  /*c650*/  @!P1 STL.64 [R1+0x220], R8 ;  /* 0x0002200801009387 */ /* 0x0005e80000100a00 */
[----:B--2---:R0:W5:Y:S04]  /*c660*/  LDL.LU.64 R8, [R1+0x2b0] ;  /* 0x0002b00001087983 */ /* 0x0041680000300a00 */
[----:B------:R0:W5:Y:S01]  /*c670*/  LDL.LU R5, [R1+0x2a8] ;  /* 0x0002a80001057983 */ /* 0x0001620000300800 */
[----:B------:R-:W-:Y:S04]  /*c680*/  BSSY B1, `(.L_x_54) ;  /* 0x0000005000017945 */ /* 0x000fe80003800000 */
[----:B------:R-:W-:Y:S05]  /*c690*/  @P1 BRA `(.L_x_55) ;  /* 0x00000000000c1947 */ /* 0x000fea0003800000 */
[----:B------:R-:W2:Y:S02]  /*c6a0*/  LDG.E.U8 R16, desc[UR60][R14.64+0x8] ;  /* 0x0000083c0e107981 */ /* 0x000ea4000c1e1100 */
[----:B--2---:R-:W-:-:S05]  /*c6b0*/  PRMT R4, R16, 0x8880, RZ ;  /* 0x0000888010047816 */ /* 0x004fca00000000ff */
[----:B------:R-:W-:-:S07]  /*c6c0*/  IMAD R4, R4, R18, RZ ;  /* 0x0000001204047224 */ /* 0x000fce00078e02ff */
.L_x_55:
[----:B------:R-:W-:Y:S05]  /*c6d0*/  BSYNC B1 ;  /* 0x0000000000017941 */ /* 0x000fea0003800000 */
.L_x_54:
[----:B------:R-:W2:Y:S04]  /*c6e0*/  LDL.LU R7, [R1+0x230] ;  /* 0x0002300001077983 */ /* 0x000ea80000300800 */
[----:B------:R3:W-:Y:S04]  /*c6f0*/  STL.64 [R1+0x2b0], R2 ;  /* 0x0002b00201007387 */ /* 0x0007e80000100a00 */
[----:B---3--:R-:W3:Y:S01]  /*c700*/  LDL.LU.64 R2, [R1+0x220] ;  /* 0x0002200001027983 */ /* 0x008ee20000300a00 */
[----:B--2---:R-:W-:-:S05]  /*c710*/  @!P1 IMAD R7, R7, R17, R4 ;  /* 0x0000001107079224 */ /* 0x004fca00078e0204 */
[----:B---3--:R2:W-:Y:S04]  /*c720*/  @!P1 STG.E.U8 desc[UR60][R2.64+0x8], R7 ;  /* 0x0000080702009986 */ /* 0x0085e8000c10113c */
[----:B--2---:R2:W5:Y:S01]  /*c730*/  LDL.LU.64 R2, [R1+0x2b0] ;  /* 0x0002b00001027983 */ /* 0x0045620000300a00 */
[----:B------:R-:W-:Y:S01]  /*c740*/  ISETP.LT.OR P1, PT, R0, 0xa, !P4 ;  /* 0x0000000a0000780c */ /* 0x000fe20006721670 */
[----:B------:R-:W-:Y:S01]  /*c750*/  BSSY B1, `(.L_x_56) ;  /* 0x0000007000017945 */ /* 0x000fe20003800000 */
[----:B------:R-:W-:-:S11]  /*c760*/  LOP3.LUT R232, R232, 0xfffff7ff, RZ, 0xc0, !PT ;  /* 0xfffff7ffe8e87812 */ /* 0x000fd600078ec0ff */
[----:B------:R-:W-:Y:S01]  /*c770*/  @P1 LOP3.LUT R232, R232, 0x800, RZ, 0xfc, !PT ;  /* 0x00000800e8e81812 */ /* 0x000fe200078efcff */
[----:B--2---:R-:W-:Y:S06]  /*c780*/  @P1 BRA `(.L_x_57) ;  /* 0x00000000000c1947 */ /* 0x004fec0003800000 */
[----:B------:R-:W2:Y:S02]  /*c790*/  LDG.E.U8 R16, desc[UR60][R14.64+0x9] ;  /* 0x0000093c0e107981 */ /* 0x000ea4000c1e1100 */
[----:B--2---:R-:W-:-:S05]  /*c7a0*/  PRMT R4, R16, 0x8880, RZ ;  /* 0x0000888010047816 */ /* 0x004fca00000000ff */
[----:B------:R-:W-:-:S07]  /*c7b0*/  IMAD R4, R4, R18, RZ ;  /* 0x0000001204047224 */ /* 0x000fce00078e02ff */
.L_x_57:
[----:B------:R-:W-:Y:S05]  /*c7c0*/  BSYNC B1 ;  /* 0x0000000000017941 */ /* 0x000fea0003800000 */
.L_x_56:
[----:B------:R-:W2:Y:S04]  /*c7d0*/  LDL.LU R7, [R1+0x278] ;  /* 0x0002780001077983 */ /* 0x000ea80000300800 */
[----:B------:R3:W-:Y:S04]  /*c7e0*/  STL.64 [R1+0x500], R170 ;  /* 0x000500aa01007387 */ /* 0x0007e80000100a00 */
[----:B---3--:R-:W3:Y:S04]  /*c7f0*/  LDL.LU R171, [R1+0x280] ;  /* 0x0002800001ab7983 */ /* 0x008ee80000300800 */
[----:B------:R-:W4:Y:S04]  /*c800*/  LDL.LU R170, [R1+0x270] ;  /* 0x0002700001aa7983 */ /* 0x000f280000300800 */
[----:B------:R-:W-:Y:S04]  /*c810*/  STL.64 [R1+0x4f8], R172 ;  /* 0x0004f8ac01007387 */ /* 0x000fe80000100a00 */
[----:B------:R-:W-:Y:S04]  /*c820*/  STL.64 [R1+0x4f0], R174 ;  /* 0x0004f0ae01007387 */ /* 0x000fe80000100a00 */
[----:B------:R-:W-:Y:S04]  /*c830*/  STL.64 [R1+0x4e8], R160 ;  /* 0x0004e8a001007387 */ /* 0x000fe80000100a00 */
[----:B------:R-:W-:Y:S04]  /*c840*/  STL.64 [R1+0x4e0], R162 ;  /* 0x0004e0a201007387 */ /* 0x000fe80000100a00 */
[----:B------:R0:W-:Y:S04]  /*c850*/  STL [R1+0x4d8], R165 ;  /* 0x0004d8a501007387 */ /* 0x0001e80000100800 */
[----:B0-----:R-:W4:Y:S04]  /*c860*/  LDL R165, [R1+0x268] ;  /* 0x0002680001a57983 */ /* 0x001f280000100800 */
[----:B------:R-:W-:Y:S04]  /*c870*/  STL.64 [R1+0x4d0], R166 ;  /* 0x0004d0a601007387 */ /* 0x000fe80000100a00 */
[----:B------:R-:W-:Y:S04]  /*c880*/  STL.64 [R1+0x4c8], R152 ;  /* 0x0004c89801007387 */ /* 0x000fe80000100a00 */
[----:B------:R0:W-:Y:S04]  /*c890*/  STL [R1+0x4c4], R154 ;  /* 0x0004c49a01007387 */ /* 0x0001e80000100800 */
[----:B0-----:R-:W4:Y:S04]  /*c8a0*/  LDL.LU R154, [R1+0x264] ;  /* 0x00026400019a7983 */ /* 0x001f280000300800 */
[----:B------:R0:W-:Y:S04]  /*c8b0*/  STL [R1+0x4c0], R155 ;  /* 0x0004c09b01007387 */ /* 0x0001e80000100800 */
[----:B0-----:R-:W4:Y:S04]  /*c8c0*/  LDL.LU R155, [R1+0x288] ;  /* 0x00028800019b7983 */ /* 0x001f280000300800 */
[----:B------:R-:W-:Y:S04]  /*c8d0*/  STL.64 [R1+0x4b8], R156 ;  /* 0x0004b89c01007387 */ /* 0x000fe80000100a00 */
[----:B------:R0:W-:Y:S04]  /*c8e0*/  STL [R1+0x4b0], R30 ;  /* 0x0004b01e01007387 */ /* 0x0001e80000100800 */
[----:B0-----:R-:W4:Y:S04]  /*c8f0*/  LDL R30, [R1+0x26c] ;  /* 0x00026c00011e7983 */ /* 0x001f280000100800 */
[----:B------:R-:W-:Y:S04]  /*c900*/  STL.64 [R1+0x4a8], R158 ;  /* 0x0004a89e01007387 */ /* 0x000fe80000100a00 */
[----:B------:R-:W-:Y:S04]  /*c910*/  STL.64 [R1+0x4a0], R144 ;  /* 0x0004a09001007387 */ /* 0x000fe80000100a00 */
[----:B------:R0:W-:Y:S04]  /*c920*/  STL.64 [R1+0x498], R146 ;  /* 0x0004989201007387 */ /* 0x0001e80000100a00 */
[----:B0-----:R-:W4:Y:S04]  /*c930*/  LDL.LU R147, [R1+0x27c] ;  /* 0x00027c0001937983 */ /* 0x001f280000300800 */
[----:B------:R-:W4:Y:S04]  /*c940*/  LDL.LU R146, [R1+0x23c] ;  /* 0x00023c0001927983 */ /* 0x000f280000300800 */
[----:B------:R0:W-:Y:S04]  /*c950*/  STL.64 [R1+0x490], R148 ;  /* 0x0004909401007387 */ /* 0x0001e80000100a00 */
[----:B0-----:R-:W4:Y:S04]  /*c960*/  LDL.LU R148, [R1+0x284] ;  /* 0x0002840001947983 */ /* 0x001f280000300800 */
[----:B------:R-:W4:Y:S04]  /*c970*/  LDL.LU R149, [R1+0x238] ;  /* 0x0002380001957983 */ /* 0x000f280000300800 */
[----:B------:R0:W-:Y:S04]  /*c980*/  STL.64 [R1+0x488], R150 ;  /* 0x0004889601007387 */ /* 0x0001e80000100a00 */
[----:B0-----:R-:W4:Y:S04]  /*c990*/  LDL.LU R150, [R1+0x234] ;  /* 0x0002340001967983 */ /* 0x001f280000300800 */
        /* <DEDUP_REMOVED lines=37> */
[----:B---3--:R-:W-:-:S02]  /*cbf0*/  IMAD.MOV.U32 R151, RZ, RZ, R171 ;  /* 0x000000ffff977224 */ /* 0x008fc400078e00ab */
[----:B--2---:R-:W-:Y:S01]  /*cc00*/  IMAD.MOV.U32 R171, RZ, RZ, R7 ;  /* 0x000000ffffab7224 */ /* 0x004fe200078e0007 */
        /* <DEDUP_REMOVED lines=22> */
[----:B------:R0:W-:Y:S04]  /*cd70*/  STL [R1+0x2a8], R31 ;  /* 0x0002a81f01007387 */ /* 0x0001e80000100800 */
[----:B0-----:R-:W2:Y:S01]  /*cd80*/  LDL R31, [R1+0x260] ;  /* 0x00026000011f7983 */ /* 0x001ea20000100800 */
[----:B----4-:R-:W-:-:S04]  /*cd90*/  LOP3.LUT R154, R154, 0xfffdffff, RZ, 0xc0, !PT ;  /* 0xfffdffff9a9a7812 */ /* 0x010fc800078ec0ff */
[----:B------:R-:W-:-:S04]  /*cda0*/  @P2 LOP3.LUT R154, R154, 0x20000, RZ, 0xfc, !PT ;  /* 0x000200009a9a2812 */ /* 0x000fc800078efcff */
[----:B------:R-:W-:-:S04]  /*cdb0*/  LOP3.LUT R154, R154, 0xffffdfff, RZ, 0xc0, !PT ;  /* 0xffffdfff9a9a7812 */ /* 0x000fc800078ec0ff */
[----:B------:R-:W-:Y:S02]  /*cdc0*/  @P0 LOP3.LUT R154, R154, 0x2000, RZ, 0xfc, !PT ;  /* 0x000020009a9a0812 */ /* 0x000fe400078efcff */
[----:B------:R-:W-:Y:S02]  /*cdd0*/  ISETP.GE.AND P1, PT, R170, 0x109, PT ;  /* 0x00000109aa00780c */ /* 0x000fe40003f26270 */
[----:B------:R-:W-:-:S04]  /*cde0*/  LOP3.LUT R154, R154, 0xffffefff, RZ, 0xc0, !PT ;  /* 0xffffefff9a9a7812 */ /* 0x000fc800078ec0ff */
[----:B------:R-:W-:Y:S02]  /*cdf0*/  @P5 LOP3.LUT R154, R154, 0x1000, RZ, 0xfc, !PT ;  /* 0x000010009a9a5812 */ /* 0x000fe400078efcff */
[----:B------:R-:W-:-:S13]  /*ce00*/  ISETP.LT.OR P5, PT, R0, 0x1, !P1 ;  /* 0x000000010000780c */ /* 0x000fda0004fa1670 */
[----:B-----5:R-:W-:-:S04]  /*ce10*/  @!P5 IADD3 R162, P2, P0, R23, R2, R30 ;  /* 0x0000000217a2d210 */ /* 0x020fc8000785e01e */
[----:B------:R-:W-:Y:S02]  /*ce20*/  @!P5 IADD3.X R163, R19, R3, R165, P2, P0 ;  /* 0x0000000313a3d210 */ /* 0x000fe400017e04a5 */
[----:B------:R-:W-:Y:S02]  /*ce30*/  ISETP.LT.OR P0, PT, R0, 0x2, !P1 ;  /* 0x000000020000780c */ /* 0x000fe40004f01670 */
[----:B------:R-:W-:-:S04]  /*ce40*/  LOP3.LUT R154, R154, 0xfffff7ff, RZ, 0xc0, !PT ;  /* 0xfffff7ff9a9a7812 */ /* 0x000fc800078ec0ff */
[----:B------:R-:W-:-:S04]  /*ce50*/  @P4 LOP3.LUT R154, R154, 0x800, RZ, 0xfc, !PT ;  /* 0x000008009a9a4812 */ /* 0x000fc800078efcff */
[----:B------:R-:W-:-:S03]  /*ce60*/  LOP3.LUT R154, R154, 0xffff7fff, RZ, 0xc0, !PT ;  /* 0xffff7fff9a9a7812 */ /* 0x000fc600078ec0ff */
[----:B------:R-:W-:Y:S02]  /*ce70*/  @!P0 IADD3 R144, P2, P4, R23, R2, R30 ;  /* 0x0000000217908210 */ /* 0x000fe40007c5e01e */
[----:B------:R-:W-:Y:S02]  /*ce80*/  @P5 LOP3.LUT R154, R154, 0x8000, RZ, 0xfc, !PT ;  /* 0x000080009a9a5812 */ /* 0x000fe400078efcff */
        /* <DEDUP_REMOVED lines=8> */
[----:B------:R-:W-:Y:S01]  /*cf10*/  ISETP.LT.OR P4, PT, R0, 0x12, !P3 ;  /* 0x000000120000780c */ /* 0x000fe20005f81670 */
[----:B------:R-:W-:Y:S01]  /*cf20*/  IMAD.WIDE.U32 R6, R5, R6, R20 ;  /* 0x0000000605067225 */ /* 0x000fe200078e0014 */
[----:B------:R-:W-:-:S11]  /*cf30*/  LOP3.LUT P5, RZ, R232, 0x800, RZ, 0xc0, !PT ;  /* 0x00000800e8ff7812 */ /* 0x000fd600078ac0ff */
[----:B--2---:R-:W-:-:S04]  /*cf40*/  @!P4 IADD3 R156, P0, P2, R23, R2, R31 ;  /* 0x00000002179cc210 */ /* 0x004fc80007a1e01f */
[----:B------:R-:W-:Y:S02]  /*cf50*/  @!P4 IADD3.X R157, R19, R3, R233, P0, P2 ;  /* 0x00000003139dc210 */ /* 0x000fe400007e44e9 */
[----:B------:R-:W-:-:S13]  /*cf60*/  ISETP.LT.OR P4, PT, R0, 0x19, !P3 ;  /* 0x000000190000780c */ /* 0x000fda0005f81670 */
[----:B------:R-:W-:-:S04]  /*cf70*/  @!P4 IADD3 R152, P0, P2, R23, R2, R31 ;  /* 0x000000021798c210 */ /* 0x000fc80007a1e01f */
        /* <DEDUP_REMOVED lines=13> */
[----:B------:R-:W-:-:S04]  /*d050*/  IADD3 R8, P0, R6, R8, RZ ;  /* 0x0000000806087210 */ /* 0x000fc80007f1e0ff */
[----:B------:R-:W-:Y:S02]  /*d060*/  IADD3.X R9, R9, R7, R171, P0, !PT ;  /* 0x0000000709097210 */ /* 0x000fe400007fe4ab */
[----:B------:R-:W-:Y:S01]  /*d070*/  IADD3 R20, P0, R2, R31, RZ ;  /* 0x0000001f02147210 */ /* 0x000fe20007f1e0ff */
[----:B------:R-:W-:Y:S01]  /*d080*/  @!P5 IMAD R6, R150, R17, R4 ;  /* 0x000000119606d224 */ /* 0x000fe200078e0204 */
[----:B------:R-:W-:Y:S01]  /*d090*/  LOP3.LUT P2, RZ, R154, 0x20000, RZ, 0xc0, !PT ;  /* 0x000200009aff7812 */ /* 0x000fe2000784c0ff */
[----:B------:R-:W2:Y:S02]  /*d0a0*/  LDL.LU R171, [R1+0x200] ;  /* 0x0002000001ab7983 */ /* 0x000ea40000300800 */
[----:B------:R-:W-:-:S05]  /*d0b0*/  IMAD.X R21, R3, 0x1, R233, P0 ;  /* 0x0000000103157824 */ /* 0x000fca00000e06e9 */
[----:B------:R0:W-:Y:S04]  /*d0c0*/  @!P5 STG.E.U8 desc[UR60][R20.64+0x9], R6 ;  /* 0x000009061400d986 */ /* 0x0001e8000c10113c */
[----:B------:R-:W0:Y:S01]  /*d0d0*/  @!P6 LDG.E.U8 R16, desc[UR60][R12.64+0x8] ;  /* 0x0000083c0c10e981 */ /* 0x000e22000c1e1100 */
[----:B------:R-:W-:-:S13]  /*d0e0*/  ISETP.LT.OR P5, PT, R0, 0x1a, !P1 ;  /* 0x0000001a0000780c */ /* 0x000fda0004fa1670 */
[----:B------:R-:W-:-:S04]  /*d0f0*/  @!P5 IADD3 R78, P0, P4, R23, R2, R30 ;  /* 0x00000002174ed210 */ /* 0x000fc80007c1e01e */
[----:B------:R-:W-:Y:S02]  /*d100*/  @!P5 IADD3.X R79, R19, R3, R165, P0, P4 ;  /* 0x00000003134fd210 */ /* 0x000fe400007e84a5 */
[----:B0-----:R-:W-:-:S05]  /*d110*/  @!P6 PRMT R6, R16, 0x8880, RZ ;  /* 0x000088801006e816 */ /* 0x001fca00000000ff */
[----:B------:R-:W-:Y:S01]  /*d120*/  @!P6 IMAD R4, R6, R18, RZ ;  /* 0x000000120604e224 */ /* 0x000fe200078e02ff */
[----:B------:R-:W-:-:S03]  /*d130*/  @!P6 IADD3 R6, P0, R151, R23, RZ ;  /* 0x000000179706e210 */ /* 0x000fc60007f1e0ff */
[----:B------:R-:W-:Y:S02]  /*d140*/  @!P6 IMAD R24, R149, R17, R4 ;  /* 0x000000119518e224 */ /* 0x000fe400078e0204 */
[----:B------:R-:W-:-:S05]  /*d150*/  @!P6 IMAD.X R7, R148, 0x1, R19, P0 ;  /* 0x000000019407e824 */ /* 0x000fca00000e0613 */
[----:B------:R0:W-:Y:S04]  /*d160*/  @!P6 STG.E.U8 desc[UR60][R6.64], R24 ;  /* 0x000000180600e986 */ /* 0x0001e8000c10113c */
[----:B------:R-:W3:Y:S01]  /*d170*/  @!P2 LDG.E.U8 R16, desc[UR60][R12.64+0x9] ;  /* 0x0000093c0c10a981 */ /* 0x000ee2000c1e1100 */
[----:B------:R-:W-:-:S13]  /*d180*/  ISETP.LT.OR P4, PT, R0, 0x21, !P3 ;  /* 0x000000210000780c */ /* 0x000fda0005f81670 */
[----:B------:R-:W-:-:S04]  /*d190*/  @!P4 IADD3 R76, P0, P6, R23, R2, R31 ;  /* 0x00000002174cc210 */ /* 0x000fc80007e1e01f */
[----:B------:R-:W-:Y:S02]  /*d1a0*/  @!P4 IADD3.X R77, R19, R3, R233, P0, P6 ;  /* 0x00000003134dc210 */ /* 0x000fe400007ec4e9 */
[----:B0-----:R-:W-:Y:S02]  /*d1b0*/  @!P2 IADD3 R6, P6, R147, R23, RZ ;  /* 0x000000179306a210 */ /* 0x001fe40007fde0ff */
[----:B------:R-:W4:Y:S03]  /*d1c0*/  LDL.LU R147, [R1+0x204] ;  /* 0x0002040001937983 */ /* 0x000f260000300800 */
[----:B------:R-:W-:Y:S01]  /*d1d0*/  @!P2 IMAD.X R7, R155, 0x1, R19, P6 ;  /* 0x000000019b07a824 */ /* 0x000fe200030e0613 */
[----:B---3--:R-:W-:Y:S01]  /*d1e0*/  @!P2 PRMT R24, R16, 0x8880, RZ ;  /* 0x000088801018a816 */ /* 0x008fe200000000ff */
[----:B------:R-:W3:Y:S04]  /*d1f0*/  LDL.LU R155, [R1+0x208] ;  /* 0x00020800019b7983 */ /* 0x000ee80000300800 */
[----:B------:R-:W-:-:S04]  /*d200*/  @!P2 IMAD R4, R24, R18, RZ ;  /* 0x000000121804a224 */ /* 0x000fc800078e02ff */
[----:B------:R-:W-:-:S05]  /*d210*/  @!P2 IMAD R24, R146, R17, R4 ;  /* 0x000000119218a224 */ /* 0x000fca00078e0204 */
[----:B------:R0:W-:Y:S01]  /*d220*/  @!P2 STG.E.U8 desc[UR60][R6.64], R24 ;  /* 0x000000180600a986 */ /* 0x0001e2000c10113c */
[----:B------:R-:W-:Y:S02]  /*d230*/  ISETP.GE.AND P2, PT, R170, 0x101, PT ;  /* 0x00000101aa00780c */ /* 0x000fe40003f46270 */
[----:B0-----:R-:W-:-:S05]  /*d240*/  IADD3 R6, P6, R2, R30, RZ ;  /* 0x0000001e02067210 */ /* 0x001fca0007fde0ff */
[----:B------:R-:W-:Y:S01]  /*d250*/  IMAD.X R7, R3, 0x1, R165, P6 ;  /* 0x0000000103077824 */ /* 0x000fe200030e06a5 */
[----:B------:R-:W-:-:S13]  /*d260*/  ISETP.LT.OR P6, PT, R0, 0x1, !P2 ;  /* 0x000000010000780c */ /* 0x000fda00057c1670 */
[----:B------:R-:W2:Y:S02]  /*d270*/  @!P6 LDG.E.U8 R16, desc[UR60][R8.64] ;  /* 0x0000003c0810e981 */ /* 0x000ea4000c1e1100 */
[----:B--2---:R-:W-:-:S05]  /*d280*/  @!P6 PRMT R24, R16, 0x8880, RZ ;  /* 0x000088801018e816 */ /* 0x004fca00000000ff */
[----:B------:R-:W-:-:S04]  /*d290*/  @!P6 IMAD R4, R24, R18, RZ ;  /* 0x000000121804e224 */ /* 0x000fc800078e02ff */
[----:B------:R-:W-:Y:S01]  /*d2a0*/  @!P6 IMAD R24, R171, R17, R4 ;  /* 0x00000011ab18e224 */ /* 0x000fe200078e0204 */
[C---:B------:R-:W-:Y:S01]  /*d2b0*/  ISETP.LT.OR P0, PT, R0.reuse, 0x22, !P3 ;  /* 0x000000220000780c */ /* 0x040fe20005f01670 */
[----:B------:R-:W2:Y:S04]  /*d2c0*/  LDL.LU R171, [R1+0x20c] ;  /* 0x00020c0001ab7983 */ /* 0x000ea80000300800 */
[----:B------:R0:W-:Y:S01]  /*d2d0*/  @!P6 STG.E.U8 desc[UR60][R6.64], R24 ;  /* 0x000000180600e986 */ /* 0x0001e2000c10113c */
[----:B------:R-:W-:-:S03]  /*d2e0*/  ISETP.LT.OR P6, PT, R0, 0x2, !P2 ;  /* 0x000000020000780c */ /* 0x000fc600057c1670 */
[----:B------:R-:W2:Y:S10]  /*d2f0*/  LDL.LU R170, [R1+0x210] ;  /* 0x0002100001aa7983 */ /* 0x000eb40000300800 */
[----:B------:R-:W0:Y:S01]  /*d300*/  @!P6 LDG.E.U8 R16, desc[UR60][R8.64+0x1] ;  /* 0x0000013c0810e981 */ /* 0x000e22000c1e1100 */
[----:B------:R-:W-:-:S04]  /*d310*/  @!P0 IADD3 R74, P4, P5, R23, R2, R31 ;  /* 0x00000002174a8210 */ /* 0x000fc80007d9e01f */
[----:B------:R-:W-:Y:S02]  /*d320*/  @!P0 IADD3.X R75, R19, R3, R233, P4, P5 ;  /* 0x00000003134b8210 */ /* 0x000fe400027ea4e9 */
[----:B------:R-:W-:Y:S02]  /*d330*/  LOP3.LUT P5, RZ, R154, 0x8000, RZ, 0xc0, !PT ;  /* 0x000080009aff7812 */ /* 0x000fe400078ac0ff */
[----:B0-----:R-:W-:-:S05]  /*d340*/  @!P6 PRMT R24, R16, 0x8880, RZ ;  /* 0x000088801018e816 */ /* 0x001fca00000000ff */
[----:B------:R-:W-:-:S04]  /*d350*/  @!P6 IMAD R4, R24, R18, RZ ;  /* 0x000000121804e224 */ /* 0x000fc800078e02ff */
[----:B----4-:R-:W-:-:S05]  /*d360*/  @!P6 IMAD R24, R147, R17, R4 ;  /* 0x000000119318e224 */ /* 0x010fca00078e0204 */
[----:B------:R0:W-:Y:S04]  /*d370*/  @!P6 STG.E.U8 desc[UR60][R6.64+0x1], R24 ;  /* 0x000001180600e986 */ /* 0x0001e8000c10113c */
[----:B------:R-:W0:Y:S01]  /*d380*/  @!P5 LDG.E.U8 R16, desc[UR60][R10.64] ;  /* 0x0000003c0a10d981 */ /* 0x000e22000c1e1100 */
[----:B------:R-:W-:Y:S02]  /*d390*/  LOP3.LUT P0, RZ, R154, 0x10000, RZ, 0xc0, !PT ;  /* 0x000100009aff7812 */ /* 0x000fe4000780c0ff */
[----:B0-----:R-:W-:-:S05]  /*d3a0*/  @!P5 PRMT R24, R16, 0x8880, RZ ;  /* 0x000088801018d816 */ /* 0x001fca00000000ff */
[----:B------:R-:W-:-:S04]  /*d3b0*/  @!P5 IMAD R4, R24, R18, RZ ;  /* 0x000000121804d224 */ /* 0x000fc800078e02ff */
[----:B---3--:R-:W-:-:S05]  /*d3c0*/  @!P5 IMAD R24, R155, R17, R4 ;  /* 0x000000119b18d224 */ /* 0x008fca00078e0204 */
[----:B------:R0:W-:Y:S04]  /*d3d0*/  @!P5 STG.E.U8 desc[UR60][R162.64], R24 ;  /* 0x00000018a200d986 */ /* 0x0001e8000c10113c */
[----:B------:R-:W3:Y:S01]  /*d3e0*/  @!P0 LDG.E.U8 R16, desc[UR60][R10.64+0x1] ;  /* 0x0000013c0a108981 */ /* 0x000ee2000c1e1100 */
[----:B------:R-:W-:-:S03]  /*d3f0*/  ISETP.LT.OR P5, PT, R0, 0x29, !P3 ;  /* 0x000000290000780c */ /* 0x000fc60005fa1670 */
[----:B0-----:R-:W4:Y:S10]  /*d400*/  LDL.LU R162, [R1+0x214] ;  /* 0x0002140001a27983 */ /* 0x001f340000300800 */
[----:B------:R-:W-:-:S04]  /*d410*/  @!P5 IADD3 R72, P4, P6, R23, R2, R31 ;  /* 0x000000021748d210 */ /* 0x000fc80007e9e01f */
[----:B------:R-:W-:Y:S02]  /*d420*/  @!P5 IADD3.X R73, R19, R3, R233, P4, P6 ;  /* 0x000000031349d210 */ /* 0x000fe400027ec4e9 */
[----:B------:R-:W-:-:S13]  /*d430*/  ISETP.LT.OR P4, PT, R0, 0x2a, !P3 ;  /* 0x0000002a0000780c */ /* 0x000fda0005f81670 */
[----:B------:R-:W-:-:S04]  /*d440*/  @!P4 IADD3 R70, P5, P6, R23, R2, R31 ;  /* 0x000000021746c210 */ /* 0x000fc80007ebe01f */
[----:B------:R-:W-:Y:S02]  /*d450*/  @!P4 IADD3.X R71, R19, R3, R233, P5, P6 ;  /* 0x000000031347c210 */ /* 0x000fe40002fec4e9 */
[----:B------:R-:W-:Y:S02]  /*d460*/  ISETP.LT.OR P5, PT, R0, 0x21, !P1 ;  /* 0x000000210000780c */ /* 0x000fe40004fa1670 */
[----:B---3--:R-:W-:-:S05]  /*d470*/  @!P0 PRMT R24, R16, 0x8880, RZ ;  /* 0x0000888010188816 */ /* 0x008fca00000000ff */
[----:B------:R-:W-:-:S04]  /*d480*/  @!P0 IMAD R4, R24, R18, RZ ;  /* 0x0000001218048224 */ /* 0x000fc800078e02ff */
[----:B--2---:R-:W-:Y:S02]  /*d490*/  @!P0 IMAD R24, R171, R17, R4 ;  /* 0x00000011ab188224 */ /* 0x004fe400078e0204 */
[----:B------:R-:W2:Y:S04]  /*d4a0*/  LDL.LU R171, [R1+0x218] ;  /* 0x0002180001ab7983 */ /* 0x000ea80000300800 */
[----:B------:R0:W-:Y:S01]  /*d4b0*/  @!P0 STG.E.U8 desc[UR60][R144.64+0x1], R24 ;  /* 0x0000011890008986 */ /* 0x0001e2000c10113c */
[----:B------:R-:W-:Y:S02]  /*d4c0*/  @!P5 IADD3 R68, P0, P6, R23, R2, R30 ;  /* 0x000000021744d210 */ /* 0x000fe40007e1e01e */
[----:B------:R-:W-:Y:S01]  /*d4d0*/  LOP3.LUT P4, RZ, R154, 0x4000, RZ, 0xc0, !PT ;  /* 0x000040009aff7812 */ /* 0x000fe2000788c0ff */
[----:B------:R-:W3:Y:S01]  /*d4e0*/  LDL.LU R163, [R1+0x21c] ;  /* 0x00021c0001a37983 */ /* 0x000ee20000300800 */
[----:B------:R-:W-:-:S02]  /*d4f0*/  @!P5 IADD3.X R69, R19, R3, R165, P0, P6 ;  /* 0x000000031345d210 */ /* 0x000fc400007ec4a5 */
[----:B------:R-:W-:-:S13]  /*d500*/  ISETP.LT.OR P6, PT, R0, 0x9, !P2 ;  /* 0x000000090000780c */ /* 0x000fda00057c1670 */
[----:B------:R-:W0:Y:S02]  /*d510*/  @!P6 LDG.E.U8 R16, desc[UR60][R8.64+0x8] ;  /* 0x0000083c0810e981 */ /* 0x000e24000c1e1100 */
[----:B0-----:R-:W-:-:S05]  /*d520*/  @!P6 PRMT R24, R16, 0x8880, RZ ;  /* 0x000088801018e816 */ /* 0x001fca00000000ff */
[----:B------:R-:W-:-:S04]  /*d530*/  @!P6 IMAD R4, R24, R18, RZ ;  /* 0x000000121804e224 */ /* 0x000fc800078e02ff */
[----:B------:R-:W-:Y:S01]  /*d540*/  @!P6 IMAD R24, R170, R17, R4 ;  /* 0x00000011aa18e224 */ /* 0x000fe200078e0204 */
[C---:B------:R-:W-:Y:S01]  /*d550*/  ISETP.LT.OR P0, PT, R0.reuse, 0x22, !P1 ;  /* 0x000000220000780c */ /* 0x040fe20004f01670 */
[----:B------:R-:W3:Y:S04]  /*d560*/  LDL.LU R170, [R1+0x1e0] ;  /* 0x0001e00001aa7983 */ /* 0x000ee80000300800 */
[----:B------:R0:W-:Y:S01]  /*d570*/  @!P6 STG.E.U8 desc[UR60][R6.64+0x8], R24 ;  /* 0x000008180600e986 */ /* 0x0001e2000c10113c */
[----:B------:R-:W-:-:S13]  /*d580*/  ISETP.LT.OR P6, PT, R0, 0xa, !P2 ;  /* 0x0000000a0000780c */ /* 0x000fda00057c1670 */
[----:B------:R-:W0:Y:S02]  /*d590*/  @!P6 LDG.E.U8 R16, desc[UR60][R8.64+0x9] ;  /* 0x0000093c0810e981 */ /* 0x000e24000c1e1100 */
[----:B0-----:R-:W-:-:S05]  /*d5a0*/  @!P6 PRMT R24, R16, 0x8880, RZ ;  /* 0x000088801018e816 */ /* 0x001fca00000000ff */
[----:B------:R-:W-:-:S04]  /*d5b0*/  @!P6 IMAD R4, R24, R18, RZ ;  /* 0x000000121804e224 */ /* 0x000fc800078e02ff */
[----:B----4-:R-:W-:Y:S01]  /*d5c0*/  @!P6 IMAD R24, R162, R17, R4 ;  /* 0x00000011a218e224 */ /* 0x010fe200078e0204 */
[----:B------:R-:W-:Y:S01]  /*d5d0*/  LOP3.LUT R154, R154, 0xfffffbff, RZ, 0xc0, !PT ;  /* 0xfffffbff9a9a7812 */ /* 0x000fe200078ec0ff */
[----:B------:R-:W4:Y:S04]  /*d5e0*/  LDL.LU R162, [R1+0x1e4] ;  /* 0x0001e40001a27983 */ /* 0x000f280000300800 */
[----:B------:R0:W-:Y:S01]  /*d5f0*/  @!P6 STG.E.U8 desc[UR60][R6.64+0x9], R24 ;  /* 0x000009180600e986 */ /* 0x0001e2000c10113c */
[----:B------:R-:W-:-:S13]  /*d600*/  ISETP.LT.OR P6, PT, R0, 0x9, !P1 ;  /* 0x000000090000780c */ /* 0x000fda0004fc1670 */
[----:B------:R-:W0:Y:S01]  /*d610*/  @!P6 LDG.E.U8 R16, desc[UR60][R10.64+0x8] ;  /* 0x0000083c0a10e981 */ /* 0x000e22000c1e1100 */
[----:B------:R-:W-:Y:S02]  /*d620*/  @P2 LOP3.LUT R154, R154, 0x400, RZ, 0xfc, !PT ;  /* 0x000004009a9a2812 */ /* 0x000fe400078efcff */
[----:B------:R-:W-:-:S04]  /*d630*/  @!P0 IADD3 R66, P2, P5, R23, R2, R30 ;  /* 0x0000000217428210 */ /* 0x000fc80007d5e01e */
[----:B------:R-:W-:Y:S02]  /*d640*/  @!P0 IADD3.X R67, R19, R3, R165, P2, P5 ;  /* 0x0000000313438210 */ /* 0x000fe400017ea4a5 */
[----:B------:R-:W-:-:S05]  /*d650*/  @!P6 IADD3 R26, P2, R23, R6, RZ ;  /* 0x00000006171ae210 */ /* 0x000fca0007f5e0ff */
[----:B------:R-:W-:Y:S01]  /*d660*/  @!P6 IMAD.X R27, R19, 0x1, R7, P2 ;  /* 0x00000001131be824 */ /* 0x000fe200010e0607 */
[----:B------:R-:W-:Y:S02]  /*d670*/  ISETP.LT.OR P5, PT, R0, 0x29, !P1 ;  /* 0x000000290000780c */ /* 0x000fe40004fa1670 */
[----:B0-----:R-:W-:-:S05]  /*d680*/  @!P6 PRMT R24, R16, 0x8880, RZ ;  /* 0x000088801018e816 */ /* 0x001fca00000000ff */
[----:B------:R-:W-:-:S04]  /*d690*/  @!P6 IMAD R4, R24, R18, RZ ;  /* 0x000000121804e224 */ /* 0x000fc800078e02ff */
[----:B--2---:R-:W-:Y:S01]  /*d6a0*/  @!P6 IMAD R24, R171, R17, R4 ;  /* 0x00000011ab18e224 */ /* 0x004fe200078e0204 */
[----:B------:R-:W-:Y:S01]  /*d6b0*/  LOP3.LUT P0, RZ, R154, 0x2000, RZ, 0xc0, !PT ;  /* 0x000020009aff7812 */ /* 0x000fe2000780c0ff */
[----:B------:R-:W2:Y:S04]  /*d6c0*/  LDL.LU R171, [R1+0x1e8] ;  /* 0x0001e80001ab7983 */ /* 0x000ea80000300800 */
[----:B------:R0:W-:Y:S04]  /*d6d0*/  @!P6 STG.E.U8 desc[UR60][R26.64+0x8], R24 ;  /* 0x000008181a00e986 */ /* 0x0001e8000c10113c */
[----:B------:R-:W0:Y:S01]  /*d6e0*/  @!P4 LDG.E.U8 R16, desc[UR60][R10.64+0x9] ;  /* 0x0000093c0a10c981 */ /* 0x000e22000c1e1100 */
[----:B------:R-:W-:-:S04]  /*d6f0*/  @!P5 IADD3 R64, P2, P6, R23, R2, R30 ;  /* 0x000000021740d210 */ /* 0x000fc80007e5e01e */
[----:B------:R-:W-:Y:S02]  /*d700*/  @!P5 IADD3.X R65, R19, R3, R165, P2, P6 ;  /* 0x000000031341d210 */ /* 0x000fe400017ec4a5 */
[----:B------:R-:W-:-:S13]  /*d710*/  ISETP.LT.OR P5, PT, R0, 0x2a, !P1 ;  /* 0x0000002a0000780c */ /* 0x000fda0004fa1670 */
[----:B------:R-:W-:-:S04]  /*d720*/  @!P5 IADD3 R62, P2, P6, R23, R2, R30 ;  /* 0x00000002173ed210 */ /* 0x000fc80007e5e01e */
[----:B------:R-:W-:Y:S02]  /*d730*/  @!P5 IADD3.X R63, R19, R3, R165, P2, P6 ;  /* 0x00000003133fd210 */ /* 0x000fe400017ec4a5 */
[----:B------:R-:W-:Y:S02]  /*d740*/  ISETP.LT.OR P6, PT, R0, 0x11, !P0 ;  /* 0x000000110000780c */ /* 0x000fe400047c1670 */
[----:B0-----:R-:W-:-:S05]  /*d750*/  @!P4 PRMT R24, R16, 0x8880, RZ ;  /* 0x000088801018c816 */ /* 0x001fca00000000ff */
[----:B------:R-:W-:-:S04]  /*d760*/  @!P4 IMAD R4, R24, R18, RZ ;  /* 0x000000121804c224 */ /* 0x000fc800078e02ff */
[----:B---3--:R-:W-:Y:S01]  /*d770*/  @!P4 IMAD R24, R163, R17, R4 ;  /* 0x00000011a318c224 */ /* 0x008fe200078e0204 */
[----:B------:R-:W-:Y:S01]  /*d780*/  LOP3.LUT P5, RZ, R154, 0x1000, RZ, 0xc0, !PT ;  /* 0x000010009aff7812 */ /* 0x000fe200078ac0ff */
[----:B------:R-:W3:Y:S04]  /*d790*/  LDL.LU R163, [R1+0x1ec] ;  /* 0x0001ec0001a37983 */ /* 0x000ee80000300800 */
[----:B------:R0:W-:Y:S04]  /*d7a0*/  @!P4 STG.E.U8 desc[UR60][R158.64+0x9], R24 ;  /* 0x000009189e00c986 */ /* 0x0001e8000c10113c */
[----:B------:R-:W0:Y:S01]  /*d7b0*/  @!P6 LDG.E.U8 R16, desc[UR60][R236.64+0x10] ;  /* 0x0000103cec10e981 */ /* 0x000e22000c1e1100 */
[----:B------:R-:W-:-:S02]  /*d7c0*/  ISETP.LT.OR P4, PT, R0, 0x31, !P3 ;  /* 0x000000310000780c */ /* 0x000fc40005f81670 */
[----:B0-----:R-:W-:-:S05]  /*d7d0*/  @!P6 PRMT R24, R16, 0x8880, RZ ;  /* 0x000088801018e816 */ /* 0x001fca00000000ff */
[----:B------:R-:W-:-:S04]  /*d7e0*/  @!P6 IMAD R4, R24, R18, RZ ;  /* 0x000000121804e224 */ /* 0x000fc800078e02ff */
[----:B------:R-:W-:Y:S02]  /*d7f0*/  @!P6 IMAD R24, R170, R17, R4 ;  /* 0x00000011aa18e224 */ /* 0x000fe400078e0204 */
[----:B------:R-:W3:Y:S04]  /*d800*/  LDL.LU R170, [R1+0x1f0] ;  /* 0x0001f00001aa7983 */ /* 0x000ee80000300800 */
[----:B------:R0:W-:Y:S01]  /*d810*/  @!P6 STG.E.U8 desc[UR60][R2.64+0x10], R24 ;  /* 0x000010180200e986 */ /* 0x0001e2000c10113c */
[----:B------:R-:W-:-:S04]  /*d820*/  @!P4 IADD3 R60, P2, P6, R23, R2, R31 ;  /* 0x00000002173cc210 */ /* 0x000fc80007e5e01f */
[----:B------:R-:W-:Y:S02]  /*d830*/  @!P4 IADD3.X R61, R19, R3, R233, P2, P6 ;  /* 0x00000003133dc210 */ /* 0x000fe400017ec4e9 */
[----:B------:R-:W-:-:S13]  /*d840*/  ISETP.LT.OR P6, PT, R0, 0x12, !P0 ;  /* 0x000000120000780c */ /* 0x000fda00047c1670 */
[----:B------:R-:W0:Y:S02]  /*d850*/  @!P6 LDG.E.U8 R16, desc[UR60][R236.64+0x11] ;  /* 0x0000113cec10e981 */ /* 0x000e24000c1e1100 */
[----:B0-----:R-:W-:-:S05]  /*d860*/  @!P6 PRMT R24, R16, 0x8880, RZ ;  /* 0x000088801018e816 */ /* 0x001fca00000000ff */
[----:B------:R-:W-:-:S04]  /*d870*/  @!P6 IMAD R4, R24, R18, RZ ;  /* 0x000000121804e224 */ /* 0x000fc800078e02ff */
[----:B----4-:R-:W-:-:S05]  /*d880*/  @!P6 IMAD R24, R162, R17, R4 ;  /* 0x00000011a218e224 */ /* 0x010fca00078e0204 */
[----:B------:R0:W-:Y:S01]  /*d890*/  @!P6 STG.E.U8 desc[UR60][R2.64+0x11], R24 ;  /* 0x000011180200e986 */ /* 0x0001e2000c10113c */
[----:B------:R-:W-:-:S13]  /*d8a0*/  ISETP.LT.OR P6, PT, R0, 0x11, !P5 ;  /* 0x000000110000780c */ /* 0x000fda0006fc1670 */
[----:B------:R-:W0:Y:S01]  /*d8b0*/  @!P6 LDG.E.U8 R16, desc[UR60][R234.64+0x10] ;  /* 0x0000103cea10e981 */ /* 0x000e22000c1e1100 */
[----:B------:R-:W-:Y:S02]  /*d8c0*/  ISETP.LT.OR P4, PT, R0, 0x32, !P3 ;  /* 0x000000320000780c */ /* 0x000fe40005f81670 */
[----:B------:R-:W-:-:S05]  /*d8d0*/  @!P6 IADD3 R26, P2, R2, R23, RZ ;  /* 0x00000017021ae210 */ /* 0x000fca0007f5e0ff */
[----:B------:R-:W-:Y:S01]  /*d8e0*/  @!P6 IMAD.X R27, R3, 0x1, R19, P2 ;  /* 0x00000001031be824 */ /* 0x000fe200010e0613 */
[----:B0-----:R-:W-:-:S05]  /*d8f0*/  @!P6 PRMT R24, R16, 0x8880, RZ ;  /* 0x000088801018e816 */ /* 0x001fca00000000ff */
[----:B------:R-:W-:-:S04]  /*d900*/  @!P6 IMAD R4, R24, R18, RZ ;  /* 0x000000121804e224 */ /* 0x000fc800078e02ff */
[----:B--2---:R-:W-:Y:S02]  /*d910*/  @!P6 IMAD R24, R171, R17, R4 ;  /* 0x00000011ab18e224 */ /* 0x004fe400078e0204 */
[----:B------:R-:W2:Y:S04]  /*d920*/  LDL.LU R171, [R1+0x1f4] ;  /* 0x0001f40001ab7983 */ /* 0x000ea80000300800 */
[----:B------:R0:W-:Y:S01]  /*d930*/  @!P6 STG.E.U8 desc[UR60][R26.64+0x10], R24 ;  /* 0x000010181a00e986 */ /* 0x0001e2000c10113c */
[----:B------:R-:W-:-:S04]  /*d940*/  @!P4 IADD3 R58, P2, P6, R23, R2, R31 ;  /* 0x00000002173ac210 */ /* 0x000fc80007e5e01f */
[----:B------:R-:W-:Y:S02]  /*d950*/  @!P4 IADD3.X R59, R19, R3, R233, P2, P6 ;  /* 0x00000003133bc210 */ /* 0x000fe400017ec4e9 */
[----:B------:R-:W-:-:S13]  /*d960*/  ISETP.LT.OR P6, PT, R0, 0x12, !P5 ;  /* 0x000000120000780c */ /* 0x000fda0006fc1670 */
[----:B------:R-:W4:Y:S01]  /*d970*/  @!P6 LDG.E.U8 R16, desc[UR60][R234.64+0x11] ;  /* 0x0000113cea10e981 */ /* 0x000f22000c1e1100 */
[----:B0-----:R-:W-:-:S05]  /*d980*/  @!P6 IADD3 R26, P2, R2, R23, RZ ;  /* 0x00000017021ae210 */ /* 0x001fca0007f5e0ff */
[----:B------:R-:W-:Y:S01]  /*d990*/  @!P6 IMAD.X R27, R3, 0x1, R19, P2 ;  /* 0x00000001031be824 */ /* 0x000fe200010e0613 */
[----:B----4-:R-:W-:-:S05]  /*d9a0*/  @!P6 PRMT R24, R16, 0x8880, RZ ;  /* 0x000088801018e816 */ /* 0x010fca00000000ff */
[----:B------:R-:W-:-:S04]  /*d9b0*/  @!P6 IMAD R4, R24, R18, RZ ;  /* 0x000000121804e224 */ /* 0x000fc800078e02ff */
[----:B---3--:R-:W-:Y:S01]  /*d9c0*/  @!P6 IMAD R24, R163, R17, R4 ;  /* 0x00000011a318e224 */ /* 0x008fe200078e0204 */
[C---:B------:R-:W-:Y:S01]  /*d9d0*/  ISETP.LT.OR P4, PT, R0.reuse, 0x39, !P3 ;  /* 0x000000390000780c */ /* 0x040fe20005f81670 */
[----:B------:R-:W3:Y:S04]  /*d9e0*/  LDL.LU R163, [R1+0x1f8] ;  /* 0x0001f80001a37983 */ /* 0x000ee80000300800 */
[----:B------:R0:W-:Y:S01]  /*d9f0*/  @!P6 STG.E.U8 desc[UR60][R26.64+0x11], R24 ;  /* 0x000011181a00e986 */ /* 0x0001e2000c10113c */
[----:B------:R-:W-:-:S13]  /*da00*/  ISETP.LT.OR P6, PT, R0, 0x19, !P0 ;  /* 0x000000190000780c */ /* 0x000fda00047c1670 */
[----:B------:R-:W0:Y:S02]  /*da10*/  @!P6 LDG.E.U8 R16, desc[UR60][R236.64+0x18] ;  /* 0x0000183cec10e981 */ /* 0x000e24000c1e1100 */
[----:B0-----:R-:W-:-:S05]  /*da20*/  @!P6 PRMT R24, R16, 0x8880, RZ ;  /* 0x000088801018e816 */ /* 0x001fca00000000ff */
[----:B------:R-:W-:-:S04]  /*da30*/  @!P6 IMAD R4, R24, R18, RZ ;  /* 0x000000121804e224 */ /* 0x000fc800078e02ff */
[----:B------:R-:W-:Y:S02]  /*da40*/  @!P6 IMAD R24, R170, R17, R4 ;  /* 0x00000011aa18e224 */ /* 0x000fe400078e0204 */
[----:B------:R-:W4:Y:S04]  /*da50*/  LDL.LU R170, [R1+0x1fc] ;  /* 0x0001fc0001aa7983 */ /* 0x000f280000300800 */
[----:B------:R0:W-:Y:S01]  /*da60*/  @!P6 STG.E.U8 desc[UR60][R2.64+0x18], R24 ;  /* 0x000018180200e986 */ /* 0x0001e2000c10113c */
[----:B------:R-:W-:-:S04]  /*da70*/  @!P4 IADD3 R56, P2, P6, R23, R2, R31 ;  /* 0x000000021738c210 */ /* 0x000fc80007e5e01f */
[----:B------:R-:W-:Y:S02]  /*da80*/  @!P4 IADD3.X R57, R19, R3, R233, P2, P6 ;  /* 0x000000031339c210 */ /* 0x000fe400017ec4e9 */
[----:B------:R-:W-:-:S13]  /*da90*/  ISETP.LT.OR P6, PT, R0, 0x1a, !P0 ;  /* 0x0000001a0000780c */ /* 0x000fda00047c1670 */
[----:B------:R-:W0:Y:S02]  /*daa0*/  @!P6 LDG.E.U8 R16, desc[UR60][R236.64+0x19] ;  /* 0x0000193cec10e981 */ /* 0x000e24000c1e1100 */
[----:B0-----:R-:W-:-:S05]  /*dab0*/  @!P6 PRMT R24, R16, 0x8880, RZ ;  /* 0x000088801018e816 */ /* 0x001fca00000000ff */
[----:B------:R-:W-:-:S04]  /*dac0*/  @!P6 IMAD R4, R24, R18, RZ ;  /* 0x000000121804e224 */ /* 0x000fc800078e02ff */
[----:B--2---:R-:W-:Y:S01]  /*dad0*/  @!P6 IMAD R24, R171, R17, R4 ;  /* 0x00000011ab18e224 */ /* 0x004fe200078e0204 */
[----:B------:R-:W-:Y:S01]  /*dae0*/  LOP3.LUT P4, RZ, R154, 0x800, RZ, 0xc0, !PT ;  /* 0x000008009aff7812 */ /* 0x000fe2000788c0ff */
[----:B------:R-:W2:Y:S04]  /*daf0*/  LDL.LU R171, [R1+0x1c0] ;  /* 0x0001c00001ab7983 */ /* 0x000ea80000300800 */
[----:B------:R0:W-:Y:S01]  /*db00*/  @!P6 STG.E.U8 desc[UR60][R2.64+0x19], R24 ;  /* 0x000019180200e986 */ /* 0x0001e2000c10113c */
[----:B------:R-:W-:-:S13]  /*db10*/  ISETP.LT.OR P6, PT, R0, 0x19, !P5 ;  /* 0x000000190000780c */ /* 0x000fda0006fc1670 */
[----:B------:R-:W0:Y:S01]  /*db20*/  @!P6 LDG.E.U8 R16, desc[UR60][R234.64+0x18] ;  /* 0x0000183cea10e981 */ /* 0x000e22000c1e1100 */
[----:B------:R-:W-:-:S05]  /*db30*/  @!P6 IADD3 R26, P2, R2, R23, RZ ;  /* 0x00000017021ae210 */ /* 0x000fca0007f5e0ff */
[----:B------:R-:W-:Y:S01]  /*db40*/  @!P6 IMAD.X R27, R3, 0x1, R19, P2 ;  /* 0x00000001031be824 */ /* 0x000fe200010e0613 */
[----:B------:R-:W-:Y:S02]  /*db50*/  ISETP.LT.OR P2, PT, R0, 0x3a, !P3 ;  /* 0x0000003a0000780c */ /* 0x000fe40005f41670 */
[----:B------:R-:W-:-:S04]  /*db60*/  LOP3.LUT R154, R154, 0xffffff7f, RZ, 0xc0, !PT ;  /* 0xffffff7f9a9a7812 */ /* 0x000fc800078ec0ff */
[----:B------:R-:W-:Y:S02]  /*db70*/  @P0 LOP3.LUT R154, R154, 0x80, RZ, 0xfc, !PT ;  /* 0x000000809a9a0812 */ /* 0x000fe400078efcff */
[----:B0-----:R-:W-:-:S05]  /*db80*/  @!P6 PRMT R24, R16, 0x8880, RZ ;  /* 0x000088801018e816 */ /* 0x001fca00000000ff */
[----:B------:R-:W-:-:S04]  /*db90*/  @!P6 IMAD R4, R24, R18, RZ ;  /* 0x000000121804e224 */ /* 0x000fc800078e02ff */
[----:B---3--:R-:W-:Y:S02]  /*dba0*/  @!P6 IMAD R24, R163, R17, R4 ;  /* 0x00000011a318e224 */ /* 0x008fe400078e0204 */
[----:B------:R-:W3:Y:S04]  /*dbb0*/  LDL.LU R163, [R1+0x1c4] ;  /* 0x0001c40001a37983 */ /* 0x000ee80000300800 */
[----:B------:R0:W-:Y:S01]  /*dbc0*/  @!P6 STG.E.U8 desc[UR60][R26.64+0x18], R24 ;  /* 0x000018181a00e986 */ /* 0x0001e2000c10113c */
[----:B------:R-:W-:-:S04]  /*dbd0*/  @!P2 IADD3 R54, P0, P6, R23, R2, R31 ;  /* 0x000000021736a210 */ /* 0x000fc80007e1e01f */
[----:B------:R-:W-:Y:S02]  /*dbe0*/  @!P2 IADD3.X R55, R19, R3, R233, P0, P6 ;  /* 0x000000031337a210 */ /* 0x000fe400007ec4e9 */
[----:B------:R-:W-:-:S13]  /*dbf0*/  ISETP.LT.OR P6, PT, R0, 0x1a, !P5 ;  /* 0x0000001a0000780c */ /* 0x000fda0006fc1670 */
[----:B------:R-:W4:Y:S01]  /*dc00*/  @!P6 LDG.E.U8 R16, desc[UR60][R234.64+0x19] ;  /* 0x0000193cea10e981 */ /* 0x000f22000c1e1100 */
[----:B------:R-:W-:Y:S02]  /*dc10*/  ISETP.LT.OR P2, PT, R0, 0x31, !P1 ;  /* 0x000000310000780c */ /* 0x000fe40004f41670 */
[----:B0-----:R-:W-:-:S05]  /*dc20*/  @!P6 IADD3 R26, P0, R2, R23, RZ ;  /* 0x00000017021ae210 */ /* 0x001fca0007f1e0ff */
[----:B------:R-:W-:Y:S01]  /*dc30*/  @!P6 IMAD.X R27, R3, 0x1, R19, P0 ;  /* 0x00000001031be824 */ /* 0x000fe200000e0613 */
[----:B----4-:R-:W-:-:S05]  /*dc40*/  @!P6 PRMT R24, R16, 0x8880, RZ ;  /* 0x000088801018e816 */ /* 0x010fca00000000ff */
        /* <DEDUP_REMOVED lines=11> */
[----:B------:R-:W-:Y:S01]  /*dd00*/  LOP3.LUT R154, R154, 0xfffffeff, RZ, 0xc0, !PT ;  /* 0xfffffeff9a9a7812 */ /* 0x000fe200078ec0ff */
[----:B------:R-:W2:Y:S04]  /*dd10*/  LDL.LU R171, [R1+0x1cc] ;  /* 0x0001cc0001ab7983 */ /* 0x000ea80000300800 */
[----:B------:R0:W-:Y:S01]  /*dd20*/  @!P6 STG.E.U8 desc[UR60][R20.64+0x10], R24 ;  /* 0x000010181400e986 */ /* 0x0001e2000c10113c */
[----:B------:R-:W-:-:S13]  /*dd30*/  ISETP.LT.OR P6, PT, R0, 0x12, !P4 ;  /* 0x000000120000780c */ /* 0x000fda00067c1670 */
[----:B------:R-:W0:Y:S02]  /*dd40*/  @!P6 LDG.E.U8 R16, desc[UR60][R14.64+0x11] ;  /* 0x0000113c0e10e981 */ /* 0x000e24000c1e1100 */
[----:B0-----:R-:W-:-:S05]  /*dd50*/  @!P6 PRMT R24, R16, 0x8880, RZ ;  /* 0x000088801018e816 */ /* 0x001fca00000000ff */
[----:B------:R-:W-:-:S04]  /*dd60*/  @!P6 IMAD R4, R24, R18, RZ ;  /* 0x000000121804e224 */ /* 0x000fc800078e02ff */
[----:B---3--:R-:W-:Y:S01]  /*dd70*/  @!P6 IMAD R24, R163, R17, R4 ;  /* 0x00000011a318e224 */ /* 0x008fe200078e0204 */
[----:B------:R-:W-:Y:S01]  /*dd80*/  @P5 LOP3.LUT R154, R154, 0x100, RZ, 0xfc, !PT ;  /* 0x000001009a9a5812 */ /* 0x000fe200078efcff */
[----:B------:R-:W3:Y:S04]  /*dd90*/  LDL.LU R163, [R1+0x1d0] ;  /* 0x0001d00001a37983 */ /* 0x000ee80000300800 */
[----:B------:R0:W-:Y:S01]  /*dda0*/  @!P6 STG.E.U8 desc[UR60][R20.64+0x11], R24 ;  /* 0x000011181400e986 */ /* 0x0001e2000c10113c */
[----:B------:R-:W-:-:S13]  /*ddb0*/  ISETP.LT.OR P6, PT, R0, 0x11, !P3 ;  /* 0x000000110000780c */ /* 0x000fda0005fc1670 */
[----:B------:R-:W0:Y:S01]  /*ddc0*/  @!P6 LDG.E.U8 R16, desc[UR60][R12.64+0x10] ;  /* 0x0000103c0c10e981 */ /* 0x000e22000c1e1100 */
[----:B------:R-:W-:-:S13]  /*ddd0*/  ISETP.LT.OR P5, PT, R0, 0x32, !P1 ;  /* 0x000000320000780c */ /* 0x000fda0004fa1670 */
[----:B------:R-:W-:-:S04]  /*dde0*/  @!P5 IADD3 R50, P0, P2, R23, R2, R30 ;  /* 0x000000021732d210 */ /* 0x000fc80007a1e01e */
[----:B------:R-:W-:Y:S02]  /*ddf0*/  @!P5 IADD3.X R51, R19, R3, R165, P0, P2 ;  /* 0x000000031333d210 */ /* 0x000fe400007e44a5 */
[----:B------:R-:W-:Y:S02]  /*de00*/  ISETP.LT.OR P2, PT, R0, 0x12, !P3 ;  /* 0x000000120000780c */ /* 0x000fe40005f41670 */
[----:B------:R-:W-:-:S05]  /*de10*/  @!P6 IADD3 R26, P0, R23, R20, RZ ;  /* 0x00000014171ae210 */ /* 0x000fca0007f1e0ff */
[----:B------:R-:W-:Y:S01]  /*de20*/  @!P6 IMAD.X R27, R19, 0x1, R21, P0 ;  /* 0x00000001131be824 */ /* 0x000fe200000e0615 */
[----:B0-----:R-:W-:-:S05]  /*de30*/  @!P6 PRMT R24, R16, 0x8880, RZ ;  /* 0x000088801018e816 */ /* 0x001fca00000000ff */
[----:B------:R-:W-:-:S04]  /*de40*/  @!P6 IMAD R4, R24, R18, RZ ;  /* 0x000000121804e224 */ /* 0x000fc800078e02ff */
[----:B----4-:R-:W-:Y:S01]  /*de50*/  @!P6 IMAD R24, R170, R17, R4 ;  /* 0x00000011aa18e224 */ /* 0x010fe200078e0204 */
[----:B------:R-:W-:Y:S01]  /*de60*/  ISETP.LT.OR P5, PT, R0, 0x39, !P1 ;  /* 0x000000390000780c */ /* 0x000fe20004fa1670 */
[----:B------:R-:W4:Y:S04]  /*de70*/  LDL.LU R170, [R1+0x1d4] ;  /* 0x0001d40001aa7983 */ /* 0x000f280000300800 */
[----:B------:R0:W-:Y:S04]  /*de80*/  @!P6 STG.E.U8 desc[UR60][R26.64+0x10], R24 ;  /* 0x000010181a00e986 */ /* 0x0001e8000c10113c */
[----:B------:R-:W0:Y:S04]  /*de90*/  @!P2 LDG.E.U8 R16, desc[UR60][R12.64+0x11] ;  /* 0x0000113c0c10a981 */ /* 0x000e28000c1e1100 */
[----:B------:R-:W-:-:S04]  /*dea0*/  @!P5 IADD3 R48, P0, P6, R23, R2, R30 ;  /* 0x000000021730d210 */ /* 0x000fc80007e1e01e */
[----:B------:R-:W-:Y:S02]  /*deb0*/  @!P5 IADD3.X R49, R19, R3, R165, P0, P6 ;  /* 0x000000031331d210 */ /* 0x000fe400007ec4a5 */
[----:B------:R-:W-:-:S13]  /*dec0*/  ISETP.LT.OR P5, PT, R0, 0x3a, !P1 ;  /* 0x0000003a0000780c */ /* 0x000fda0004fa1670 */
[----:B------:R-:W-:-:S04]  /*ded0*/  @!P5 IADD3 R46, P0, P6, R23, R2, R30 ;  /* 0x00000002172ed210 */ /* 0x000fc80007e1e01e */
[----:B------:R-:W-:Y:S02]  /*dee0*/  @!P5 IADD3.X R47, R19, R3, R165, P0, P6 ;  /* 0x00000003132fd210 */ /* 0x000fe400007ec4a5 */
[----:B0-----:R-:W-:-:S05]  /*def0*/  @!P2 PRMT R24, R16, 0x8880, RZ ;  /* 0x000088801018a816 */ /* 0x001fca00000000ff */
[----:B------:R-:W-:-:S04]  /*df00*/  @!P2 IMAD R4, R24, R18, RZ ;  /* 0x000000121804a224 */ /* 0x000fc800078e02ff */
[----:B--2---:R-:W-:Y:S02]  /*df10*/  @!P2 IMAD R24, R171, R17, R4 ;  /* 0x00000011ab18a224 */ /* 0x004fe400078e0204 */
[----:B------:R-:W2:Y:S04]  /*df20*/  LDL.LU R171, [R1+0x1d8] ;  /* 0x0001d80001ab7983 */ /* 0x000ea80000300800 */
[----:B------:R0:W-:Y:S01]  /*df30*/  @!P2 STG.E.U8 desc[UR60][R156.64+0x11], R24 ;  /* 0x000011189c00a986 */ /* 0x0001e2000c10113c */
[----:B------:R-:W-:-:S03]  /*df40*/  ISETP.LT.OR P2, PT, R0, 0x41, !P3 ;  /* 0x000000410000780c */ /* 0x000fc60005f41670 */
[----:B------:R-:W2:Y:S10]  /*df50*/  LDL.LU R162, [R1+0x1dc] ;  /* 0x0001dc0001a27983 */ /* 0x000eb40000300800 */
[----:B------:R-:W-:-:S04]  /*df60*/  @!P2 IADD3 R44, P0, P6, R23, R2, R31 ;  /* 0x00000002172ca210 */ /* 0x000fc80007e1e01f */
[----:B------:R-:W-:Y:S02]  /*df70*/  @!P2 IADD3.X R45, R19, R3, R233, P0, P6 ;  /* 0x00000003132da210 */ /* 0x000fe400007ec4e9 */
[----:B------:R-:W-:-:S13]  /*df80*/  ISETP.LT.OR P6, PT, R0, 0x19, !P4 ;  /* 0x000000190000780c */ /* 0x000fda00067c1670 */
[----:B------:R-:W0:Y:S02]  /*df90*/  @!P6 LDG.E.U8 R16, desc[UR60][R14.64+0x18] ;  /* 0x0000183c0e10e981 */ /* 0x000e24000c1e1100 */
[----:B0-----:R-:W-:-:S05]  /*dfa0*/  @!P6 PRMT R24, R16, 0x8880, RZ ;  /* 0x000088801018e816 */ /* 0x001fca00000000ff */
[----:B------:R-:W-:-:S04]  /*dfb0*/  @!P6 IMAD R4, R24, R18, RZ ;  /* 0x000000121804e224 */ /* 0x000fc800078e02ff */
[----:B---3--:R-:W-:-:S05]  /*dfc0*/  @!P6 IMAD R24, R163, R17, R4 ;  /* 0x00000011a318e224 */ /* 0x008fca00078e0204 */
[----:B------:R0:W-:Y:S01]  /*dfd0*/  @!P6 STG.E.U8 desc[UR60][R20.64+0x18], R24 ;  /* 0x000018181400e986 */ /* 0x0001e2000c10113c */
[----:B------:R-:W-:-:S13]  /*dfe0*/  ISETP.LT.OR P6, PT, R0, 0x1a, !P4 ;  /* 0x0000001a0000780c */ /* 0x000fda00067c1670 */
[----:B------:R-:W0:Y:S01]  /*dff0*/  @!P6 LDG.E.U8 R16, desc[UR60][R14.64+0x19] ;  /* 0x0000193c0e10e981 */ /* 0x000e22000c1e1100 */
[----:B------:R-:W-:Y:S02]  /*e000*/  ISETP.LT.OR P0, PT, R0, 0x19, !P3 ;  /* 0x000000190000780c */ /* 0x000fe40005f01670 */
[----:B0-----:R-:W-:-:S05]  /*e010*/  @!P6 PRMT R24, R16, 0x8880, RZ ;  /* 0x000088801018e816 */ /* 0x001fca00000000ff */
[----:B------:R-:W-:-:S04]  /*e020*/  @!P6 IMAD R4, R24, R18, RZ ;  /* 0x000000121804e224 */ /* 0x000fc800078e02ff */
[----:B----4-:R-:W-:Y:S01]  /*e030*/  @!P6 IMAD R24, R170, R17, R4 ;  /* 0x00000011aa18e224 */ /* 0x010fe200078e0204 */
[----:B------:R-:W-:Y:S01]  /*e040*/  ISETP.LT.OR P2, PT, R0, 0x42, !P3 ;  /* 0x000000420000780c */ /* 0x000fe20005f41670 */
[----:B------:R-:W3:Y:S04]  /*e050*/  LDL.LU R170, [R1+0x1a0] ;  /* 0x0001a00001aa7983 */ /* 0x000ee80000300800 */
[----:B------:R0:W-:Y:S04]  /*e060*/  @!P6 STG.E.U8 desc[UR60][R20.64+0x19], R24 ;  /* 0x000019181400e986 */ /* 0x0001e8000c10113c */
[----:B------:R-:W0:Y:S01]  /*e070*/  @!P0 LDG.E.U8 R16, desc[UR60][R12.64+0x18] ;  /* 0x0000183c0c108981 */ /* 0x000e22000c1e1100 */
[----:B------:R-:W-:-:S02]  /*e080*/  LOP3.LUT R154, R154, 0xffffffbf, RZ, 0xc0, !PT ;  /* 0xffffffbf9a9a7812 */ /* 0x000fc400078ec0ff */
[----:B0-----:R-:W-:-:S05]  /*e090*/  @!P0 PRMT R24, R16, 0x8880, RZ ;  /* 0x0000888010188816 */ /* 0x001fca00000000ff */
[----:B------:R-:W-:-:S04]  /*e0a0*/  @!P0 IMAD R4, R24, R18, RZ ;  /* 0x0000001218048224 */ /* 0x000fc800078e02ff */
[----:B--2---:R-:W-:Y:S01]  /*e0b0*/  @!P0 IMAD R24, R171, R17, R4 ;  /* 0x00000011ab188224 */ /* 0x004fe200078e0204 */
[----:B------:R-:W-:Y:S01]  /*e0c0*/  @P4 LOP3.LUT R154, R154, 0x40, RZ, 0xfc, !PT ;  /* 0x000000409a9a4812 */ /* 0x000fe200078efcff */
[----:B------:R-:W2:Y:S04]  /*e0d0*/  LDL.LU R171, [R1+0x1a4] ;  /* 0x0001a40001ab7983 */ /* 0x000ea80000300800 */
[----:B------:R0:W-:Y:S01]  /*e0e0*/  @!P0 STG.E.U8 desc[UR60][R152.64+0x18], R24 ;  /* 0x0000181898008986 */ /* 0x0001e2000c10113c */
[----:B------:R-:W-:Y:S02]  /*e0f0*/  ISETP.LT.OR P0, PT, R0, 0x1a, !P3 ;  /* 0x0000001a0000780c */ /* 0x000fe40005f01670 */
[----:B------:R-:W-:Y:S01]  /*e100*/  @!P2 IADD3 R42, P4, P5, R23, R2, R31 ;  /* 0x00000002172aa210 */ /* 0x000fe20007d9e01f */
[----:B------:R-:W4:Y:S10]  /*e110*/  LDL.LU R163, [R1+0x1a8] ;  /* 0x0001a80001a37983 */ /* 0x000f340000300800 */
[----:B------:R-:W0:Y:S01]  /*e120*/  @!P0 LDG.E.U8 R16, desc[UR60][R12.64+0x19] ;  /* 0x0000193c0c108981 */ /* 0x000e22000c1e1100 */
[----:B------:R-:W-:-:S02]  /*e130*/  @!P2 IADD3.X R43, R19, R3, R233, P4, P5 ;  /* 0x00000003132ba210 */ /* 0x000fc400027ea4e9 */
[----:B------:R-:W-:Y:S02]  /*e140*/  ISETP.LT.OR P5, PT, R0, 0x49, !P3 ;  /* 0x000000490000780c */ /* 0x000fe40005fa1670 */
[C---:B------:R-:W-:Y:S02]  /*e150*/  LOP3.LUT P2, RZ, R154.reuse, 0x400, RZ, 0xc0, !PT ;  /* 0x000004009aff7812 */ /* 0x040fe4000784c0ff */
[----:B------:R-:W-:-:S09]  /*e160*/  LOP3.LUT R154, R154, 0xfffffdff, RZ, 0xc0, !PT ;  /* 0xfffffdff9a9a7812 */ /* 0x000fd200078ec0ff */
[----:B------:R-:W-:-:S04]  /*e170*/  @!P5 IADD3 R40, P4, P6, R23, R2, R31 ;  /* 0x000000021728d210 */ /* 0x000fc80007e9e01f */
[----:B------:R-:W-:Y:S02]  /*e180*/  @!P5 IADD3.X R41, R19, R3, R233, P4, P6 ;  /* 0x000000031329d210 */ /* 0x000fe400027ec4e9 */
[----:B------:R-:W-:Y:S02]  /*e190*/  ISETP.LT.OR P5, PT, R0, 0x4a, !P3 ;  /* 0x0000004a0000780c */ /* 0x000fe40005fa1670 */
[----:B------:R-:W-:Y:S02]  /*e1a0*/  @P3 LOP3.LUT R154, R154, 0x200, RZ, 0xfc, !PT ;  /* 0x000002009a9a3812 */ /* 0x000fe400078efcff */
[----:B------:R-:W-:-:S09]  /*e1b0*/  ISETP.LT.OR P3, PT, R0, 0x41, !P1 ;  /* 0x000000410000780c */ /* 0x000fd20004f61670 */
[----:B------:R-:W-:-:S04]  /*e1c0*/  @!P5 IADD3 R38, P4, P6, R23, R2, R31 ;  /* 0x000000021726d210 */ /* 0x000fc80007e9e01f */
[----:B------:R-:W-:Y:S02]  /*e1d0*/  @!P5 IADD3.X R39, R19, R3, R233, P4, P6 ;  /* 0x000000031327d210 */ /* 0x000fe400027ec4e9 */
[----:B0-----:R-:W-:-:S05]  /*e1e0*/  @!P0 PRMT R24, R16, 0x8880, RZ ;  /* 0x0000888010188816 */ /* 0x001fca00000000ff */
[----:B------:R-:W-:-:S04]  /*e1f0*/  @!P0 IMAD R4, R24, R18, RZ ;  /* 0x0000001218048224 */ /* 0x000fc800078e02ff */
[----:B------:R-:W-:-:S05]  /*e200*/  @!P0 IMAD R24, R162, R17, R4 ;  /* 0x00000011a2188224 */ /* 0x000fca00078e0204 */
[----:B------:R0:W-:Y:S01]  /*e210*/  @!P0 STG.E.U8 desc[UR60][R166.64+0x19], R24 ;  /* 0x00001918a6008986 */ /* 0x0001e2000c10113c */
[----:B------:R-:W-:-:S04]  /*e220*/  @!P3 IADD3 R36, P0, P6, R23, R2, R30 ;  /* 0x000000021724b210 */ /* 0x000fc80007e1e01e */
[----:B------:R-:W-:Y:S02]  /*e230*/  @!P3 IADD3.X R37, R19, R3, R165, P0, P6 ;  /* 0x000000031325b210 */ /* 0x000fe400007ec4a5 */
[----:B------:R-:W-:-:S13]  /*e240*/  ISETP.LT.OR P6, PT, R0, 0x11, !P2 ;  /* 0x000000110000780c */ /* 0x000fda00057c1670 */
[----:B------:R-:W0:Y:S02]  /*e250*/  @!P6 LDG.E.U8 R16, desc[UR60][R8.64+0x10] ;  /* 0x0000103c0810e981 */ /* 0x000e24000c1e1100 */
[----:B0-----:R-:W-:-:S05]  /*e260*/  @!P6 PRMT R24, R16, 0x8880, RZ ;  /* 0x000088801018e816 */ /* 0x001fca00000000ff */
        /* <DEDUP_REMOVED lines=9> */
[----:B--2---:R-:W-:Y:S01]  /*e300*/  @!P6 IMAD R24, R171, R17, R4 ;  /* 0x00000011ab18e224 */ /* 0x004fe200078e0204 */
[----:B------:R-:W-:Y:S01]  /*e310*/  ISETP.LT.OR P3, PT, R0, 0x42, !P1 ;  /* 0x000000420000780c */ /* 0x000fe20004f61670 */
[----:B------:R-:W2:Y:S04]  /*e320*/  LDL.LU R171, [R1+0x1b0] ;  /* 0x0001b00001ab7983 */ /* 0x000ea80000300800 */
[----:B------:R0:W-:Y:S04]  /*e330*/  @!P6 STG.E.U8 desc[UR60][R6.64+0x11], R24 ;  /* 0x000011180600e986 */ /* 0x0001e8000c10113c */
[----:B------:R-:W0:Y:S04]  /*e340*/  @!P0 LDG.E.U8 R16, desc[UR60][R10.64+0x10] ;  /* 0x0000103c0a108981 */ /* 0x000e28000c1e1100 */
[----:B------:R-:W-:-:S02]  /*e350*/  @!P3 IADD3 R34, P4, P5, R23, R2, R30 ;  /* 0x000000021722b210 */ /* 0x000fc40007d9e01e */
[----:B0-----:R-:W-:-:S05]  /*e360*/  @!P0 PRMT R24, R16, 0x8880, RZ ;  /* 0x0000888010188816 */ /* 0x001fca00000000ff */
[----:B------:R-:W-:-:S04]  /*e370*/  @!P0 IMAD R4, R24, R18, RZ ;  /* 0x0000001218048224 */ /* 0x000fc800078e02ff */
[----:B----4-:R-:W-:-:S05]  /*e380*/  @!P0 IMAD R24, R163, R17, R4 ;  /* 0x00000011a3188224 */ /* 0x010fca00078e0204 */
[----:B------:R0:W-:Y:S01]  /*e390*/  @!P0 STG.E.U8 desc[UR60][R174.64+0x10], R24 ;  /* 0x00001018ae008986 */ /* 0x0001e2000c10113c */
[C---:B------:R-:W-:Y:S02]  /*e3a0*/  ISETP.LT.OR P0, PT, R0.reuse, 0x12, !P1 ;  /* 0x000000120000780c */ /* 0x040fe40004f01670 */
[----:B------:R-:W-:Y:S01]  /*e3b0*/  @!P3 IADD3.X R35, R19, R3, R165, P4, P5 ;  /* 0x000000031323b210 */ /* 0x000fe200027ea4a5 */
[----:B0-----:R-:W4:Y:S10]  /*e3c0*/  LDL.LU R174, [R1+0x1b4] ;  /* 0x0001b40001ae7983 */ /* 0x001f340000300800 */
[----:B------:R-:W3:Y:S01]  /*e3d0*/  @!P0 LDG.E.U8 R16, desc[UR60][R10.64+0x11] ;  /* 0x0000113c0a108981 */ /* 0x000ee2000c1e1100 */
[----:B------:R-:W-:-:S02]  /*e3e0*/  ISETP.LT.OR P5, PT, R0, 0x49, !P1 ;  /* 0x000000490000780c */ /* 0x000fc40004fa1670 */
[----:B------:R-:W-:Y:S01]  /*e3f0*/  LOP3.LUT P3, RZ, R154, 0x200, RZ, 0xc0, !PT ;  /* 0x000002009aff7812 */ /* 0x000fe2000786c0ff */
[----:B------:R-:W4:Y:S10]  /*e400*/  LDL.LU R175, [R1+0x1b8] ;  /* 0x0001b80001af7983 */ /* 0x000f340000300800 */
        /* <DEDUP_REMOVED lines=8> */
[----:B------:R-:W-:-:S05]  /*e490*/  @!P0 IMAD R24, R170, R17, R4 ;  /* 0x00000011aa188224 */ /* 0x000fca00078e0204 */
[----:B------:R0:W-:Y:S01]  /*e4a0*/  @!P0 STG.E.U8 desc[UR60][R160.64+0x11], R24 ;  /* 0x00001118a0008986 */ /* 0x0001e2000c10113c */
[----:B------:R-:W-:-:S04]  /*e4b0*/  @!P4 IADD3 R28, P0, P6, R23, R2, R31 ;  /* 0x00000002171cc210 */ /* 0x000fc80007e1e01f */
[----:B------:R-:W-:Y:S02]  /*e4c0*/  @!P4 IADD3.X R29, R19, R3, R233, P0, P6 ;  /* 0x00000003131dc210 */ /* 0x000fe400007ec4e9 */
[C---:B------:R-:W-:Y:S02]  /*e4d0*/  ISETP.LT.OR P6, PT, R0.reuse, 0x19, !P2 ;  /* 0x000000190000780c */ /* 0x040fe400057c1670 */
[----:B------:R-:W-:Y:S02]  /*e4e0*/  ISETP.LT.OR P5, PT, R0, 0x52, !P3 ;  /* 0x000000520000780c */ /* 0x000fe40005fa1670 */
[----:B------:R-:W-:Y:S01]  /*e4f0*/  LOP3.LUT R232, R232, 0xbfffffff, RZ, 0xc0, !PT ;  /* 0xbfffffffe8e87812 */ /* 0x000fe200078ec0ff */
[----:B0-----:R-:W3:Y:S08]  /*e500*/  LDL.LU R160, [R1+0x1bc] ;  /* 0x0001bc0001a07983 */ /* 0x001ef00000300800 */
[----:B------:R-:W2:Y:S01]  /*e510*/  @!P6 LDG.E.U8 R16, desc[UR60][R8.64+0x18] ;  /* 0x0000183c0810e981 */ /* 0x000ea2000c1e1100 */
[----:B------:R-:W-:-:S02]  /*e520*/  ISETP.LT.OR P0, PT, R0, 0x19, !P1 ;  /* 0x000000190000780c */ /* 0x000fc40004f01670 */
[----:B------:R-:W-:Y:S01]  /*e530*/  LOP3.LUT R154, R154, 0xffffffef, RZ, 0xc0, !PT ;  /* 0xffffffef9a9a7812 */ /* 0x000fe200078ec0ff */
[----:B------:R-:W3:Y:S01]  /*e540*/  LDL.LU R161, [R1+0x180] ;  /* 0x0001800001a17983 */ /* 0x000ee20000300800 */
[----:B--2---:R-:W-:-:S03]  /*e550*/  @!P6 PRMT R24, R16, 0x8880, RZ ;  /* 0x000088801018e816 */ /* 0x004fc600000000ff */
[----:B------:R-:W2:Y:S02]  /*e560*/  LDL.LU R162, [R1+0x184] ;  /* 0x0001840001a27983 */ /* 0x000ea40000300800 */
[----:B------:R-:W-:Y:S01]  /*e570*/  @!P6 IMAD R4, R24, R18, RZ ;  /* 0x000000121804e224 */ /* 0x000fe200078e02ff */
[----:B------:R-:W-:Y:S01]  /*e580*/  @P4 LOP3.LUT R232, R232, 0x40000000, RZ, 0xfc, !PT ;  /* 0x40000000e8e84812 */ /* 0x000fe200078efcff */
[----:B------:R-:W2:Y:S02]  /*e590*/  LDL.LU R163, [R1+0x188] ;  /* 0x0001880001a37983 */ /* 0x000ea40000300800 */
[----:B------:R-:W-:Y:S01]  /*e5a0*/  @!P6 IMAD R24, R171, R17, R4 ;  /* 0x00000011ab18e224 */ /* 0x000fe200078e0204 */
[----:B------:R-:W-:Y:S01]  /*e5b0*/  @P2 LOP3.LUT R154, R154, 0x10, RZ, 0xfc, !PT ;  /* 0x000000109a9a2812 */ /* 0x000fe200078efcff */
[----:B------:R-:W2:Y:S04]  /*e5c0*/  LDL.LU R166, [R1+0x18c] ;  /* 0x00018c0001a67983 */ /* 0x000ea80000300800 */
[----:B------:R0:W-:Y:S01]  /*e5d0*/  @!P6 STG.E.U8 desc[UR60][R6.64+0x18], R24 ;  /* 0x000018180600e986 */ /* 0x0001e2000c10113c */
[----:B------:R-:W-:-:S02]  /*e5e0*/  ISETP.LT.OR P6, PT, R0, 0x1a, !P2 ;  /* 0x0000001a0000780c */ /* 0x000fc400057c1670 */
[----:B------:R-:W-:Y:S01]  /*e5f0*/  LOP3.LUT R232, R232, 0xdfffffff, RZ, 0xc0, !PT ;  /* 0xdfffffffe8e87812 */ /* 0x000fe200078ec0ff */
[----:B------:R-:W2:Y:S10]  /*e600*/  LDL.LU R167, [R1+0x190] ;  /* 0x0001900001a77983 */ /* 0x000eb40000300800 */
[----:B------:R-:W0:Y:S01]  /*e610*/  @!P6 LDG.E.U8 R16, desc[UR60][R8.64+0x19] ;  /* 0x0000193c0810e981 */ /* 0x000e22000c1e1100 */
[----:B------:R-:W-:-:S02]  /*e620*/  @!P5 IADD3 R170, P2, P4, R23, R2, R31 ;  /* 0x0000000217aad210 */ /* 0x000fc40007c5e01f */
[----:B------:R-:W-:Y:S01]  /*e630*/  @P5 LOP3.LUT R232, R232, 0x20000000, RZ, 0xfc, !PT ;  /* 0x20000000e8e85812 */ /* 0x000fe200078efcff */
[----:B------:R-:W2:Y:S01]  /*e640*/  LDL.LU R152, [R1+0x194] ;  /* 0x0001940001987983 */ /* 0x000ea20000300800 */
[----:B0-----:R-:W-:-:S03]  /*e650*/  @!P6 PRMT R24, R16, 0x8880, RZ ;  /* 0x000088801018e816 */ /* 0x001fc600000000ff */
[----:B------:R-:W2:Y:S02]  /*e660*/  LDL.LU R153, [R1+0x198] ;  /* 0x0001980001997983 */ /* 0x000ea40000300800 */
[----:B------:R-:W-:Y:S01]  /*e670*/  @!P6 IMAD R4, R24, R18, RZ ;  /* 0x000000121804e224 */ /* 0x000fe200078e02ff */
[----:B------:R-:W-:Y:S01]  /*e680*/  @!P5 IADD3.X R171, R19, R3, R233, P2, P4 ;  /* 0x0000000313abd210 */ /* 0x000fe200017e84e9 */
[----:B------:R-:W2:Y:S02]  /*e690*/  LDL.LU R155, [R1+0x19c] ;  /* 0x00019c00019b7983 */ /* 0x000ea40000300800 */
[----:B----4-:R-:W-:-:S05]  /*e6a0*/  @!P6 IMAD R24, R174, R17, R4 ;  /* 0x00000011ae18e224 */ /* 0x010fca00078e0204 */
[----:B------:R0:W-:Y:S04]  /*e6b0*/  @!P6 STG.E.U8 desc[UR60][R6.64+0x19], R24 ;  /* 0x000019180600e986 */ /* 0x0001e8000c10113c */
[----:B------:R-:W0:Y:S01]  /*e6c0*/  @!P0 LDG.E.U8 R16, desc[UR60][R10.64+0x18] ;  /* 0x0000183c0a108981 */ /* 0x000e22000c1e1100 */
[C---:B------:R-:W-:Y:S02]  /*e6d0*/  ISETP.LT.OR P4, PT, R0.reuse, 0x1a, !P1 ;  /* 0x0000001a0000780c */ /* 0x040fe40004f81670 */
[----:B------:R-:W-:Y:S02]  /*e6e0*/  ISETP.LT.OR P2, PT, R0, 0x59, !P3 ;  /* 0x000000590000780c */ /* 0x000fe40005f41670 */
[----:B0-----:R-:W-:-:S05]  /*e6f0*/  @!P0 PRMT R24, R16, 0x8880, RZ ;  /* 0x0000888010188816 */ /* 0x001fca00000000ff */
[----:B------:R-:W-:-:S04]  /*e700*/  @!P0 IMAD R4, R24, R18, RZ ;  /* 0x0000001218048224 */ /* 0x000fc800078e02ff */
[----:B------:R-:W-:-:S05]  /*e710*/  @!P0 IMAD R24, R175, R17, R4 ;  /* 0x00000011af188224 */ /* 0x000fca00078e0204 */
[----:B------:R0:W-:Y:S04]  /*e720*/  @!P0 STG.E.U8 desc[UR60][R172.64+0x18], R24 ;  /* 0x00001818ac008986 */ /* 0x0001e8000c10113c */
[----:B------:R-:W4:Y:S01]  /*e730*/  @!P4 LDG.E.U8 R16, desc[UR60][R10.64+0x19] ;  /* 0x0000193c0a10c981 */ /* 0x000f22000c1e1100 */
[----:B0-----:R-:W-:-:S04]  /*e740*/  @!P2 IADD3 R172, P0, P6, R23, R2, R31 ;  /* 0x0000000217aca210 */ /* 0x001fc80007e1e01f */
        /* <DEDUP_REMOVED lines=8> */
[----:B------:R-:W-:-:S04]  /*e7d0*/  LOP3.LUT P0, RZ, R154, 0x80, RZ, 0xc0, !PT ;  /* 0x000000809aff7812 */ /* 0x000fc8000780c0ff */
[----:B------:R-:W-:Y:S02]  /*e7e0*/  ISETP.LT.OR P6, PT, R0, 0x21, !P0 ;  /* 0x000000210000780c */ /* 0x000fe400047c1670 */
[----:B----4-:R-:W-:-:S05]  /*e7f0*/  @!P4 PRMT R24, R16, 0x8880, RZ ;  /* 0x000088801018c816 */ /* 0x010fca00000000ff */
[----:B------:R-:W-:-:S04]  /*e800*/  @!P4 IMAD R4, R24, R18, RZ ;  /* 0x000000121804c224 */ /* 0x000fc800078e02ff */
[----:B---3--:R-:W-:-:S05]  /*e810*/  @!P4 IMAD R24, R160, R17, R4 ;  /* 0x00000011a018c224 */ /* 0x008fca00078e0204 */
[----:B------:R0:W-:Y:S04]  /*e820*/  @!P4 STG.E.U8 desc[UR60][R78.64+0x19], R24 ;  /* 0x000019184e00c986 */ /* 0x0001e8000c10113c */
[----:B------:R-:W0:Y:S01]  /*e830*/  @!P6 LDG.E.U8 R16, desc[UR60][R236.64+0x20] ;  /* 0x0000203cec10e981 */ /* 0x000e22000c1e1100 */
[----:B------:R-:W-:Y:S02]  /*e840*/  ISETP.LT.OR P4, PT, R0, 0x51, !P1 ;  /* 0x000000510000780c */ /* 0x000fe40004f81670 */
[----:B0-----:R-:W-:-:S05]  /*e850*/  @!P6 PRMT R24, R16, 0x8880, RZ ;  /* 0x000088801018e816 */ /* 0x001fca00000000ff */
[----:B------:R-:W-:-:S04]  /*e860*/  @!P6 IMAD R4, R24, R18, RZ ;  /* 0x000000121804e224 */ /* 0x000fc800078e02ff */
[----:B------:R-:W-:-:S05]  /*e870*/  @!P6 IMAD R24, R161, R17, R4 ;  /* 0x00000011a118e224 */ /* 0x000fca00078e0204 */
[----:B------:R0:W-:Y:S01]  /*e880*/  @!P6 STG.E.U8 desc[UR60][R2.64+0x20], R24 ;  /* 0x000020180200e986 */ /* 0x0001e2000c10113c */
[----:B------:R-:W-:-:S04]  /*e890*/  @!P4 IADD3 R160, P2, P6, R23, R2, R30 ;  /* 0x0000000217a0c210 */ /* 0x000fc80007e5e01e */
[----:B------:R-:W-:Y:S02]  /*e8a0*/  @!P4 IADD3.X R161, R19, R3, R165, P2, P6 ;  /* 0x0000000313a1c210 */ /* 0x000fe400017ec4a5 */
[----:B------:R-:W-:-:S13]  /*e8b0*/  ISETP.LT.OR P6, PT, R0, 0x22, !P0 ;  /* 0x000000220000780c */ /* 0x000fda00047c1670 */
[----:B------:R-:W0:Y:S01]  /*e8c0*/  @!P6 LDG.E.U8 R16, desc[UR60][R236.64+0x21] ;  /* 0x0000213cec10e981 */ /* 0x000e22000c1e1100 */
[----:B------:R-:W-:Y:S02]  /*e8d0*/  LOP3.LUT P5, RZ, R154, 0x100, RZ, 0xc0, !PT ;  /* 0x000001009aff7812 */ /* 0x000fe400078ac0ff */
[----:B0-----:R-:W-:-:S05]  /*e8e0*/  @!P6 PRMT R24, R16, 0x8880, RZ ;  /* 0x000088801018e816 */ /* 0x001fca00000000ff */
[----:B------:R-:W-:-:S04]  /*e8f0*/  @!P6 IMAD R4, R24, R18, RZ ;  /* 0x000000121804e224 */ /* 0x000fc800078e02ff */
[----:B--2---:R-:W-:-:S05]  /*e900*/  @!P6 IMAD R24, R162, R17, R4 ;  /* 0x00000011a218e224 */ /* 0x004fca00078e0204 */
[----:B------:R0:W-:Y:S01]  /*e910*/  @!P6 STG.E.U8 desc[UR60][R2.64+0x21], R24 ;  /* 0x000021180200e986 */ /* 0x0001e2000c10113c */
[----:B------:R-:W-:-:S13]  /*e920*/  ISETP.LT.OR P6, PT, R0, 0x21, !P5 ;  /* 0x000000210000780c */ /* 0x000fda0006fc1670 */
[----:B------:R-:W0:Y:S01]  /*e930*/  @!P6 LDG.E.U8 R16, desc[UR60][R234.64+0x20] ;  /* 0x0000203cea10e981 */ /* 0x000e22000c1e1100 */
[----:B------:R-:W-:-:S04]  /*e940*/  LOP3.LUT R232, R232, 0xfffffdff, RZ, 0xc0, !PT ;  /* 0xfffffdffe8e87812 */ /* 0x000fc800078ec0ff */
[----:B------:R-:W-:Y:S02]  /*e950*/  @P4 LOP3.LUT R232, R232, 0x200, RZ, 0xfc, !PT ;  /* 0x00000200e8e84812 */ /* 0x000fe400078efcff */
[----:B------:R-:W-:Y:S02]  /*e960*/  ISETP.LT.OR P4, PT, R0, 0x52, !P1 ;  /* 0x000000520000780c */ /* 0x000fe40004f81670 */
[----:B------:R-:W-:-:S05]  /*e970*/  @!P6 IADD3 R78, P2, R2, R23, RZ ;  /* 0x00000017024ee210 */ /* 0x000fca0007f5e0ff */
[----:B------:R-:W-:Y:S01]  /*e980*/  @!P6 IMAD.X R79, R3, 0x1, R19, P2 ;  /* 0x00000001034fe824 */ /* 0x000fe200010e0613 */
[----:B0-----:R-:W-:-:S05]  /*e990*/  @!P6 PRMT R24, R16, 0x8880, RZ ;  /* 0x000088801018e816 */ /* 0x001fca00000000ff */
[----:B------:R-:W-:-:S04]  /*e9a0*/  @!P6 IMAD R4, R24, R18, RZ ;  /* 0x000000121804e224 */ /* 0x000fc800078e02ff */
[----:B------:R-:W-:-:S05]  /*e9b0*/  @!P6 IMAD R24, R163, R17, R4 ;  /* 0x00000011a318e224 */ /* 0x000fca00078e0204 */
[----:B------:R0:W-:Y:S01]  /*e9c0*/  @!P6 STG.E.U8 desc[UR60][R78.64+0x20], R24 ;  /* 0x000020184e00e986 */ /* 0x0001e2000c10113c */
[----:B------:R-:W-:-:S04]  /*e9d0*/  @!P4 IADD3 R162, P2, P6, R23, R2, R30 ;  /* 0x0000000217a2c210 */ /* 0x000fc80007e5e01e */
[----:B------:R-:W-:Y:S02]  /*e9e0*/  @!P4 IADD3.X R163, R19, R3, R165, P2, P6 ;  /* 0x0000000313a3c210 */ /* 0x000fe400017ec4a5 */
[----:B------:R-:W-:-:S13]  /*e9f0*/  ISETP.LT.OR P6, PT, R0, 0x22, !P5 ;  /* 0x000000220000780c */ /* 0x000fda0006fc1670 */
[----:B------:R-:W2:Y:S01]  /*ea00*/  @!P6 LDG.E.U8 R16, desc[UR60][R234.64+0x21] ;  /* 0x0000213cea10e981 */ /* 0x000ea2000c1e1100 */
[----:B0-----:R-:W-:-:S05]  /*ea10*/  @!P6 IADD3 R78, P2, R2, R23, RZ ;  /* 0x00000017024ee210 */ /* 0x001fca0007f5e0ff */
[----:B------:R-:W-:Y:S01]  /*ea20*/  @!P6 IMAD.X R79, R3, 0x1, R19, P2 ;  /* 0x00000001034fe824 */ /* 0x000fe200010e0613 */
[----:B--2---:R-:W-:-:S05]  /*ea30*/  @!P6 PRMT R24, R16, 0x8880, RZ ;  /* 0x000088801018e816 */ /* 0x004fca00000000ff */
[----:B------:R-:W-:-:S04]  /*ea40*/  @!P6 IMAD R4, R24, R18, RZ ;  /* 0x000000121804e224 */ /* 0x000fc800078e02ff */
[----:B------:R-:W-:-:S05]  /*ea50*/  @!P6 IMAD R24, R166, R17, R4 ;  /* 0x00000011a618e224 */ /* 0x000fca00078e0204 */
[----:B------:R0:W-:Y:S01]  /*ea60*/  @!P6 STG.E.U8 desc[UR60][R78.64+0x21], R24 ;  /* 0x000021184e00e986 */ /* 0x0001e2000c10113c */
[----:B------:R-:W-:-:S13]  /*ea70*/  ISETP.LT.OR P6, PT, R0, 0x29, !P0 ;  /* 0x000000290000780c */ /* 0x000fda00047c1670 */
[----:B------:R-:W0:Y:S01]  /*ea80*/  @!P6 LDG.E.U8 R16, desc[UR60][R236.64+0x28] ;  /* 0x0000283cec10e981 */ /* 0x000e22000c1e1100 */
[----:B------:R-:W-:-:S04]  /*ea90*/  LOP3.LUT R232, R232, 0xfffffeff, RZ, 0xc0, !PT ;  /* 0xfffffeffe8e87812 */ /* 0x000fc800078ec0ff */
[----:B------:R-:W-:Y:S02]  /*eaa0*/  @P4 LOP3.LUT R232, R232, 0x100, RZ, 0xfc, !PT ;  /* 0x00000100e8e84812 */ /* 0x000fe400078efcff */
        /* <DEDUP_REMOVED lines=11> */
[----:B------:R-:W-:Y:S01]  /*eb60*/  @!P6 IMAD R24, R152, R17, R4 ;  /* 0x000000119818e224 */ /* 0x000fe200078e0204 */
[----:B------:R-:W-:Y:S01]  /*eb70*/  LOP3.LUT R232, R232, 0xffffff7f, RZ, 0xc0, !PT ;  /* 0xffffff7fe8e87812 */ /* 0x000fe200078ec0ff */
[----:B------:R-:W2:Y:S04]  /*eb80*/  LDL.LU R152, [R1+0x160] ;  /* 0x0001600001987983 */ /* 0x000ea80000300800 */
[----:B------:R0:W-:Y:S01]  /*eb90*/  @!P6 STG.E.U8 desc[UR60][R2.64+0x29], R24 ;  /* 0x000029180200e986 */ /* 0x0001e2000c10113c */
[----:B------:R-:W-:-:S13]  /*eba0*/  ISETP.LT.OR P6, PT, R0, 0x29, !P5 ;  /* 0x000000290000780c */ /* 0x000fda0006fc1670 */
[----:B------:R-:W0:Y:S01]  /*ebb0*/  @!P6 LDG.E.U8 R16, desc[UR60][R234.64+0x28] ;  /* 0x0000283cea10e981 */ /* 0x000e22000c1e1100 */
[----:B------:R-:W-:-:S05]  /*ebc0*/  @!P6 IADD3 R78, P2, R2, R23, RZ ;  /* 0x00000017024ee210 */ /* 0x000fca0007f5e0ff */
[----:B------:R-:W-:Y:S01]  /*ebd0*/  @!P6 IMAD.X R79, R3, 0x1, R19, P2 ;  /* 0x00000001034fe824 */ /* 0x000fe200010e0613 */
[----:B------:R-:W-:Y:S02]  /*ebe0*/  ISETP.LT.OR P2, PT, R0, 0x5a, !P1 ;  /* 0x0000005a0000780c */ /* 0x000fe40004f41670 */
[----:B------:R-:W-:Y:S02]  /*ebf0*/  @P4 LOP3.LUT R232, R232, 0x80, RZ, 0xfc, !PT ;  /* 0x00000080e8e84812 */ /* 0x000fe400078efcff */
[C---:B------:R-:W-:Y:S02]  /*ec00*/  LOP3.LUT P4, RZ, R154.reuse, 0x40, RZ, 0xc0, !PT ;  /* 0x000000409aff7812 */ /* 0x040fe4000788c0ff */
[----:B------:R-:W-:-:S04]  /*ec10*/  LOP3.LUT R154, R154, 0xfffffffd, RZ, 0xc0, !PT ;  /* 0xfffffffd9a9a7812 */ /* 0x000fc800078ec0ff */
[----:B------:R-:W-:Y:S02]  /*ec20*/  @P0 LOP3.LUT R154, R154, 0x2, RZ, 0xfc, !PT ;  /* 0x000000029a9a0812 */ /* 0x000fe400078efcff */
[----:B0-----:R-:W-:-:S05]  /*ec30*/  @!P6 PRMT R24, R16, 0x8880, RZ ;  /* 0x000088801018e816 */ /* 0x001fca00000000ff */
[----:B------:R-:W-:-:S04]  /*ec40*/  @!P6 IMAD R4, R24, R18, RZ ;  /* 0x000000121804e224 */ /* 0x000fc800078e02ff */
[----:B------:R-:W-:Y:S01]  /*ec50*/  @!P6 IMAD R24, R153, R17, R4 ;  /* 0x000000119918e224 */ /* 0x000fe200078e0204 */
[----:B------:R-:W-:Y:S01]  /*ec60*/  LOP3.LUT R154, R154, 0xffffffdf, RZ, 0xc0, !PT ;  /* 0xffffffdf9a9a7812 */ /* 0x000fe200078ec0ff */
[----:B------:R-:W3:Y:S04]  /*ec70*/  LDL.LU R153, [R1+0x164] ;  /* 0x0001640001997983 */ /* 0x000ee80000300800 */
[----:B------:R0:W-:Y:S01]  /*ec80*/  @!P6 STG.E.U8 desc[UR60][R78.64+0x28], R24 ;  /* 0x000028184e00e986 */ /* 0x0001e2000c10113c */
[----:B------:R-:W-:-:S04]  /*ec90*/  @!P2 IADD3 R156, P0, P6, R23, R2, R30 ;  /* 0x00000002179ca210 */ /* 0x000fc80007e1e01e */
[----:B------:R-:W-:Y:S02]  /*eca0*/  @!P2 IADD3.X R157, R19, R3, R165, P0, P6 ;  /* 0x00000003139da210 */ /* 0x000fe400007ec4a5 */
[----:B------:R-:W-:-:S13]  /*ecb0*/  ISETP.LT.OR P6, PT, R0, 0x2a, !P5 ;  /* 0x0000002a0000780c */ /* 0x000fda0006fc1670 */
[----:B------:R-:W4:Y:S01]  /*ecc0*/  @!P6 LDG.E.U8 R16, desc[UR60][R234.64+0x29] ;  /* 0x0000293cea10e981 */ /* 0x000f22000c1e1100 */
[----:B------:R-:W-:Y:S02]  /*ecd0*/  @P1 LOP3.LUT R154, R154, 0x20, RZ, 0xfc, !PT ;  /* 0x000000209a9a1812 */ /* 0x000fe400078efcff */
[----:B------:R-:W-:Y:S02]  /*ece0*/  ISETP.LT.OR P1, PT, R0, 0x61, !P3 ;  /* 0x000000610000780c */ /* 0x000fe40005f21670 */
[----:B0-----:R-:W-:-:S05]  /*ecf0*/  @!P6 IADD3 R78, P0, R2, R23, RZ ;  /* 0x00000017024ee210 */ /* 0x001fca0007f1e0ff */
[----:B------:R-:W-:Y:S01]  /*ed00*/  @!P6 IMAD.X R79, R3, 0x1, R19, P0 ;  /* 0x00000001034fe824 */ /* 0x000fe200000e0613 */
[----:B----4-:R-:W-:-:S05]  /*ed10*/  @!P6 PRMT R24, R16, 0x8880, RZ ;  /* 0x000088801018e816 */ /* 0x010fca00000000ff */
[----:B------:R-:W-:-:S04]  /*ed20*/  @!P6 IMAD R4, R24, R18, RZ ;  /* 0x000000121804e224 */ /* 0x000fc800078e02ff */
[----:B------:R-:W-:Y:S01]  /*ed30*/  @!P6 IMAD R24, R155, R17, R4 ;  /* 0x000000119b18e224 */ /* 0x000fe200078e0204 */
[----:B------:R-:W-:Y:S01]  /*ed40*/  LOP3.LUT R232, R232, 0xffffffbf, RZ, 0xc0, !PT ;  /* 0xffffffbfe8e87812 */ /* 0x000fe200078ec0ff */
        /* <DEDUP_REMOVED lines=9> */
[----:B------:R-:W-:Y:S01]  /*ede0*/  @P2 LOP3.LUT R232, R232, 0x40, RZ, 0xfc, !PT ;  /* 0x00000040e8e82812 */ /* 0x000fe200078efcff */
[----:B------:R-:W2:Y:S04]  /*edf0*/  LDL.LU R152, [R1+0x16c] ;  /* 0x00016c0001987983 */ /* 0x000ea80000300800 */
[----:B------:R0:W-:Y:S01]  /*ee00*/  @!P6 STG.E.U8 desc[UR60][R20.64+0x20], R24 ;  /* 0x000020181400e986 */ /* 0x0001e2000c10113c */
[----:B------:R-:W-:-:S13]  /*ee10*/  ISETP.LT.OR P6, PT, R0, 0x22, !P4 ;  /* 0x000000220000780c */ /* 0x000fda00067c1670 */
[----:B------:R-:W0:Y:S01]  /*ee20*/  @!P6 LDG.E.U8 R16, desc[UR60][R14.64+0x21] ;  /* 0x0000213c0e10e981 */ /* 0x000e22000c1e1100 */
[----:B------:R-:W-:Y:S02]  /*ee30*/  ISETP.LT.OR P2, PT, R0, 0x21, !P3 ;  /* 0x000000210000780c */ /* 0x000fe40005f41670 */
[----:B0-----:R-:W-:-:S05]  /*ee40*/  @!P6 PRMT R24, R16, 0x8880, RZ ;  /* 0x000088801018e816 */ /* 0x001fca00000000ff */
[----:B------:R-:W-:-:S04]  /*ee50*/  @!P6 IMAD R4, R24, R18, RZ ;  /* 0x000000121804e224 */ /* 0x000fc800078e02ff */
[----:B---3--:R-:W-:Y:S01]  /*ee60*/  @!P6 IMAD R24, R153, R17, R4 ;  /* 0x000000119918e224 */ /* 0x008fe200078e0204 */
[----:B------:R-:W-:Y:S01]  /*ee70*/  LOP3.LUT R5, R5, 0xffffffef, RZ, 0xc0, !PT ;  /* 0xffffffef05057812 */ /* 0x000fe200078ec0ff */
[----:B------:R-:W3:Y:S04]  /*ee80*/  LDL.LU R153, [R1+0x170] ;  /* 0x0001700001997983 */ /* 0x000ee80000300800 */
[----:B------:R0:W-:Y:S04]  /*ee90*/  @!P6 STG.E.U8 desc[UR60][R20.64+0x21], R24 ;  /* 0x000021181400e986 */ /* 0x0001e8000c10113c */
[----:B------:R-:W0:Y:S02]  /*eea0*/  @!P2 LDG.E.U8 R16, desc[UR60][R12.64+0x20] ;  /* 0x0000203c0c10a981 */ /* 0x000e24000c1e1100 */
[----:B0-----:R-:W-:-:S05]  /*eeb0*/  @!P2 PRMT R24, R16, 0x8880, RZ ;  /* 0x000088801018a816 */ /* 0x001fca00000000ff */
[----:B------:R-:W-:-:S04]  /*eec0*/  @!P2 IMAD R4, R24, R18, RZ ;  /* 0x000000121804a224 */ /* 0x000fc800078e02ff */
[----:B----4-:R-:W-:Y:S01]  /*eed0*/  @!P2 IMAD R24, R155, R17, R4 ;  /* 0x000000119b18a224 */ /* 0x010fe200078e0204 */
[----:B------:R-:W-:Y:S01]  /*eee0*/  @P1 LOP3.LUT R5, R5, 0x10, RZ, 0xfc, !PT ;  /* 0x0000001005051812 */ /* 0x000fe200078efcff */
[----:B------:R-:W4:Y:S04]  /*eef0*/  LDL.LU R155, [R1+0x174] ;  /* 0x00017400019b7983 */ /* 0x000f280000300800 */
[----:B------:R0:W-:Y:S01]  /*ef00*/  @!P2 STG.E.U8 desc[UR60][R76.64+0x20], R24 ;  /* 0x000020184c00a986 */ /* 0x0001e2000c10113c */
[----:B------:R-:W-:-:S13]  /*ef10*/  ISETP.LT.OR P2, PT, R0, 0x22, !P3 ;  /* 0x000000220000780c */ /* 0x000fda0005f41670 */
[----:B------:R-:W0:Y:S01]  /*ef20*/  @!P2 LDG.E.U8 R16, desc[UR60][R12.64+0x21] ;  /* 0x0000213c0c10a981 */ /* 0x000e22000c1e1100 */
[----:B------:R-:W-:Y:S02]  /*ef30*/  ISETP.LT.OR P1, PT, R0, 0x62, !P3 ;  /* 0x000000620000780c */ /* 0x000fe40005f21670 */
[----:B------:R-:W-:-:S04]  /*ef40*/  LOP3.LUT R154, R154, 0xfffffffb, RZ, 0xc0, !PT ;  /* 0xfffffffb9a9a7812 */ /* 0x000fc800078ec0ff */
[----:B------:R-:W-:-:S07]  /*ef50*/  @P5 LOP3.LUT R154, R154, 0x4, RZ, 0xfc, !PT ;  /* 0x000000049a9a5812 */ /* 0x000fce00078efcff */
[----:B------:R-:W-:-:S04]  /*ef60*/  @!P1 IADD3 R144, P0, P5, R23, R2, R31 ;  /* 0x0000000217909210 */ /* 0x000fc80007d1e01f */
        /* <DEDUP_REMOVED lines=9> */
[----:B------:R-:W-:-:S11]  /*f000*/  LOP3.LUT P1, RZ, R154, 0x20, RZ, 0xc0, !PT ;  /* 0x000000209aff7812 */ /* 0x000fd6000782c0ff */
[----:B------:R-:W-:-:S04]  /*f010*/  @!P5 IADD3 R148, P0, P6, R23, R2, R31 ;  /* 0x000000021794d210 */ /* 0x000fc80007e1e01f */
[----:B------:R-:W-:Y:S02]  /*f020*/  @!P5 IADD3.X R149, R19, R3, R233, P0, P6 ;  /* 0x000000031395d210 */ /* 0x000fe400007ec4e9 */
[----:B0-----:R-:W-:-:S05]  /*f030*/  @!P2 PRMT R24, R16, 0x8880, RZ ;  /* 0x000088801018a816 */ /* 0x001fca00000000ff */
[----:B------:R-:W-:-:S04]  /*f040*/  @!P2 IMAD R4, R24, R18, RZ ;  /* 0x000000121804a224 */ /* 0x000fc800078e02ff */
[----:B--2---:R-:W-:Y:S02]  /*f050*/  @!P2 IMAD R24, R152, R17, R4 ;  /* 0x000000119818a224 */ /* 0x004fe400078e0204 */
[----:B------:R-:W2:Y:S04]  /*f060*/  LDL.LU R152, [R1+0x178] ;  /* 0x0001780001987983 */ /* 0x000ea80000300800 */
[----:B------:R0:W-:Y:S01]  /*f070*/  @!P2 STG.E.U8 desc[UR60][R74.64+0x21], R24 ;  /* 0x000021184a00a986 */ /* 0x0001e2000c10113c */
[----:B------:R-:W-:-:S13]  /*f080*/  ISETP.LT.OR P2, PT, R0, 0x61, !P1 ;  /* 0x000000610000780c */ /* 0x000fda0004f41670 */
        /* <DEDUP_REMOVED lines=17> */
[----:B------:R0:W-:Y:S04]  /*f1a0*/  @!P6 STG.E.U8 desc[UR60][R20.64+0x29], R24 ;  /* 0x000029181400e986 */ /* 0x0001e8000c10113c */
[----:B------:R-:W0:Y:S01]  /*f1b0*/  @!P0 LDG.E.U8 R16, desc[UR60][R12.64+0x28] ;  /* 0x0000283c0c108981 */ /* 0x000e22000c1e1100 */
[----:B------:R-:W-:-:S04]  /*f1c0*/  @P5 LOP3.LUT R5, R5, 0x1, RZ, 0xfc, !PT ;  /* 0x0000000105055812 */ /* 0x000fc800078efcff */
[----:B------:R-:W-:-:S04]  /*f1d0*/  LOP3.LUT R5, R5, 0xfffffff7, RZ, 0xc0, !PT ;  /* 0xfffffff705057812 */ /* 0x000fc800078ec0ff */
[----:B------:R-:W-:Y:S02]  /*f1e0*/  @P2 LOP3.LUT R5, R5, 0x8, RZ, 0xfc, !PT ;  /* 0x0000000805052812 */ /* 0x000fe400078efcff */
[----:B------:R-:W-:Y:S02]  /*f1f0*/  ISETP.LT.OR P2, PT, R0, 0x62, !P1 ;  /* 0x000000620000780c */ /* 0x000fe40004f41670 */
[----:B------:R-:W-:Y:S02]  /*f200*/  LOP3.LUT R154, R154, 0xfffffffe, RZ, 0xc0, !PT ;  /* 0xfffffffe9a9a7812 */ /* 0x000fe400078ec0ff */
        /* <DEDUP_REMOVED lines=17> */
[----:B------:R-:W-:-:S13]  /*f320*/  ISETP.LT.OR P5, PT, R0, 0x6a, !P1 ;  /* 0x0000006a0000780c */ /* 0x000fda0004fa1670 */
[----:B------:R-:W-:-:S04]  /*f330*/  @!P5 IADD3 R140, P4, P6, R23, R2, R30 ;  /* 0x00000002178cd210 */ /* 0x000fc80007e9e01e */
[----:B------:R-:W-:Y:S02]  /*f340*/  @!P5 IADD3.X R141, R19, R3, R165, P4, P6 ;  /* 0x00000003138dd210 */ /* 0x000fe400027ec4a5 */
[----:B------:R-:W-:Y:S02]  /*f350*/  ISETP.LT.OR P4, PT, R0, 0x71, !P3 ;  /* 0x000000710000780c */ /* 0x000fe40005f81670 */
[----:B------:R-:W-:Y:S02]  /*f360*/  LOP3.LUT P2, RZ, R154, 0x10, RZ, 0xc0, !PT ;  /* 0x000000109aff7812 */ /* 0x000fe4000784c0ff */
        /* <DEDUP_REMOVED lines=16> */
[----:B0-----:R-:W-:-:S05]  /*f470*/  @!P6 PRMT R24, R16, 0x8880, RZ ;  /* 0x000088801018e816 */ /* 0x001fca00000000ff */
[----:B------:R-:W-:-:S04]  /*f480*/  @!P6 IMAD R4, R24, R18, RZ ;  /* 0x000000121804e224 */ /* 0x000fc800078e02ff */
[----:B--2---:R-:W-:-:S05]  /*f490*/  @!P6 IMAD R24, R152, R17, R4 ;  /* 0x000000119818e224 */ /* 0x004fca00078e0204 */
[----:B------:R0:W-:Y:S04]  /*f4a0*/  @!P6 STG.E.U8 desc[UR60][R6.64+0x21], R24 ;  /* 0x000021180600e986 */ /* 0x0001e8000c10113c */
[----:B------:R-:W0:Y:S01]  /*f4b0*/  @!P0 LDG.E.U8 R16, desc[UR60][R10.64+0x20] ;  /* 0x0000203c0a108981 */ /* 0x000e22000c1e1100 */
[----:B------:R-:W-:-:S04]  /*f4c0*/  LOP3.LUT R154, R154, 0xfffffff7, RZ, 0xc0, !PT ;  /* 0xfffffff79a9a7812 */ /* 0x000fc800078ec0ff */
[----:B------:R-:W-:-:S05]  /*f4d0*/  @P2 LOP3.LUT R154, R154, 0x8, RZ, 0xfc, !PT ;  /* 0x000000089a9a2812 */ /* 0x000fca00078efcff */
[----:B------:R-:W-:Y:S04]  /*f4e0*/  STL [R1+0x264], R154 ;  /* 0x0002649a01007387 */ /* 0x000fe80000100800 */
[----:B------:R-:W2:Y:S01]  /*f4f0*/  LDL.LU R155, [R1+0x14c] ;  /* 0x00014c00019b7983 */ /* 0x000ea20000300800 */
[----:B------:R-:W-:Y:S02]  /*f500*/  ISETP.LT.OR P2, PT, R0, 0x72, !P3 ;  /* 0x000000720000780c */ /* 0x000fe40005f41670 */
[----:B------:R-:W-:Y:S01]  /*f510*/  LOP3.LUT R232, R232, 0xffffefff, RZ, 0xc0, !PT ;  /* 0xffffefffe8e87812 */ /* 0x000fe200078ec0ff */
[----:B------:R-:W4:Y:S01]  /*f520*/  LDL.LU R152, [R1+0x150] ;  /* 0x0001500001987983 */ /* 0x000f220000300800 */
[----:B0-----:R-:W-:-:S05]  /*f530*/  @!P0 PRMT R24, R16, 0x8880, RZ ;  /* 0x0000888010188816 */ /* 0x001fca00000000ff */
[----:B------:R-:W-:-:S04]  /*f540*/  @!P0 IMAD R4, R24, R18, RZ ;  /* 0x0000001218048224 */ /* 0x000fc800078e02ff */
[----:B---3--:R-:W-:Y:S01]  /*f550*/  @!P0 IMAD R24, R153, R17, R4 ;  /* 0x0000001199188224 */ /* 0x008fe200078e0204 */
[----:B------:R-:W-:Y:S01]  /*f560*/  LOP3.LUT R5, R5, 0xfffffeff, RZ, 0xc0, !PT ;  /* 0xfffffeff05057812 */ /* 0x000fe200078ec0ff */
[----:B------:R-:W3:Y:S04]  /*f570*/  LDL.LU R153, [R1+0x154] ;  /* 0x0001540001997983 */ /* 0x000ee80000300800 */
[----:B------:R0:W-:Y:S01]  /*f580*/  @!P0 STG.E.U8 desc[UR60][R68.64+0x20], R24 ;  /* 0x0000201844008986 */ /* 0x0001e2000c10113c */
[----:B------:R-:W-:-:S13]  /*f590*/  ISETP.LT.OR P0, PT, R0, 0x22, !P1 ;  /* 0x000000220000780c */ /* 0x000fda0004f01670 */
[----:B------:R-:W0:Y:S01]  /*f5a0*/  @!P0 LDG.E.U8 R16, desc[UR60][R10.64+0x21] ;  /* 0x0000213c0a108981 */ /* 0x000e22000c1e1100 */
[----:B------:R-:W-:Y:S02]  /*f5b0*/  @P5 LOP3.LUT R232, R232, 0x1000, RZ, 0xfc, !PT ;  /* 0x00001000e8e85812 */ /* 0x000fe400078efcff */
[----:B------:R-:W-:Y:S02]  /*f5c0*/  @P4 LOP3.LUT R5, R5, 0x100, RZ, 0xfc, !PT ;  /* 0x0000010005054812 */ /* 0x000fe400078efcff */
        /* <DEDUP_REMOVED lines=22> */
[----:B------:R-:W0:Y:S02]  /*f730*/  @!P6 LDG.E.U8 R16, desc[UR60][R8.64+0x28] ;  /* 0x0000283c0810e981 */ /* 0x000e24000c1e1100 */
[----:B0-----:R-:W-:-:S05]  /*f740*/  @!P6 PRMT R24, R16, 0x8880, RZ ;  /* 0x000088801018e816 */ /* 0x001fca00000000ff */
[----:B------:R-:W-:-:S04]  /*f750*/  @!P6 IMAD R4, R24, R18, RZ ;  /* 0x000000121804e224 */ /* 0x000fc800078e02ff */
[----:B----4-:R-:W-:Y:S01]  /*f760*/  @!P6 IMAD R24, R152, R17, R4 ;  /* 0x000000119818e224 */ /* 0x010fe200078e0204 */
[C---:B------:R-:W-:Y:S01]  /*f770*/  ISETP.LT.OR P0, PT, R0.reuse, 0x29, !P1 ;  /* 0x000000290000780c */ /* 0x040fe20004f01670 */
[----:B------:R-:W4:Y:S04]  /*f780*/  LDL.LU R152, [R1+0x15c] ;  /* 0x00015c0001987983 */ /* 0x000f280000300800 */
[----:B------:R0:W-:Y:S01]  /*f790*/  @!P6 STG.E.U8 desc[UR60][R6.64+0x28], R24 ;  /* 0x000028180600e986 */ /* 0x0001e2000c10113c */
[----:B------:R-:W-:-:S13]  /*f7a0*/  ISETP.LT.OR P6, PT, R0, 0x2a, !P2 ;  /* 0x0000002a0000780c */ /* 0x000fda00057c1670 */
[----:B------:R-:W0:Y:S01]  /*f7b0*/  @!P6 LDG.E.U8 R16, desc[UR60][R8.64+0x29] ;  /* 0x0000293c0810e981 */ /* 0x000e22000c1e1100 */
[----:B------:R-:W-:Y:S02]  /*f7c0*/  LOP3.LUT R232, R232, 0xffffbfff, RZ, 0xc0, !PT ;  /* 0xffffbfffe8e87812 */ /* 0x000fe400078ec0ff */
[----:B0-----:R-:W-:-:S05]  /*f7d0*/  @!P6 PRMT R24, R16, 0x8880, RZ ;  /* 0x000088801018e816 */ /* 0x001fca00000000ff */
[----:B------:R-:W-:-:S04]  /*f7e0*/  @!P6 IMAD R4, R24, R18, RZ ;  /* 0x000000121804e224 */ /* 0x000fc800078e02ff */
[----:B---3--:R-:W-:Y:S01]  /*f7f0*/  @!P6 IMAD R24, R153, R17, R4 ;  /* 0x000000119918e224 */ /* 0x008fe200078e0204 */
[----:B------:R-:W-:Y:S01]  /*f800*/  @P5 LOP3.LUT R232, R232, 0x4000, RZ, 0xfc, !PT ;  /* 0x00004000e8e85812 */ /* 0x000fe200078efcff */
[----:B------:R-:W3:Y:S04]  /*f810*/  LDL.LU R153, [R1+0x120] ;  /* 0x0001200001997983 */ /* 0x000ee80000300800 */
[----:B------:R0:W-:Y:S04]  /*f820*/  @!P6 STG.E.U8 desc[UR60][R6.64+0x29], R24 ;  /* 0x000029180600e986 */ /* 0x0001e8000c10113c */
[----:B------:R-:W0:Y:S01]  /*f830*/  @!P0 LDG.E.U8 R16, desc[UR60][R10.64+0x28] ;  /* 0x0000283c0a108981 */ /* 0x000e22000c1e1100 */
[----:B------:R-:W-:-:S02]  /*f840*/  ISETP.LT.OR P5, PT, R0, 0x72, !P1 ;  /* 0x000000720000780c */ /* 0x000fc40004fa1670 */
[----:B------:R-:W-:Y:S02]  /*f850*/  LOP3.LUT R5, R5, 0xffffff7f, RZ, 0xc0, !PT ;  /* 0xffffff7f05057812 */ /* 0x000fe400078ec0ff */
[----:B------:R-:W-:Y:S02]  /*f860*/  LOP3.LUT R22, R22, 0xbfffffff, RZ, 0xc0, !PT ;  /* 0xbfffffff16167812 */ /* 0x000fe400078ec0ff */
[----:B------:R-:W-:Y:S02]  /*f870*/  @P4 LOP3.LUT R5, R5, 0x80, RZ, 0xfc, !PT ;  /* 0x0000008005054812 */ /* 0x000fe400078efcff */
[----:B------:R-:W-:-:S05]  /*f880*/  @P2 LOP3.LUT R22, R22, 0x40000000, RZ, 0xfc, !PT ;  /* 0x4000000016162812 */ /* 0x000fca00078efcff */
[----:B------:R-:W-:-:S04]  /*f890*/  @!P5 IADD3 R120, P2, P4, R23, R2, R30 ;  /* 0x000000021778d210 */ /* 0x000fc80007c5e01e */
[----:B------:R-:W-:Y:S02]  /*f8a0*/  @!P5 IADD3.X R121, R19, R3, R165, P2, P4 ;  /* 0x000000031379d210 */ /* 0x000fe400017e84a5 */
[C---:B------:R-:W-:Y:S02]  /*f8b0*/  ISETP.LT.OR P4, PT, R0.reuse, 0x2a, !P1 ;  /* 0x0000002a0000780c */ /* 0x040fe40004f81670 */
[----:B------:R-:W-:Y:S02]  /*f8c0*/  ISETP.LT.OR P2, PT, R0, 0x79, !P1 ;  /* 0x000000790000780c */ /* 0x000fe40004f41670 */
[----:B0-----:R-:W-:-:S05]  /*f8d0*/  @!P0 PRMT R24, R16, 0x8880, RZ ;  /* 0x0000888010188816 */ /* 0x001fca00000000ff */
[----:B------:R-:W-:-:S04]  /*f8e0*/  @!P0 IMAD R4, R24, R18, RZ ;  /* 0x0000001218048224 */ /* 0x000fc800078e02ff */
[----:B--2---:R-:W-:Y:S01]  /*f8f0*/  @!P0 IMAD R24, R155, R17, R4 ;  /* 0x000000119b188224 */ /* 0x004fe200078e0204 */
[----:B------:R-:W-:Y:S01]  /*f900*/  LOP3.LUT R232, R232, 0xfffff7ff, RZ, 0xc0, !PT ;  /* 0xfffff7ffe8e87812 */ /* 0x000fe200078ec0ff */
[----:B------:R-:W2:Y:S04]  /*f910*/  LDL.LU R155, [R1+0x124] ;  /* 0x00012400019b7983 */ /* 0x000ea80000300800 */
[----:B------:R0:W-:Y:S04]  /*f920*/  @!P0 STG.E.U8 desc[UR60][R64.64+0x28], R24 ;  /* 0x0000281840008986 */ /* 0x0001e8000c10113c */
[----:B------:R-:W0:Y:S01]  /*f930*/  @!P4 LDG.E.U8 R16, desc[UR60][R10.64+0x29] ;  /* 0x0000293c0a10c981 */ /* 0x000e22000c1e1100 */
[----:B------:R-:W-:-:S02]  /*f940*/  @!P2 IADD3 R122, P0, P6, R23, R2, R30 ;  /* 0x00000002177aa210 */ /* 0x000fc40007e1e01e */
        /* <DEDUP_REMOVED lines=11> */
[----:B0-----:R-:W-:-:S05]  /*fa00*/  @!P4 PRMT R24, R16, 0x8880, RZ ;  /* 0x000088801018c816 */ /* 0x001fca00000000ff */
[----:B------:R-:W-:-:S04]  /*fa10*/  @!P4 IMAD R4, R24, R18, RZ ;  /* 0x000000121804c224 */ /* 0x000fc800078e02ff */
[----:B----4-:R-:W-:Y:S01]  /*fa20*/  @!P4 IMAD R24, R152, R17, R4 ;  /* 0x000000119818c224 */ /* 0x010fe200078e0204 */
[----:B------:R-:W-:Y:S01]  /*fa30*/  LOP3.LUT P5, RZ, R154, 0x4, RZ, 0xc0, !PT ;  /* 0x000000049aff7812 */ /* 0x000fe200078ac0ff */
[----:B------:R-:W4:Y:S04]  /*fa40*/  LDL.LU R152, [R1+0x128] ;  /* 0x0001280001987983 */ /* 0x000f280000300800 */
[----:B------:R0:W-:Y:S04]  /*fa50*/  @!P4 STG.E.U8 desc[UR60][R62.64+0x29], R24 ;  /* 0x000029183e00c986 */ /* 0x0001e8000c10113c */
[----:B------:R-:W0:Y:S01]  /*fa60*/  @!P6 LDG.E.U8 R16, desc[UR60][R236.64+0x30] ;  /* 0x0000303cec10e981 */ /* 0x000e22000c1e1100 */
[----:B------:R-:W-:-:S02]  /*fa70*/  ISETP.LT.OR P4, PT, R0, 0x81, !P3 ;  /* 0x000000810000780c */ /* 0x000fc40005f81670 */
[----:B0-----:R-:W-:-:S05]  /*fa80*/  @!P6 PRMT R24, R16, 0x8880, RZ ;  /* 0x000088801018e816 */ /* 0x001fca00000000ff */
[----:B------:R-:W-:-:S04]  /*fa90*/  @!P6 IMAD R4, R24, R18, RZ ;  /* 0x000000121804e224 */ /* 0x000fc800078e02ff */
[----:B---3--:R-:W-:Y:S01]  /*faa0*/  @!P6 IMAD R24, R153, R17, R4 ;  /* 0x000000119918e224 */ /* 0x008fe200078e0204 */
[----:B------:R-:W-:Y:S01]  /*fab0*/  LOP3.LUT R5, R5, 0xffffbfff, RZ, 0xc0, !PT ;  /* 0xffffbfff05057812 */ /* 0x000fe200078ec0ff */
        /* <DEDUP_REMOVED lines=19> */
[----:B----4-:R-:W-:Y:S01]  /*fbf0*/  @!P6 IMAD R24, R152, R17, R4 ;  /* 0x000000119818e224 */ /* 0x010fe200078e0204 */
[----:B------:R-:W-:Y:S01]  /*fc00*/  LOP3.LUT R5, R5, 0xffffdfff, RZ, 0xc0, !PT ;  /* 0xffffdfff05057812 */ /* 0x000fe200078ec0ff */
[----:B------:R-:W4:Y:S04]  /*fc10*/  LDL.LU R152, [R1+0x134] ;  /* 0x0001340001987983 */ /* 0x000f280000300800 */
[----:B------:R0:W-:Y:S01]  /*fc20*/  @!P6 STG.E.U8 desc[UR60][R62.64+0x30], R24 ;  /* 0x000030183e00e986 */ /* 0x0001e2000c10113c */
[----:B------:R-:W-:-:S04]  /*fc30*/  @!P4 IADD3 R112, P2, P6, R23, R2, R31 ;  /* 0x000000021770c210 */ /* 0x000fc80007e5e01f */
[----:B------:R-:W-:Y:S02]  /*fc40*/  @!P4 IADD3.X R113, R19, R3, R233, P2, P6 ;  /* 0x000000031371c210 */ /* 0x000fe400017ec4e9 */
[----:B------:R-:W-:-:S13]  /*fc50*/  ISETP.LT.OR P6, PT, R0, 0x32, !P5 ;  /* 0x000000320000780c */ /* 0x000fda0006fc1670 */
[----:B------:R-:W3:Y:S01]  /*fc60*/  @!P6 LDG.E.U8 R16, desc[UR60][R234.64+0x31] ;  /* 0x0000313cea10e981 */ /* 0x000ee2000c1e1100 */
[----:B0-----:R-:W-:-:S05]  /*fc70*/  @!P6 IADD3 R62, P2, R2, R23, RZ ;  /* 0x00000017023ee210 */ /* 0x001fca0007f5e0ff */
[----:B------:R-:W-:Y:S01]  /*fc80*/  @!P6 IMAD.X R63, R3, 0x1, R19, P2 ;  /* 0x00000001033fe824 */ /* 0x000fe200010e0613 */
[----:B---3--:R-:W-:-:S05]  /*fc90*/  @!P6 PRMT R24, R16, 0x8880, RZ ;  /* 0x000088801018e816 */ /* 0x008fca00000000ff */
[----:B------:R-:W-:-:S04]  /*fca0*/  @!P6 IMAD R4, R24, R18, RZ ;  /* 0x000000121804e224 */ /* 0x000fc800078e02ff */
[----:B------:R-:W-:Y:S01]  /*fcb0*/  @!P6 IMAD R24, R153, R17, R4 ;  /* 0x000000119918e224 */ /* 0x000fe200078e0204 */
[----:B------:R-:W-:Y:S01]  /*fcc0*/  @P4 LOP3.LUT R5, R5, 0x2000, RZ, 0xfc, !PT ;  /* 0x0000200005054812 */ /* 0x000fe200078efcff */
[----:B------:R-:W3:Y:S04]  /*fcd0*/  LDL.LU R153, [R1+0x138] ;  /* 0x0001380001997983 */ /* 0x000ee80000300800 */
[----:B------:R0:W-:Y:S01]  /*fce0*/  @!P6 STG.E.U8 desc[UR60][R62.64+0x31], R24 ;  /* 0x000031183e00e986 */ /* 0x0001e2000c10113c */
[----:B------:R-:W-:-:S13]  /*fcf0*/  ISETP.LT.OR P6, PT, R0, 0x39, !P0 ;  /* 0x000000390000780c */ /* 0x000fda00047c1670 */
[----:B------:R-:W0:Y:S01]  /*fd00*/  @!P6 LDG.E.U8 R16, desc[UR60][R236.64+0x38] ;  /* 0x0000383cec10e981 */ /* 0x000e22000c1e1100 */
[----:B------:R-:W-:Y:S02]  /*fd10*/  ISETP.LT.OR P4, PT, R0, 0x89, !P3 ;  /* 0x000000890000780c */ /* 0x000fe40005f81670 */
[----:B0-----:R-:W-:-:S05]  /*fd20*/  @!P6 PRMT R24, R16, 0x8880, RZ ;  /* 0x000088801018e816 */ /* 0x001fca00000000ff */
[----:B------:R-:W-:-:S04]  /*fd30*/  @!P6 IMAD R4, R24, R18, RZ ;  /* 0x000000121804e224 */ /* 0x000fc800078e02ff */
[----:B--2---:R-:W-:-:S05]  /*fd40*/  @!P6 IMAD R24, R155, R17, R4 ;  /* 0x000000119b18e224 */ /* 0x004fca00078e0204 */
        /* <DEDUP_REMOVED lines=16> */
[----:B------:R-:W-:-:S04]  /*fe50*/  LOP3.LUT R5, R5, 0xffffefff, RZ, 0xc0, !PT ;  /* 0xffffefff05057812 */ /* 0x000fc800078ec0ff */
[----:B------:R-:W-:Y:S02]  /*fe60*/  @P4 LOP3.LUT R5, R5, 0x1000, RZ, 0xfc, !PT ;  /* 0x0000100005054812 */ /* 0x000fe400078efcff */
[----:B------:R-:W-:Y:S02]  /*fe70*/  LOP3.LUT P4, RZ, R154, 0x1, RZ, 0xc0, !PT ;  /* 0x000000019aff7812 */ /* 0x000fe4000788c0ff */
[----:B------:R-:W2:Y:S01]  /*fe80*/  LDL.LU R154, [R1+0x13c] ;  /* 0x00013c00019a7983 */ /* 0x000ea20000300800 */
[----:B0-----:R-:W-:-:S03]  /*fe90*/  @!P6 PRMT R24, R16, 0x8880, RZ ;  /* 0x000088801018e816 */ /* 0x001fc600000000ff */
[----:B------:R-:W4:Y:S02]  /*fea0*/  LDL.LU R152, [R1+0x100] ;  /* 0x0001000001987983 */ /* 0x000f240000300800 */
        /* <DEDUP_REMOVED lines=8> */
[----:B------:R-:W2:Y:S01]  /*ff30*/  @!P6 LDG.E.U8 R16, desc[UR60][R234.64+0x39] ;  /* 0x0000393cea10e981 */ /* 0x000ea2000c1e1100 */
[----:B------:R-:W-:Y:S02]  /*ff40*/  @P2 LOP3.LUT R5, R5, 0x400, RZ, 0xfc, !PT ;  /* 0x0000040005052812 */ /* 0x000fe400078efcff */
[----:B------:R-:W-:Y:S02]  /*ff50*/  ISETP.LT.OR P2, PT, R0, 0x81, !P1 ;  /* 0x000000810000780c */ /* 0x000fe40004f41670 */
[----:B0-----:R-:W-:-:S05]  /*ff60*/  @!P6 IADD3 R62, P0, R2, R23, RZ ;  /* 0x00000017023ee210 */ /* 0x001fca0007f1e0ff */
[----:B------:R-:W-:Y:S01]  /*ff70*/  @!P6 IMAD.X R63, R3, 0x1, R19, P0 ;  /* 0x00000001033fe824 */ /* 0x000fe200000e0613 */
[----:B--2---:R-:W-:-:S05]  /*ff80*/  @!P6 PRMT R24, R16, 0x8880, RZ ;  /* 0x000088801018e816 */ /* 0x004fca00000000ff */
[----:B------:R-:W-:-:S04]  /*ff90*/  @!P6 IMAD R4, R24, R18, RZ ;  /* 0x000000121804e224 */ /* 0x000fc800078e02ff */
[----:B------:R-:W-:Y:S01]  /*ffa0*/  @!P6 IMAD R24, R154, R17, R4 ;  /* 0x000000119a18e224 */ /* 0x000fe200078e0204 */
[----:B------:R-:W-:Y:S01]  /*ffb0*/  LOP3.LUT R5, R5, 0xfffff7ff, RZ, 0xc0, !PT ;  /* 0xfffff7ff05057812 */ /* 0x000fe200078ec0ff */
        /* <DEDUP_REMOVED lines=21> */
[----:B------:R-:W0:Y:S01]  /*10110*/  @!P2 LDG.E.U8 R16, desc[UR60][R12.64+0x30] ;  /* 0x0000303c0c10a981 */ /* 0x000e22000c1e1100 */
[----:B------:R-:W-:-:S02]  /*10120*/  @P5 LOP3.LUT R22, R22, 0x10000000, RZ, 0xfc, !PT ;  /* 0x1000000016165812 */ /* 0x000fc400078efcff */
[----:B0-----:R-:W-:-:S05]  /*10130*/  @!P2 PRMT R24, R16, 0x8880, RZ ;  /* 0x000088801018a816 */ /* 0x001fca00000000ff */
[----:B------:R-:W-:-:S04]  /*10140*/  @!P2 IMAD R4, R24, R18, RZ ;  /* 0x000000121804a224 */ /* 0x000fc800078e02ff */
[----:B--2---:R-:W-:Y:S01]  /*10150*/  @!P2 IMAD R24, R154, R17, R4 ;  /* 0x000000119a18a224 */ /* 0x004fe200078e0204 */
[----:B------:R-:W-:Y:S01]  /*10160*/  LOP3.LUT R22, R22, 0x7fffffff, RZ, 0xc0, !PT ;  /* 0x7fffffff16167812 */ /* 0x000fe200078ec0ff */
[----:B------:R-:W2:Y:S04]  /*10170*/  LDL.LU R154, [R1+0x114] ;  /* 0x00011400019a7983 */ /* 0x000ea80000300800 */
[----:B------:R0:W-:Y:S01]  /*10180*/  @!P2 STG.E.U8 desc[UR60][R60.64+0x30], R24 ;  /* 0x000030183c00a986 */ /* 0x0001e2000c10113c */
[----:B------:R-:W-:-:S13]  /*10190*/  ISETP.LT.OR P2, PT, R0, 0x32, !P3 ;  /* 0x000000320000780c */ /* 0x000fda0005f41670 */
[----:B------:R-:W0:Y:S01]  /*101a0*/  @!P2 LDG.E.U8 R16, desc[UR60][R12.64+0x31] ;  /* 0x0000313c0c10a981 */ /* 0x000e22000c1e1100 */
[----:B------:R-:W-:Y:S02]  /*101b0*/  @P4 LOP3.LUT R22, R22, 0x80000000, RZ, 0xfc, !PT ;  /* 0x8000000016164812 */ /* 0x000fe400078efcff */
[----:B------:R-:W-:-:S13]  /*101c0*/  ISETP.LT.OR P4, PT, R0, 0x82, !P1 ;  /* 0x000000820000780c */ /* 0x000fda0004f81670 */
[----:B------:R-:W-:-:S04]  /*101d0*/  @!P4 IADD3 R104, P0, P5, R23, R2, R30 ;  /* 0x000000021768c210 */ /* 0x000fc80007d1e01e */
[----:B------:R-:W-:Y:S02]  /*101e0*/  @!P4 IADD3.X R105, R19, R3, R165, P0, P5 ;  /* 0x000000031369c210 */ /* 0x000fe400007ea4a5 */
[----:B------:R-:W-:Y:S02]  /*101f0*/  ISETP.LT.OR P5, PT, R0, 0x89, !P1 ;  /* 0x000000890000780c */ /* 0x000fe40004fa1670 */
[----:B------:R-:W-:-:S11]  /*10200*/  LOP3.LUT R232, R232, 0xffdfffff, RZ, 0xc0, !PT ;  /* 0xffdfffffe8e87812 */ /* 0x000fd600078ec0ff */
[----:B------:R-:W-:Y:S02]  /*10210*/  @!P5 IADD3 R106, P0, P6, R23, R2, R30 ;  /* 0x00000002176ad210 */ /* 0x000fe40007e1e01e */
[----:B------:R-:W-:Y:S02]  /*10220*/  @P5 LOP3.LUT R232, R232, 0x200000, RZ, 0xfc, !PT ;  /* 0x00200000e8e85812 */ /* 0x000fe400078efcff */
[----:B------:R-:W-:Y:S02]  /*10230*/  @!P5 IADD3.X R107, R19, R3, R165, P0, P6 ;  /* 0x00000003136bd210 */ /* 0x000fe400007ec4a5 */
[----:B------:R-:W-:Y:S02]  /*10240*/  ISETP.LT.OR P5, PT, R0, 0x8a, !P1 ;  /* 0x0000008a0000780c */ /* 0x000fe40004fa1670 */
[----:B------:R-:W-:-:S04]  /*10250*/  LOP3.LUT R5, R5, 0xfffffdff, RZ, 0xc0, !PT ;  /* 0xfffffdff05057812 */ /* 0x000fc800078ec0ff */
[----:B------:R-:W-:-:S07]  /*10260*/  @P4 LOP3.LUT R5, R5, 0x200, RZ, 0xfc, !PT ;  /* 0x0000020005054812 */ /* 0x000fce00078efcff */
[----:B------:R-:W-:Y:S02]  /*10270*/  @!P5 IADD3 R108, P0, P6, R23, R2, R30 ;  /* 0x00000002176cd210 */ /* 0x000fe40007e1e01e */
[----:B------:R-:W-:Y:S02]  /*10280*/  LOP3.LUT P4, RZ, R22, 0x80000000, RZ, 0xc0, !PT ;  /* 0x8000000016ff7812 */ /* 0x000fe4000788c0ff */
[----:B------:R-:W-:Y:S02]  /*10290*/  @!P5 IADD3.X R109, R19, R3, R165, P0, P6 ;  /* 0x00000003136dd210 */ /* 0x000fe400007ec4a5 */
[----:B0-----:R-:W-:-:S05]  /*102a0*/  @!P2 PRMT R24, R16, 0x8880, RZ ;  /* 0x000088801018a816 */ /* 0x001fca00000000ff */
[----:B------:R-:W-:-:S04]  /*102b0*/  @!P2 IMAD R4, R24, R18, RZ ;  /* 0x000000121804a224 */ /* 0x000fc800078e02ff */
[----:B----4-:R-:W-:Y:S02]  /*102c0*/  @!P2 IMAD R24, R152, R17, R4 ;  /* 0x000000119818a224 */ /* 0x010fe400078e0204 */
[----:B------:R-:W4:Y:S04]  /*102d0*/  LDL.LU R152, [R1+0x118] ;  /* 0x0001180001987983 */ /* 0x000f280000300800 */
        /* <DEDUP_REMOVED lines=17> */
[----:B------:R-:W-:Y:S01]  /*103f0*/  LOP3.LUT R5, R5, 0xfffbffff, RZ, 0xc0, !PT ;  /* 0xfffbffff05057812 */ /* 0x000fe200078ec0ff */
[----:B------:R-:W2:Y:S04]  /*10400*/  LDL.LU R154, [R1+0xe0] ;  /* 0x0000e000019a7983 */ /* 0x000ea80000300800 */
[----:B------:R0:W-:Y:S04]  /*10410*/  @!P6 STG.E.U8 desc[UR60][R20.64+0x39], R24 ;  /* 0x000039181400e986 */ /* 0x0001e8000c10113c */
[----:B------:R-:W0:Y:S01]  /*10420*/  @!P0 LDG.E.U8 R16, desc[UR60][R12.64+0x38] ;  /* 0x0000383c0c108981 */ /* 0x000e22000c1e1100 */
[----:B------:R-:W-:-:S02]  /*10430*/  @P2 LOP3.LUT R5, R5, 0x40000, RZ, 0xfc, !PT ;  /* 0x0004000005052812 */ /* 0x000fc400078efcff */
[----:B------:R-:W-:Y:S02]  /*10440*/  ISETP.LT.OR P2, PT, R0, 0x92, !P3 ;  /* 0x000000920000780c */ /* 0x000fe40005f41670 */
        /* <DEDUP_REMOVED lines=8> */
[----:B------:R-:W-:Y:S02]  /*104d0*/  LOP3.LUT R22, R22, 0xfbffffff, RZ, 0xc0, !PT ;  /* 0xfbffffff16167812 */ /* 0x000fe400078ec0ff */
        /* <DEDUP_REMOVED lines=9> */
[----:B------:R-:W-:Y:S02]  /*10570*/  LOP3.LUT P2, RZ, R22, 0x40000000, RZ, 0xc0, !PT ;  /* 0x4000000016ff7812 */ /* 0x000fe4000784c0ff */
[----:B------:R-:W-:Y:S02]  /*10580*/  @P5 LOP3.LUT R5, R5, 0x8000, RZ, 0xfc, !PT ;  /* 0x0000800005055812 */ /* 0x000fe400078efcff */
[----:B------:R-:W-:Y:S02]  /*10590*/  @!P5 IADD3.X R99, R19, R3, R233, P4, P6 ;  /* 0x000000031363d210 */ /* 0x000fe400027ec4e9 */
[----:B------:R-:W-:Y:S02]  /*105a0*/  ISETP.LT.OR P5, PT, R0, 0x9a, !P3 ;  /* 0x0000009a0000780c */ /* 0x000fe40005fa1670 */
[----:B------:R-:W-:-:S04]  /*105b0*/  LOP3.LUT R22, R22, 0xdfffffff, RZ, 0xc0, !PT ;  /* 0xdfffffff16167812 */ /* 0x000fc800078ec0ff */
[----:B------:R-:W-:Y:S02]  /*105c0*/  @P3 LOP3.LUT R22, R22, 0x20000000, RZ, 0xfc, !PT ;  /* 0x2000000016163812 */ /* 0x000fe400078efcff */
[----:B------:R-:W-:-:S05]  /*105d0*/  ISETP.LT.OR P3, PT, R0, 0x91, !P1 ;  /* 0x000000910000780c */ /* 0x000fca0004f61670 */
[----:B------:R-:W-:-:S04]  /*105e0*/  @!P5 IADD3 R100, P4, P6, R23, R2, R31 ;  /* 0x000000021764d210 */ /* 0x000fc80007e9e01f */
[----:B------:R-:W-:Y:S02]  /*105f0*/  @!P5 IADD3.X R101, R19, R3, R233, P4, P6 ;  /* 0x000000031365d210 */ /* 0x000fe400027ec4e9 */
        /* <DEDUP_REMOVED lines=12> */
[C---:B------:R-:W-:Y:S01]  /*106c0*/  ISETP.LT.OR P0, PT, R0.reuse, 0x31, !P1 ;  /* 0x000000310000780c */ /* 0x040fe20004f01670 */
[----:B------:R-:W2:Y:S04]  /*106d0*/  LDL.LU R154, [R1+0xec] ;  /* 0x0000ec00019a7983 */ /* 0x000ea80000300800 */
        /* <DEDUP_REMOVED lines=10> */
[----:B------:R-:W-:-:S02]  /*10780*/  @P3 LOP3.LUT R5, R5, 0x20000, RZ, 0xfc, !PT ;  /* 0x0002000005053812 */ /* 0x000fc400078efcff */
[----:B------:R-:W-:Y:S02]  /*10790*/  ISETP.LT.OR P3, PT, R0, 0x92, !P1 ;  /* 0x000000920000780c */ /* 0x000fe40004f61670 */
[----:B------:R-:W-:-:S04]  /*107a0*/  LOP3.LUT R232, R232, 0xffefffff, RZ, 0xc0, !PT ;  /* 0xffefffffe8e87812 */ /* 0x000fc800078ec0ff */
[----:B------:R-:W-:Y:S02]  /*107b0*/  @P5 LOP3.LUT R232, R232, 0x100000, RZ, 0xfc, !PT ;  /* 0x00100000e8e85812 */ /* 0x000fe400078efcff */
[----:B0-----:R-:W-:-:S05]  /*107c0*/  @!P0 PRMT R24, R16, 0x8880, RZ ;  /* 0x0000888010188816 */ /* 0x001fca00000000ff */
[----:B------:R-:W-:-:S04]  /*107d0*/  @!P0 IMAD R4, R24, R18, RZ ;  /* 0x0000001218048224 */ /* 0x000fc800078e02ff */
[----:B---3--:R-:W-:Y:S01]  /*107e0*/  @!P0 IMAD R24, R153, R17, R4 ;  /* 0x0000001199188224 */ /* 0x008fe200078e0204 */
[----:B------:R-:W-:Y:S01]  /*107f0*/  @!P3 IADD3 R88, P4, P5, R23, R2, R30 ;  /* 0x000000021758b210 */ /* 0x000fe20007d9e01e */
[----:B------:R-:W3:Y:S04]  /*10800*/  LDL.LU R153, [R1+0xf4] ;  /* 0x0000f40001997983 */ /* 0x000ee80000300800 */
[----:B------:R0:W-:Y:S01]  /*10810*/  @!P0 STG.E.U8 desc[UR60][R52.64+0x30], R24 ;  /* 0x0000301834008986 */ /* 0x0001e2000c10113c */
[----:B------:R-:W-:-:S13]  /*10820*/  ISETP.LT.OR P0, PT, R0, 0x32, !P1 ;  /* 0x000000320000780c */ /* 0x000fda0004f01670 */
[----:B------:R-:W0:Y:S01]  /*10830*/  @!P0 LDG.E.U8 R16, desc[UR60][R10.64+0x31] ;  /* 0x0000313c0a108981 */ /* 0x000e22000c1e1100 */
        /* <DEDUP_REMOVED lines=12> */
[----:B------:R-:W-:Y:S02]  /*10900*/  ISETP.LT.OR P4, PT, R0, 0xa1, !P3 ;  /* 0x000000a10000780c */ /* 0x000fe40005f81670 */
        /* <DEDUP_REMOVED lines=105> */
[----:B--2---:R-:W-:Y:S01]  /*10fa0*/  @!P6 IMAD R24, R154, R17, R4 ;  /* 0x000000119a18e224 */ /* 0x004fe200078e0204 */
        /* <DEDUP_REMOVED lines=15> */
[----:B------:R-:W-:-:S05]  /*110a0*/  @!P6 IADD3 R46, P2, R2, R23, RZ ;  /* 0x00000017022ee210 */ /* 0x000fca0007f5e0ff */
[----:B------:R-:W-:Y:S01]  /*110b0*/  @!P6 IMAD.X R47, R3, 0x1, R19, P2 ;  /* 0x00000001032fe824 */ /* 0x000fe200010e0613 */
[----:B------:R-:W-:Y:S02]  /*110c0*/  ISETP.LT.OR P2, PT, R0, 0xaa, !P1 ;  /* 0x000000aa0000780c */ /* 0x000fe40004f41670 */
[C---:B------:R-:W-:Y:S02]  /*110d0*/  LOP3.LUT P4, RZ, R22.reuse, 0x4000000, RZ, 0xc0, !PT ;  /* 0x0400000016ff7812 */ /* 0x040fe4000788c0ff */
[----:B------:R-:W-:-:S04]  /*110e0*/  LOP3.LUT R22, R22, 0xffdfffff, RZ, 0xc0, !PT ;  /* 0xffdfffff16167812 */ /* 0x000fc800078ec0ff */
[----:B------:R-:W-:Y:S02]  /*110f0*/  @P0 LOP3.LUT R22, R22, 0x200000, RZ, 0xfc, !PT ;  /* 0x0020000016160812 */ /* 0x000fe400078efcff */
        /* <DEDUP_REMOVED lines=281> */
[----:B------:R-:W-:Y:S01]  /*12290*/  LOP3.LUT R22, R22, 0xfffffff7, RZ, 0xc0, !PT ;  /* 0xfffffff716167812 */ /* 0x000fe200078ec0ff */
[----:B------:R-:W2:Y:S04]  /*122a0*/  LDL.LU R152, [R1+0x7c] ;  /* 0x00007c0001987983 */ /* 0x000ea80000300800 */
[----:B------:R0:W-:Y:S01]  /*122b0*/  @!P6 STG.E.U8 desc[UR60][R2.64+0x59], R24 ;  /* 0x000059180200e986 */ /* 0x0001e2000c10113c */
[----:B------:R-:W-:Y:S02]  /*122c0*/  ISETP.LT.OR P6, PT, R0, 0x59, !P5 ;  /* 0x000000590000780c */ /* 0x000fe40006fc1670 */
[----:B------:R-:W-:Y:S01]  /*122d0*/  @P4 LOP3.LUT R22, R22, 0x8, RZ, 0xfc, !PT ;  /* 0x0000000816164812 */ /* 0x000fe200078efcff */
[----:B------:R-:W4:Y:S10]  /*122e0*/  LDL.LU R154, [R1+0x40] ;  /* 0x00004000019a7983 */ /* 0x000f340000300800 */
        /* <DEDUP_REMOVED lines=17> */
[----:B------:R-:W-:-:S04]  /*12400*/  @P3 LOP3.LUT R22, R22, 0x100, RZ, 0xfc, !PT ;  /* 0x0000010016163812 */ /* 0x000fc800078efcff */
[----:B------:R-:W-:Y:S02]  /*12410*/  LOP3.LUT R22, R22, 0xfffffffd, RZ, 0xc0, !PT ;  /* 0xfffffffd16167812 */ /* 0x000fe400078ec0ff */
[----:B------:R-:W-:Y:S02]  /*12420*/  ISETP.LT.OR P3, PT, R0, 0xd1, !P1 ;  /* 0x000000d10000780c */ /* 0x000fe40004f61670 */
[----:B------:R-:W-:Y:S02]  /*12430*/  @P2 LOP3.LUT R22, R22, 0x2, RZ, 0xfc, !PT ;  /* 0x0000000216162812 */ /* 0x000fe400078efcff */
[----:B------:R-:W-:Y:S02]  /*12440*/  LOP3.LUT P2, RZ, R232, 0x40000000, RZ, 0xc0, !PT ;  /* 0x40000000e8ff7812 */ /* 0x000fe4000784c0ff */
[----:B0-----:R-:W-:Y:S02]  /*12450*/  @!P6 IADD3 R26, P0, R2, R23, RZ ;  /* 0x00000017021ae210 */ /* 0x001fe40007f1e0ff */
[----:B------:R-:W-:-:S03]  /*12460*/  LOP3.LUT R22, R22, 0xfffbffff, RZ, 0xc0, !PT ;  /* 0xfffbffff16167812 */ /* 0x000fc600078ec0ff */
[----:B------:R-:W-:-:S06]  /*12470*/  @!P6 IMAD.X R27, R3, 0x1, R19, P0 ;  /* 0x00000001031be824 */ /* 0x000fcc00000e0613 */
[----:B------:R-:W-:Y:S02]  /*12480*/  @P2 LOP3.LUT R22, R22, 0x40000, RZ, 0xfc, !PT ;  /* 0x0004000016162812 */ /* 0x000fe400078efcff */
        /* <DEDUP_REMOVED lines=16> */
[----:B------:R-:W-:-:S04]  /*12590*/  @P5 LOP3.LUT R22, R22, 0x80000, RZ, 0xfc, !PT ;  /* 0x0008000016165812 */ /* 0x000fc800078efcff */
[----:B------:R-:W-:-:S04]  /*125a0*/  LOP3.LUT R22, R22, 0xfffffffb, RZ, 0xc0, !PT ;  /* 0xfffffffb16167812 */ /* 0x000fc800078ec0ff */
[----:B------:R-:W-:Y:S02]  /*125b0*/  @P3 LOP3.LUT R22, R22, 0x4, RZ, 0xfc, !PT ;  /* 0x0000000416163812 */ /* 0x000fe400078efcff */
[----:B------:R-:W-:Y:S02]  /*125c0*/  ISETP.LT.OR P3, PT, R0, 0xd2, !P1 ;  /* 0x000000d20000780c */ /* 0x000fe40004f61670 */
[----:B0-----:R-:W-:-:S05]  /*125d0*/  @!P6 PRMT R24, R16, 0x8880, RZ ;  /* 0x000088801018e816 */ /* 0x001fca00000000ff */
[----:B------:R-:W-:-:S06]  /*125e0*/  @!P6 IMAD R4, R24, R18, RZ ;  /* 0x000000121804e224 */ /* 0x000fcc00078e02ff */
[----:B------:R-:W-:-:S04]  /*125f0*/  @!P3 IADD3 R24, P2, P5, R23, R2, R30 ;  /* 0x000000021718b210 */ /* 0x000fc80007d5e01e */
[----:B------:R-:W-:Y:S02]  /*12600*/  @!P3 IADD3.X R25, R19, R3, R165, P2, P5 ;  /* 0x000000031319b210 */ /* 0x000fe400017ea4a5 */
[----:B------:R-:W-:Y:S01]  /*12610*/  LOP3.LUT P2, RZ, R22, 0x40000, RZ, 0xc0, !PT ;  /* 0x0004000016ff7812 */ /* 0x000fe2000784c0ff */
[----:B---3--:R-:W-:Y:S01]  /*12620*/  @!P6 IMAD R26, R153, R17, R4 ;  /* 0x00000011991ae224 */ /* 0x008fe200078e0204 */
[----:B------:R-:W-:Y:S01]  /*12630*/  LOP3.LUT P0, RZ, R232, 0x20000000, RZ, 0xc0, !PT ;  /* 0x20000000e8ff7812 */ /* 0x000fe2000780c0ff */
[----:B------:R-:W3:Y:S04]  /*12640*/  LDL.LU R153, [R1+0x4c] ;  /* 0x00004c0001997983 */ /* 0x000ee80000300800 */
[----:B------:R0:W-:Y:S01]  /*12650*/  @!P6 STG.E.U8 desc[UR60][R20.64+0x51], R26 ;  /* 0x0000511a1400e986 */ /* 0x0001e2000c10113c */
[----:B------:R-:W-:-:S03]  /*12660*/  LOP3.LUT P5, RZ, R22, 0x80000, RZ, 0xc0, !PT ;  /* 0x0008000016ff7812 */ /* 0x000fc600078ac0ff */
[----:B------:R-:W4:Y:S04]  /*12670*/  LDL.LU R154, [R1+0x50] ;  /* 0x00005000019a7983 */ /* 0x000f280000300800 */
[----:B------:R-:W0:Y:S01]  /*12680*/  @!P2 LDG.E.U8 R16, desc[UR60][R12.64+0x50] ;  /* 0x0000503c0c10a981 */ /* 0x000e22000c1e1100 */
[----:B------:R-:W-:-:S03]  /*12690*/  LOP3.LUT R22, R22, 0xfffff7ff, RZ, 0xc0, !PT ;  /* 0xfffff7ff16167812 */ /* 0x000fc600078ec0ff */
[----:B------:R-:W4:Y:S01]  /*126a0*/  LDL.LU R155, [R1+0x54] ;  /* 0x00005400019b7983 */ /* 0x000f220000300800 */
[----:B------:R-:W-:Y:S02]  /*126b0*/  @P3 LOP3.LUT R22, R22, 0x800, RZ, 0xfc, !PT ;  /* 0x0000080016163812 */ /* 0x000fe400078efcff */
[----:B------:R-:W-:Y:S02]  /*126c0*/  ISETP.LT.OR P3, PT, R0, 0xd9, !P1 ;  /* 0x000000d90000780c */ /* 0x000fe40004f61670 */
[----:B0-----:R-:W-:-:S05]  /*126d0*/  @!P2 PRMT R26, R16, 0x8880, RZ ;  /* 0x00008880101aa816 */ /* 0x001fca00000000ff */
[----:B------:R-:W-:-:S04]  /*126e0*/  @!P2 IMAD R4, R26, R18, RZ ;  /* 0x000000121a04a224 */ /* 0x000fc800078e02ff */
[----:B--2---:R-:W-:Y:S01]  /*126f0*/  @!P2 IMAD R26, R152, R17, R4 ;  /* 0x00000011981aa224 */ /* 0x004fe200078e0204 */
[----:B------:R-:W-:Y:S01]  /*12700*/  LOP3.LUT R22, R22, 0xfffffdff, RZ, 0xc0, !PT ;  /* 0xfffffdff16167812 */ /* 0x000fe200078ec0ff */
[----:B------:R-:W2:Y:S04]  /*12710*/  LDL.LU R152, [R1+0x58] ;  /* 0x0000580001987983 */ /* 0x000ea80000300800 */
[----:B------:R0:W-:Y:S04]  /*12720*/  @!P2 STG.E.U8 desc[UR60][R28.64+0x50], R26 ;  /* 0x0000501a1c00a986 */ /* 0x0001e8000c10113c */
[----:B------:R-:W3:Y:S01]  /*12730*/  @!P0 LDG.E.U8 R16, desc[UR60][R12.64+0x51] ;  /* 0x0000513c0c108981 */ /* 0x000ee2000c1e1100 */
[----:B0-----:R-:W-:-:S04]  /*12740*/  @!P3 IADD3 R26, P2, P6, R23, R2, R30 ;  /* 0x00000002171ab210 */ /* 0x001fc80007e5e01e */
[----:B------:R-:W-:Y:S02]  /*12750*/  @!P3 IADD3.X R27, R19, R3, R165, P2, P6 ;  /* 0x00000003131bb210 */ /* 0x000fe400017ec4a5 */
[----:B------:R-:W-:Y:S02]  /*12760*/  ISETP.LT.OR P2, PT, R0, 0xda, !P1 ;  /* 0x000000da0000780c */ /* 0x000fe40004f41670 */
[----:B------:R-:W-:-:S11]  /*12770*/  LOP3.LUT R22, R22, 0xffffffdf, RZ, 0xc0, !PT ;  /* 0xffffffdf16167812 */ /* 0x000fd600078ec0ff */
[----:B------:R-:W-:-:S04]  /*12780*/  @P2 LOP3.LUT R22, R22, 0x20, RZ, 0xfc, !PT ;  /* 0x0000002016162812 */ /* 0x000fc800078efcff */
[----:B------:R-:W-:-:S04]  /*12790*/  @P1 LOP3.LUT R22, R22, 0x200, RZ, 0xfc, !PT ;  /* 0x0000020016161812 */ /* 0x000fc800078efcff */
[----:B------:R-:W-:Y:S02]  /*127a0*/  LOP3.LUT P1, RZ, R22, 0x20, RZ, 0xc0, !PT ;  /* 0x0000002016ff7812 */ /* 0x000fe4000782c0ff */
[----:B---3--:R-:W-:-:S05]  /*127b0*/  @!P0 PRMT R28, R16, 0x8880, RZ ;  /* 0x00008880101c8816 */ /* 0x008fca00000000ff */
[----:B------:R-:W-:-:S06]  /*127c0*/  @!P0 IMAD R4, R28, R18, RZ ;  /* 0x000000121c048224 */ /* 0x000fcc00078e02ff */
[----:B------:R-:W-:-:S04]  /*127d0*/  @!P1 IADD3 R28, P2, P6, R23, R2, R30 ;  /* 0x00000002171c9210 */ /* 0x000fc80007e5e01e */
[----:B------:R-:W-:Y:S02]  /*127e0*/  @!P1 IADD3.X R29, R19, R3, R165, P2, P6 ;  /* 0x00000003131d9210 */ /* 0x000fe400017ec4a5 */
[----:B------:R-:W-:Y:S01]  /*127f0*/  ISETP.LT.OR P6, PT, R0, 0x59, !P4 ;  /* 0x000000590000780c */ /* 0x000fe200067c1670 */
[----:B------:R-:W-:Y:S01]  /*12800*/  @!P0 IMAD R30, R153, R17, R4 ;  /* 0x00000011991e8224 */ /* 0x000fe200078e0204 */
[----:B------:R-:W-:Y:S01]  /*12810*/  LOP3.LUT R232, R232, 0xbfffffff, RZ, 0xc0, !PT ;  /* 0xbfffffffe8e87812 */ /* 0x000fe200078ec0ff */
[----:B------:R-:W3:Y:S04]  /*12820*/  LDL.LU R165, [R1+0x5c] ;  /* 0x00005c0001a57983 */ /* 0x000ee80000300800 */
[----:B------:R0:W-:Y:S06]  /*12830*/  @!P0 STG.E.U8 desc[UR60][R170.64+0x51], R30 ;  /* 0x0000511eaa008986 */ /* 0x0001ec000c10113c */
[----:B------:R-:W4:Y:S01]  /*12840*/  @!P6 LDG.E.U8 R16, desc[UR60][R14.64+0x58] ;  /* 0x0000583c0e10e981 */ /* 0x000f22000c1e1100 */
[----:B------:R-:W-:-:S02]  /*12850*/  LOP3.LUT P2, RZ, R22, 0x20000, RZ, 0xc0, !PT ;  /* 0x0002000016ff7812 */ /* 0x000fc4000784c0ff */
[----:B------:R-:W-:Y:S01]  /*12860*/  @P3 LOP3.LUT R232, R232, 0x40000000, RZ, 0xfc, !PT ;  /* 0x40000000e8e83812 */ /* 0x000fe200078efcff */
[----:B0-----:R-:W3:Y:S01]  /*12870*/  LDL.LU.64 R170, [R1+0x500] ;  /* 0x0005000001aa7983 */ /* 0x001ee20000300a00 */
[----:B----4-:R-:W-:-:S03]  /*12880*/  @!P6 PRMT R30, R16, 0x8880, RZ ;  /* 0x00008880101ee816 */ /* 0x010fc600000000ff */
[----:B------:R-:W4:Y:S02]  /*12890*/  LDL.LU R153, [R1+0x20] ;  /* 0x0000200001997983 */ /* 0x000f240000300800 */
[----:B------:R-:W-:-:S04]  /*128a0*/  @!P6 IMAD R4, R30, R18, RZ ;  /* 0x000000121e04e224 */ /* 0x000fc800078e02ff */
[----:B------:R-:W-:Y:S01]  /*128b0*/  @!P6 IMAD R30, R154, R17, R4 ;  /* 0x000000119a1ee224 */ /* 0x000fe200078e0204 */
[----:B------:R-:W-:Y:S01]  /*128c0*/  LOP3.LUT R22, R22, 0xfffffbff, RZ, 0xc0, !PT ;  /* 0xfffffbff16167812 */ /* 0x000fe200078ec0ff */
[----:B------:R-:W4:Y:S04]  /*128d0*/  LDL.LU R154, [R1+0x24] ;  /* 0x00002400019a7983 */ /* 0x000f280000300800 */
[----:B------:R0:W-:Y:S01]  /*128e0*/  @!P6 STG.E.U8 desc[UR60][R20.64+0x58], R30 ;  /* 0x0000581e1400e986 */ /* 0x0001e2000c10113c */
[----:B------:R-:W-:-:S13]  /*128f0*/  ISETP.LT.OR P6, PT, R0, 0x5a, !P4 ;  /* 0x0000005a0000780c */ /* 0x000fda00067c1670 */
[----:B------:R-:W0:Y:S01]  /*12900*/  @!P6 LDG.E.U8 R16, desc[UR60][R14.64+0x59] ;  /* 0x0000593c0e10e981 */ /* 0x000e22000c1e1100 */
[----:B------:R-:W-:Y:S02]  /*12910*/  @P1 LOP3.LUT R22, R22, 0x400, RZ, 0xfc, !PT ;  /* 0x0000040016161812 */ /* 0x000fe400078efcff */
[----:B------:R-:W-:Y:S02]  /*12920*/  LOP3.LUT P1, RZ, R232, 0x10000000, RZ, 0xc0, !PT ;  /* 0x10000000e8ff7812 */ /* 0x000fe4000782c0ff */
[----:B0-----:R-:W-:-:S05]  /*12930*/  @!P6 PRMT R30, R16, 0x8880, RZ ;  /* 0x00008880101ee816 */ /* 0x001fca00000000ff */
[----:B------:R-:W-:-:S04]  /*12940*/  @!P6 IMAD R4, R30, R18, RZ ;  /* 0x000000121e04e224 */ /* 0x000fc800078e02ff */
[----:B------:R-:W-:-:S05]  /*12950*/  @!P6 IMAD R30, R155, R17, R4 ;  /* 0x000000119b1ee224 */ /* 0x000fca00078e0204 */
[----:B------:R0:W-:Y:S04]  /*12960*/  @!P6 STG.E.U8 desc[UR60][R20.64+0x59], R30 ;  /* 0x0000591e1400e986 */ /* 0x0001e8000c10113c */
[----:B------:R-:W0:Y:S01]  /*12970*/  @!P1 LDG.E.U8 R16, desc[UR60][R12.64+0x58] ;  /* 0x0000583c0c109981 */ /* 0x000e22000c1e1100 */
[----:B------:R-:W-:Y:S02]  /*12980*/  LOP3.LUT P3, RZ, R232, 0x8000000, RZ, 0xc0, !PT ;  /* 0x08000000e8ff7812 */ /* 0x000fe4000786c0ff */
[----:B0-----:R-:W-:-:S05]  /*12990*/  @!P1 PRMT R30, R16, 0x8880, RZ ;  /* 0x00008880101e9816 */ /* 0x001fca00000000ff */
[----:B------:R-:W-:-:S04]  /*129a0*/  @!P1 IMAD R4, R30, R18, RZ ;  /* 0x000000121e049224 */ /* 0x000fc800078e02ff */
[----:B--2---:R-:W-:-:S05]  /*129b0*/  @!P1 IMAD R30, R152, R17, R4 ;  /* 0x00000011981e9224 */ /* 0x004fca00078e0204 */
[----:B------:R0:W-:Y:S04]  /*129c0*/  @!P1 STG.E.U8 desc[UR60][R172.64+0x58], R30 ;  /* 0x0000581eac009986 */ /* 0x0001e8000c10113c */
[----:B------:R-:W2:Y:S01]  /*129d0*/  @!P3 LDG.E.U8 R16, desc[UR60][R12.64+0x59] ;  /* 0x0000593c0c10b981 */ /* 0x000ea2000c1e1100 */
[----:B------:R-:W-:Y:S02]  /*129e0*/  ISETP.LT.OR P6, PT, R0, 0x51, !P2 ;  /* 0x000000510000780c */ /* 0x000fe400057c1670 */
[----:B------:R-:W-:Y:S01]  /*129f0*/  LOP3.LUT P0, RZ, R232, 0x200, RZ, 0xc0, !PT ;  /* 0x00000200e8ff7812 */ /* 0x000fe2000780c0ff */
[----:B0-----:R-:W4:Y:S04]  /*12a00*/  LDL.LU.64 R172, [R1+0x4f8] ;  /* 0x0004f80001ac7983 */ /* 0x001f280000300a00 */
[----:B------:R-:W4:Y:S01]  /*12a10*/  LDL.LU R152, [R1+0x28] ;  /* 0x0000280001987983 */ /* 0x000f220000300800 */
[----:B--2---:R-:W-:-:S05]  /*12a20*/  @!P3 PRMT R30, R16, 0x8880, RZ ;  /* 0x00008880101eb816 */ /* 0x004fca00000000ff */
[----:B------:R-:W-:-:S04]  /*12a30*/  @!P3 IMAD R4, R30, R18, RZ ;  /* 0x000000121e04b224 */ /* 0x000fc800078e02ff */
[----:B---3--:R-:W-:-:S05]  /*12a40*/  @!P3 IMAD R30, R165, R17, R4 ;  /* 0x00000011a51eb224 */ /* 0x008fca00078e0204 */
[----:B------:R0:W-:Y:S04]  /*12a50*/  @!P3 STG.E.U8 desc[UR60][R174.64+0x59], R30 ;  /* 0x0000591eae00b986 */ /* 0x0001e8000c10113c */
[----:B------:R-:W2:Y:S04]  /*12a60*/  @!P6 LDG.E.U8 R16, desc[UR60][R8.64+0x50] ;  /* 0x0000503c0810e981 */ /* 0x000ea8000c1e1100 */
[----:B0-----:R-:W3:Y:S04]  /*12a70*/  LDL.LU.64 R174, [R1+0x4f0] ;  /* 0x0004f00001ae7983 */ /* 0x001ee80000300a00 */
[----:B------:R-:W3:Y:S01]  /*12a80*/  LDL.LU R165, [R1+0x2c] ;  /* 0x00002c0001a57983 */ /* 0x000ee20000300800 */
[----:B--2---:R-:W-:-:S05]  /*12a90*/  @!P6 PRMT R30, R16, 0x8880, RZ ;  /* 0x00008880101ee816 */ /* 0x004fca00000000ff */
[----:B------:R-:W-:-:S04]  /*12aa0*/  @!P6 IMAD R4, R30, R18, RZ ;  /* 0x000000121e04e224 */ /* 0x000fc800078e02ff */
[----:B----4-:R-:W-:Y:S02]  /*12ab0*/  @!P6 IMAD R30, R153, R17, R4 ;  /* 0x00000011991ee224 */ /* 0x010fe400078e0204 */
[----:B------:R-:W2:Y:S04]  /*12ac0*/  LDL.LU R153, [R1+0x30] ;  /* 0x0000300001997983 */ /* 0x000ea80000300800 */
[----:B------:R0:W-:Y:S01]  /*12ad0*/  @!P6 STG.E.U8 desc[UR60][R6.64+0x50], R30 ;  /* 0x0000501e0600e986 */ /* 0x0001e2000c10113c */
[----:B------:R-:W-:-:S13]  /*12ae0*/  ISETP.LT.OR P6, PT, R0, 0x52, !P2 ;  /* 0x000000520000780c */ /* 0x000fda00057c1670 */
[----:B------:R-:W0:Y:S02]  /*12af0*/  @!P6 LDG.E.U8 R16, desc[UR60][R8.64+0x51] ;  /* 0x0000513c0810e981 */ /* 0x000e24000c1e1100 */
[----:B0-----:R-:W-:-:S05]  /*12b00*/  @!P6 PRMT R30, R16, 0x8880, RZ ;  /* 0x00008880101ee816 */ /* 0x001fca00000000ff */
[----:B------:R-:W-:-:S04]  /*12b10*/  @!P6 IMAD R4, R30, R18, RZ ;  /* 0x000000121e04e224 */ /* 0x000fc800078e02ff */
[----:B------:R-:W-:-:S05]  /*12b20*/  @!P6 IMAD R30, R154, R17, R4 ;  /* 0x000000119a1ee224 */ /* 0x000fca00078e0204 */
[----:B------:R0:W-:Y:S04]  /*12b30*/  @!P6 STG.E.U8 desc[UR60][R6.64+0x51], R30 ;  /* 0x0000511e0600e986 */ /* 0x0001e8000c10113c */
[----:B------:R-:W4:Y:S01]  /*12b40*/  @!P0 LDG.E.U8 R16, desc[UR60][R10.64+0x50] ;  /* 0x0000503c0a108981 */ /* 0x000f22000c1e1100 */
[----:B------:R-:W-:-:S03]  /*12b50*/  LOP3.LUT P6, RZ, R232, 0x100, RZ, 0xc0, !PT ;  /* 0x00000100e8ff7812 */ /* 0x000fc600078cc0ff */
[----:B0-----:R-:W2:Y:S01]  /*12b60*/  LDL.LU R30, [R1+0x34] ;  /* 0x00003400011e7983 */ /* 0x001ea20000300800 */
[----:B------:R-:W-:-:S03]  /*12b70*/  LOP3.LUT P1, RZ, R232, 0x80, RZ, 0xc0, !PT ;  /* 0x00000080e8ff7812 */ /* 0x000fc6000782c0ff */
[----:B------:R-:W2:Y:S01]  /*12b80*/  LDL.LU R155, [R1+0x38] ;  /* 0x00003800019b7983 */ /* 0x000ea20000300800 */
[----:B----4-:R-:W-:-:S05]  /*12b90*/  @!P0 PRMT R154, R16, 0x8880, RZ ;  /* 0x00008880109a8816 */ /* 0x010fca00000000ff */
[----:B------:R-:W-:-:S04]  /*12ba0*/  @!P0 IMAD R4, R154, R18, RZ ;  /* 0x000000129a048224 */ /* 0x000fc800078e02ff */
[----:B------:R-:W-:-:S05]  /*12bb0*/  @!P0 IMAD R152, R152, R17, R4 ;  /* 0x0000001198988224 */ /* 0x000fca00078e0204 */
[----:B------:R0:W-:Y:S04]  /*12bc0*/  @!P0 STG.E.U8 desc[UR60][R160.64+0x50], R152 ;  /* 0x00005098a0008986 */ /* 0x0001e8000c10113c */
[----:B------:R-:W4:Y:S01]  /*12bd0*/  @!P6 LDG.E.U8 R16, desc[UR60][R10.64+0x51] ;  /* 0x0000513c0a10e981 */ /* 0x000f22000c1e1100 */
[----:B------:R-:W-:-:S03]  /*12be0*/  LOP3.LUT P3, RZ, R232, 0x40, RZ, 0xc0, !PT ;  /* 0x00000040e8ff7812 */ /* 0x000fc6000786c0ff */
[----:B0-----:R-:W2:Y:S04]  /*12bf0*/  LDL.LU.64 R160, [R1+0x4e8] ;  /* 0x0004e80001a07983 */ /* 0x001ea80000300a00 */
[----:B------:R-:W2:Y:S01]  /*12c00*/  LDL.LU R154, [R1+0x3c] ;  /* 0x00003c00019a7983 */ /* 0x000ea20000300800 */
[----:B----4-:R-:W-:-:S05]  /*12c10*/  @!P6 PRMT R152, R16, 0x8880, RZ ;  /* 0x000088801098e816 */ /* 0x010fca00000000ff */
[----:B------:R-:W-:-:S04]  /*12c20*/  @!P6 IMAD R4, R152, R18, RZ ;  /* 0x000000129804e224 */ /* 0x000fc800078e02ff */
[----:B---3--:R-:W-:-:S05]  /*12c30*/  @!P6 IMAD R152, R165, R17, R4 ;  /* 0x00000011a598e224 */ /* 0x008fca00078e0204 */
[----:B------:R0:W-:Y:S01]  /*12c40*/  @!P6 STG.E.U8 desc[UR60][R162.64+0x51], R152 ;  /* 0x00005198a200e986 */ /* 0x0001e2000c10113c */
[----:B------:R-:W-:Y:S02]  /*12c50*/  ISETP.LT.OR P6, PT, R0, 0x59, !P2 ;  /* 0x000000590000780c */ /* 0x000fe400057c1670 */
[----:B------:R-:W-:Y:S01]  /*12c60*/  LOP3.LUT P0, RZ, R22, 0x10000, RZ, 0xc0, !PT ;  /* 0x0001000016ff7812 */ /* 0x000fe2000780c0ff */
[----:B0-----:R-:W3:Y:S10]  /*12c70*/  LDL.LU.64 R162, [R1+0x4e0] ;  /* 0x0004e00001a27983 */ /* 0x001ef40000300a00 */
[----:B------:R-:W4:Y:S02]  /*12c80*/  @!P6 LDG.E.U8 R16, desc[UR60][R8.64+0x58] ;  /* 0x0000583c0810e981 */ /* 0x000f24000c1e1100 */
[----:B----4-:R-:W-:-:S05]  /*12c90*/  @!P6 PRMT R152, R16, 0x8880, RZ ;  /* 0x000088801098e816 */ /* 0x010fca00000000ff */
[----:B------:R-:W-:Y:S02]  /*12ca0*/  @!P6 IMAD.MOV.U32 R165, RZ, RZ, R152 ;  /* 0x000000ffffa5e224 */ /* 0x000fe400078e0098 */
[----:B------:R-:W4:Y:S02]  /*12cb0*/  LDL.LU R152, [R1] ;  /* 0x0000000001987983 */ /* 0x000f240000300800 */
[----:B------:R-:W-:Y:S02]  /*12cc0*/  @!P6 IMAD R4, R165, R18, RZ ;  /* 0x00000012a504e224 */ /* 0x000fe400078e02ff */
[----:B------:R-:W3:Y:S02]  /*12cd0*/  LDL.LU R165, [R1+0x4d8] ;  /* 0x0004d80001a57983 */ /* 0x000ee40000300800 */
[----:B--2---:R-:W-:-:S05]  /*12ce0*/  @!P6 IMAD R153, R153, R17, R4 ;  /* 0x000000119999e224 */ /* 0x004fca00078e0204 */
[----:B------:R0:W-:Y:S01]  /*12cf0*/  @!P6 STG.E.U8 desc[UR60][R6.64+0x58], R153 ;  /* 0x000058990600e986 */ /* 0x0001e2000c10113c */
[----:B------:R-:W-:-:S13]  /*12d00*/  ISETP.LT.OR P6, PT, R0, 0x5a, !P2 ;  /* 0x0000005a0000780c */ /* 0x000fda00057c1670 */
[----:B------:R-:W0:Y:S02]  /*12d10*/  @!P6 LDG.E.U8 R16, desc[UR60][R8.64+0x59] ;  /* 0x0000593c0810e981 */ /* 0x000e24000c1e1100 */
[----:B0-----:R-:W-:-:S05]  /*12d20*/  @!P6 PRMT R153, R16, 0x8880, RZ ;  /* 0x000088801099e816 */ /* 0x001fca00000000ff */
[----:B------:R-:W-:Y:S02]  /*12d30*/  @!P6 IMAD R4, R153, R18, RZ ;  /* 0x000000129904e224 */ /* 0x000fe400078e02ff */
[----:B------:R-:W2:Y:S02]  /*12d40*/  LDL.LU R153, [R1+0x4] ;  /* 0x0000040001997983 */ /* 0x000ea40000300800 */
[----:B------:R-:W-:-:S05]  /*12d50*/  @!P6 IMAD R30, R30, R17, R4 ;  /* 0x000000111e1ee224 */ /* 0x000fca00078e0204 */
[----:B------:R0:W-:Y:S04]  /*12d60*/  @!P6 STG.E.U8 desc[UR60][R6.64+0x59], R30 ;  /* 0x0000591e0600e986 */ /* 0x0001e8000c10113c */
[----:B------:R-:W0:Y:S02]  /*12d70*/  @!P1 LDG.E.U8 R16, desc[UR60][R10.64+0x58] ;  /* 0x0000583c0a109981 */ /* 0x000e24000c1e1100 */
[----:B0-----:R-:W-:-:S05]  /*12d80*/  @!P1 PRMT R30, R16, 0x8880, RZ ;  /* 0x00008880101e9816 */ /* 0x001fca00000000ff */
[----:B------:R-:W-:-:S04]  /*12d90*/  @!P1 IMAD R4, R30, R18, RZ ;  /* 0x000000121e049224 */ /* 0x000fc800078e02ff */
[----:B------:R-:W-:-:S05]  /*12da0*/  @!P1 IMAD R30, R155, R17, R4 ;  /* 0x000000119b1e9224 */ /* 0x000fca00078e0204 */
[----:B------:R0:W-:Y:S04]  /*12db0*/  @!P1 STG.E.U8 desc[UR60][R166.64+0x58], R30 ;  /* 0x0000581ea6009986 */ /* 0x0001e8000c10113c */
[----:B------:R-:W4:Y:S01]  /*12dc0*/  @!P3 LDG.E.U8 R16, desc[UR60][R10.64+0x59] ;  /* 0x0000593c0a10b981 */ /* 0x000f22000c1e1100 */
[----:B------:R-:W-:-:S03]  /*12dd0*/  ISETP.LT.OR P6, PT, R0, 0x61, !P0 ;  /* 0x000000610000780c */ /* 0x000fc600047c1670 */
[----:B0-----:R-:W3:Y:S04]  /*12de0*/  LDL.LU.64 R166, [R1+0x4d0] ;  /* 0x0004d00001a67983 */ /* 0x001ee80000300a00 */
[----:B------:R-:W3:Y:S01]  /*12df0*/  LDL.LU R155, [R1+0x8] ;  /* 0x00000800019b7983 */ /* 0x000ee20000300800 */
[----:B----4-:R-:W-:-:S05]  /*12e00*/  @!P3 PRMT R30, R16, 0x8880, RZ ;  /* 0x00008880101eb816 */ /* 0x010fca00000000ff */
[----:B------:R-:W-:-:S04]  /*12e10*/  @!P3 IMAD R4, R30, R18, RZ ;  /* 0x000000121e04b224 */ /* 0x000fc800078e02ff */
[----:B------:R-:W-:-:S05]  /*12e20*/  @!P3 IMAD R30, R154, R17, R4 ;  /* 0x000000119a1eb224 */ /* 0x000fca00078e0204 */
[----:B------:R0:W-:Y:S04]  /*12e30*/  @!P3 STG.E.U8 desc[UR60][R156.64+0x59], R30 ;  /* 0x0000591e9c00b986 */ /* 0x0001e8000c10113c */
[----:B------:R-:W4:Y:S04]  /*12e40*/  @!P6 LDG.E.U8 R16, desc[UR60][R236.64+0x60] ;  /* 0x0000603cec10e981 */ /* 0x000f28000c1e1100 */
[----:B0-----:R-:W3:Y:S04]  /*12e50*/  LDL.LU R156, [R1+0xc] ;  /* 0x00000c00019c7983 */ /* 0x001ee80000300800 */
[----:B------:R-:W3:Y:S04]  /*12e60*/  LDL.LU R157, [R1+0x10] ;  /* 0x00001000019d7983 */ /* 0x000ee80000300800 */
[----:B------:R-:W3:Y:S01]  /*12e70*/  LDL.LU R154, [R1+0x14] ;  /* 0x00001400019a7983 */ /* 0x000ee20000300800 */
[----:B----4-:R-:W-:-:S05]  /*12e80*/  @!P6 PRMT R30, R16, 0x8880, RZ ;  /* 0x00008880101ee816 */ /* 0x010fca00000000ff */
[----:B------:R-:W-:-:S04]  /*12e90*/  @!P6 IMAD R4, R30, R18, RZ ;  /* 0x000000121e04e224 */ /* 0x000fc800078e02ff */
[----:B------:R-:W-:-:S05]  /*12ea0*/  @!P6 IMAD R30, R152, R17, R4 ;  /* 0x00000011981ee224 */ /* 0x000fca00078e0204 */
[----:B------:R0:W-:Y:S01]  /*12eb0*/  @!P6 STG.E.U8 desc[UR60][R2.64+0x60], R30 ;  /* 0x0000601e0200e986 */ /* 0x0001e2000c10113c */
[----:B------:R-:W-:-:S13]  /*12ec0*/  ISETP.LT.OR P6, PT, R0, 0x62, !P0 ;  /* 0x000000620000780c */ /* 0x000fda00047c1670 */
[----:B------:R-:W0:Y:S02]  /*12ed0*/  @!P6 LDG.E.U8 R16, desc[UR60][R236.64+0x61] ;  /* 0x0000613cec10e981 */ /* 0x000e24000c1e1100 */
[----:B0-----:R-:W-:-:S05]  /*12ee0*/  @!P6 PRMT R30, R16, 0x8880, RZ ;  /* 0x00008880101ee816 */ /* 0x001fca00000000ff */
[----:B------:R-:W-:-:S04]  /*12ef0*/  @!P6 IMAD R4, R30, R18, RZ ;  /* 0x000000121e04e224 */ /* 0x000fc800078e02ff */
[----:B--2---:R-:W-:-:S05]  /*12f00*/  @!P6 IMAD R30, R153, R17, R4 ;  /* 0x00000011991ee224 */ /* 0x004fca00078e0204 */
[----:B------:R0:W-:Y:S01]  /*12f10*/  @!P6 STG.E.U8 desc[UR60][R2.64+0x61], R30 ;  /* 0x0000611e0200e986 */ /* 0x0001e2000c10113c */
[----:B------:R-:W-:-:S13]  /*12f20*/  ISETP.LT.OR P6, PT, R0, 0x61, !P5 ;  /* 0x000000610000780c */ /* 0x000fda0006fc1670 */
[----:B------:R-:W0:Y:S01]  /*12f30*/  @!P6 LDG.E.U8 R16, desc[UR60][R234.64+0x60] ;  /* 0x0000603cea10e981 */ /* 0x000e22000c1e1100 */
[----:B------:R-:W-:-:S05]  /*12f40*/  @!P6 IADD3 R152, P1, R2, R23, RZ ;  /* 0x000000170298e210 */ /* 0x000fca0007f3e0ff */
[----:B------:R-:W-:Y:S01]  /*12f50*/  @!P6 IMAD.X R153, R3, 0x1, R19, P1 ;  /* 0x000000010399e824 */ /* 0x000fe200008e0613 */
[----:B0-----:R-:W-:-:S05]  /*12f60*/  @!P6 PRMT R30, R16, 0x8880, RZ ;  /* 0x00008880101ee816 */ /* 0x001fca00000000ff */
[----:B------:R-:W-:-:S04]  /*12f70*/  @!P6 IMAD R4, R30, R18, RZ ;  /* 0x000000121e04e224 */ /* 0x000fc800078e02ff */
[----:B---3--:R-:W-:Y:S02]  /*12f80*/  @!P6 IMAD R30, R155, R17, R4 ;  /* 0x000000119b1ee224 */ /* 0x008fe400078e0204 */
[----:B------:R-:W2:Y:S04]  /*12f90*/  LDL.LU R155, [R1+0x18] ;  /* 0x00001800019b7983 */ /* 0x000ea80000300800 */
[----:B------:R0:W-:Y:S01]  /*12fa0*/  @!P6 STG.E.U8 desc[UR60][R152.64+0x60], R30 ;  /* 0x0000601e9800e986 */ /* 0x0001e2000c10113c */
[----:B------:R-:W-:-:S13]  /*12fb0*/  ISETP.LT.OR P6, PT, R0, 0x62, !P5 ;  /* 0x000000620000780c */ /* 0x000fda0006fc1670 */
[----:B------:R-:W3:Y:S01]  /*12fc0*/  @!P6 LDG.E.U8 R16, desc[UR60][R234.64+0x61] ;  /* 0x0000613cea10e981 */ /* 0x000ee2000c1e1100 */
[----:B0-----:R-:W-:-:S05]  /*12fd0*/  @!P6 IADD3 R152, P1, R2, R23, RZ ;  /* 0x000000170298e210 */ /* 0x001fca0007f3e0ff */
[----:B------:R-:W-:Y:S01]  /*12fe0*/  @!P6 IMAD.X R153, R3, 0x1, R19, P1 ;  /* 0x000000010399e824 */ /* 0x000fe200008e0613 */
[----:B---3--:R-:W-:-:S05]  /*12ff0*/  @!P6 PRMT R30, R16, 0x8880, RZ ;  /* 0x00008880101ee816 */ /* 0x008fca00000000ff */
[----:B------:R-:W-:-:S04]  /*13000*/  @!P6 IMAD R4, R30, R18, RZ ;  /* 0x000000121e04e224 */ /* 0x000fc800078e02ff */
[----:B------:R-:W-:-:S05]  /*13010*/  @!P6 IMAD R30, R156, R17, R4 ;  /* 0x000000119c1ee224 */ /* 0x000fca00078e0204 */
[----:B------:R0:W-:Y:S01]  /*13020*/  @!P6 STG.E.U8 desc[UR60][R152.64+0x61], R30 ;  /* 0x0000611e9800e986 */ /* 0x0001e2000c10113c */
[----:B------:R-:W-:-:S03]  /*13030*/  ISETP.LT.OR P6, PT, R0, 0x69, !P0 ;  /* 0x000000690000780c */ /* 0x000fc600047c1670 */
[----:B0-----:R-:W3:Y:S10]  /*13040*/  LDL.LU.64 R152, [R1+0x4c8] ;  /* 0x0004c80001987983 */ /* 0x001ef40000300a00 */
[----:B------:R-:W4:Y:S02]  /*13050*/  @!P6 LDG.E.U8 R16, desc[UR60][R236.64+0x68] ;  /* 0x0000683cec10e981 */ /* 0x000f24000c1e1100 */
[----:B----4-:R-:W-:-:S05]  /*13060*/  @!P6 PRMT R30, R16, 0x8880, RZ ;  /* 0x00008880101ee816 */ /* 0x010fca00000000ff */
[----:B------:R-:W-:Y:S02]  /*13070*/  @!P6 IMAD R4, R30, R18, RZ ;  /* 0x000000121e04e224 */ /* 0x000fe400078e02ff */
[----:B------:R-:W4:Y:S02]  /*13080*/  LDL.LU R30, [R1+0x1c] ;  /* 0x00001c00011e7983 */ /* 0x000f240000300800 */
[----:B------:R-:W-:-:S05]  /*13090*/  @!P6 IMAD R156, R157, R17, R4 ;  /* 0x000000119d9ce224 */ /* 0x000fca00078e0204 */
[----:B------:R0:W-:Y:S01]  /*130a0*/  @!P6 STG.E.U8 desc[UR60][R2.64+0x68], R156 ;  /* 0x0000689c0200e986 */ /* 0x0001e2000c10113c */
[----:B------:R-:W-:-:S13]  /*130b0*/  ISETP.LT.OR P6, PT, R0, 0x6a, !P0 ;  /* 0x0000006a0000780c */ /* 0x000fda00047c1670 */
[----:B------:R-:W0:Y:S02]  /*130c0*/  @!P6 LDG.E.U8 R16, desc[UR60][R236.64+0x69] ;  /* 0x0000693cec10e981 */ /* 0x000e24000c1e1100 */
[----:B0-----:R-:W-:-:S05]  /*130d0*/  @!P6 PRMT R156, R16, 0x8880, RZ ;  /* 0x00008880109ce816 */ /* 0x001fca00000000ff */
[----:B------:R-:W-:-:S04]  /*130e0*/  @!P6 IMAD R4, R156, R18, RZ ;  /* 0x000000129c04e224 */ /* 0x000fc800078e02ff */
[----:B------:R-:W-:-:S05]  /*130f0*/  @!P6 IMAD R154, R154, R17, R4 ;  /* 0x000000119a9ae224 */ /* 0x000fca00078e0204 */
[----:B------:R0:W-:Y:S01]  /*13100*/  @!P6 STG.E.U8 desc[UR60][R2.64+0x69], R154 ;  /* 0x0000699a0200e986 */ /* 0x0001e2000c10113c */
[----:B------:R-:W-:-:S13]  /*13110*/  ISETP.LT.OR P6, PT, R0, 0x69, !P5 ;  /* 0x000000690000780c */ /* 0x000fda0006fc1670 */
[----:B------:R-:W0:Y:S01]  /*13120*/  @!P6 LDG.E.U8 R16, desc[UR60][R234.64+0x68] ;  /* 0x0000683cea10e981 */ /* 0x000e22000c1e1100 */
[----:B------:R-:W-:-:S05]  /*13130*/  @!P6 IADD3 R156, P1, R2, R23, RZ ;  /* 0x00000017029ce210 */ /* 0x000fca0007f3e0ff */
[----:B------:R-:W-:Y:S01]  /*13140*/  @!P6 IMAD.X R157, R3, 0x1, R19, P1 ;  /* 0x00000001039de824 */ /* 0x000fe200008e0613 */
[----:B0-----:R-:W-:-:S05]  /*13150*/  @!P6 PRMT R154, R16, 0x8880, RZ ;  /* 0x00008880109ae816 */ /* 0x001fca00000000ff */
[----:B------:R-:W-:Y:S01]  /*13160*/  @!P6 IMAD R4, R154, R18, RZ ;  /* 0x000000129a04e224 */ /* 0x000fe200078e02ff */
[----:B------:R-:W-:Y:S01]  /*13170*/  LOP3.LUT R22, R22, 0xffff7fff, RZ, 0xc0, !PT ;  /* 0xffff7fff16167812 */ /* 0x000fe200078ec0ff */
[----:B------:R-:W3:Y:S02]  /*13180*/  LDL.LU R154, [R1+0x4c4] ;  /* 0x0004c400019a7983 */ /* 0x000ee40000300800 */
[----:B--2---:R-:W-:-:S05]  /*13190*/  @!P6 IMAD R155, R155, R17, R4 ;  /* 0x000000119b9be224 */ /* 0x004fca00078e0204 */
[----:B------:R0:W-:Y:S01]  /*131a0*/  @!P6 STG.E.U8 desc[UR60][R156.64+0x68], R155 ;  /* 0x0000689b9c00e986 */ /* 0x0001e2000c10113c */
[----:B------:R-:W-:-:S13]  /*131b0*/  ISETP.LT.OR P6, PT, R0, 0x6a, !P5 ;  /* 0x0000006a0000780c */ /* 0x000fda0006fc1670 */
[----:B------:R-:W2:Y:S01]  /*131c0*/  @!P6 LDG.E.U8 R16, desc[UR60][R234.64+0x69] ;  /* 0x0000693cea10e981 */ /* 0x000ea2000c1e1100 */
[----:B0-----:R-:W-:-:S05]  /*131d0*/  @!P6 IADD3 R156, P1, R2, R23, RZ ;  /* 0x00000017029ce210 */ /* 0x001fca0007f3e0ff */
[----:B------:R-:W-:Y:S01]  /*131e0*/  @!P6 IMAD.X R157, R3, 0x1, R19, P1 ;  /* 0x00000001039de824 */ /* 0x000fe200008e0613 */
[----:B--2---:R-:W-:-:S05]  /*131f0*/  @!P6 PRMT R155, R16, 0x8880, RZ ;  /* 0x00008880109be816 */ /* 0x004fca00000000ff */
[----:B------:R-:W-:Y:S01]  /*13200*/  @!P6 IMAD R4, R155, R18, RZ ;  /* 0x000000129b04e224 */ /* 0x000fe200078e02ff */
[----:B------:R-:W-:Y:S01]  /*13210*/  @P0 LOP3.LUT R22, R22, 0x8000, RZ, 0xfc, !PT ;  /* 0x0000800016160812 */ /* 0x000fe200078efcff */
[----:B------:R-:W2:Y:S02]  /*13220*/  LDL.LU R155, [R1+0x4c0] ;  /* 0x0004c000019b7983 */ /* 0x000ea40000300800 */
[----:B----4-:R-:W-:-:S05]  /*13230*/  @!P6 IMAD R30, R30, R17, R4 ;  /* 0x000000111e1ee224 */ /* 0x010fca00078e0204 */
[----:B------:R0:W-:Y:S01]  /*13240*/  @!P6 STG.E.U8 desc[UR60][R156.64+0x69], R30 ;  /* 0x0000691e9c00e986 */ /* 0x0001e2000c10113c */
[----:B------:R-:W-:Y:S02]  /*13250*/  ISETP.LT.OR P6, PT, R0, 0x61, !P4 ;  /* 0x000000610000780c */ /* 0x000fe400067c1670 */
[C---:B------:R-:W-:Y:S02]  /*13260*/  LOP3.LUT P0, RZ, R5.reuse, 0x4, RZ, 0xc0, !PT ;  /* 0x0000000405ff7812 */ /* 0x040fe4000780c0ff */
[C---:B------:R-:W-:Y:S02]  /*13270*/  LOP3.LUT P1, RZ, R5.reuse, 0x2, RZ, 0xc0, !PT ;  /* 0x0000000205ff7812 */ /* 0x040fe4000782c0ff */
[----:B------:R-:W-:Y:S01]  /*13280*/  LOP3.LUT P3, RZ, R5, 0x1, RZ, 0xc0, !PT ;  /* 0x0000000105ff7812 */ /* 0x000fe2000786c0ff */
[----:B0-----:R-:W4:Y:S06]  /*13290*/  LDL.LU.64 R156, [R1+0x4b8] ;  /* 0x0004b800019c7983 */ /* 0x001f2c0000300a00 */
[----:B------:R-:W3:Y:S02]  /*132a0*/  @!P6 LDG.E.U8 R16, desc[UR60][R14.64+0x60] ;  /* 0x0000603c0e10e981 */ /* 0x000ee4000c1e1100 */
[----:B---3--:R-:W-:-:S05]  /*132b0*/  @!P6 PRMT R30, R16, 0x8880, RZ ;  /* 0x00008880101ee816 */ /* 0x008fca00000000ff */
[----:B------:R-:W-:Y:S02]  /*132c0*/  @!P6 IMAD R4, R30, R18, RZ ;  /* 0x000000121e04e224 */ /* 0x000fe400078e02ff */
[----:B------:R-:W3:Y:S02]  /*132d0*/  LDL.LU R30, [R1+0x4b0] ;  /* 0x0004b000011e7983 */ /* 0x000ee40000300800 */
[----:B------:R-:W-:-:S05]  /*132e0*/  @!P6 IMAD R224, R224, R17, R4 ;  /* 0x00000011e0e0e224 */ /* 0x000fca00078e0204 */
[----:B------:R0:W-:Y:S01]  /*132f0*/  @!P6 STG.E.U8 desc[UR60][R20.64+0x60], R224 ;  /* 0x000060e01400e986 */ /* 0x0001e2000c10113c */
[----:B------:R-:W-:-:S13]  /*13300*/  ISETP.LT.OR P6, PT, R0, 0x62, !P4 ;  /* 0x000000620000780c */ /* 0x000fda00067c1670 */
[----:B------:R-:W0:Y:S02]  /*13310*/  @!P6 LDG.E.U8 R16, desc[UR60][R14.64+0x61] ;  /* 0x0000613c0e10e981 */ /* 0x000e24000c1e1100 */
[----:B0-----:R-:W-:-:S05]  /*13320*/  @!P6 PRMT R224, R16, 0x8880, RZ ;  /* 0x0000888010e0e816 */ /* 0x001fca00000000ff */
[----:B------:R-:W-:-:S04]  /*13330*/  @!P6 IMAD R4, R224, R18, RZ ;  /* 0x00000012e004e224 */ /* 0x000fc800078e02ff */
[----:B------:R-:W-:-:S05]  /*13340*/  @!P6 IMAD R225, R225, R17, R4 ;  /* 0x00000011e1e1e224 */ /* 0x000fca00078e0204 */
[----:B------:R-:W-:Y:S01]  /*13350*/  @!P6 STG.E.U8 desc[UR60][R20.64+0x61], R225 ;  /* 0x000061e11400e986 */ /* 0x000fe2000c10113c */
[----:B------:R-:W-:-:S13]  /*13360*/  LOP3.LUT P6, RZ, R5, 0x10, RZ, 0xc0, !PT ;  /* 0x0000001005ff7812 */ /* 0x000fda00078cc0ff */
[----:B------:R-:W2:Y:S02]  /*13370*/  @!P6 LDG.E.U8 R16, desc[UR60][R12.64+0x60] ;  /* 0x0000603c0c10e981 */ /* 0x000ea4000c1e1100 */
[----:B--2---:R-:W-:-:S05]  /*13380*/  @!P6 PRMT R224, R16, 0x8880, RZ ;  /* 0x0000888010e0e816 */ /* 0x004fca00000000ff */
[----:B------:R-:W-:-:S04]  /*13390*/  @!P6 IMAD R4, R224, R18, RZ ;  /* 0x00000012e004e224 */ /* 0x000fc800078e02ff */
[----:B------:R-:W-:-:S05]  /*133a0*/  @!P6 IMAD R226, R226, R17, R4 ;  /* 0x00000011e2e2e224 */ /* 0x000fca00078e0204 */
[----:B------:R0:W-:Y:S04]  /*133b0*/  @!P6 STG.E.U8 desc[UR60][R158.64+0x60], R226 ;  /* 0x000060e29e00e986 */ /* 0x0001e8000c10113c */
[----:B------:R-:W2:Y:S01]  /*133c0*/  @!P0 LDG.E.U8 R16, desc[UR60][R12.64+0x61] ;  /* 0x0000613c0c108981 */ /* 0x000ea2000c1e1100 */
[----:B------:R-:W-:-:S03]  /*133d0*/  ISETP.LT.OR P6, PT, R0, 0x69, !P4 ;  /* 0x000000690000780c */ /* 0x000fc600067c1670 */
[----:B0-----:R-:W3:Y:S01]  /*133e0*/  LDL.LU.64 R158, [R1+0x4a8] ;  /* 0x0004a800019e7983 */ /* 0x001ee20000300a00 */
[----:B--2---:R-:W-:-:S05]  /*133f0*/  @!P0 PRMT R224, R16, 0x8880, RZ ;  /* 0x0000888010e08816 */ /* 0x004fca00000000ff */
[----:B------:R-:W-:-:S04]  /*13400*/  @!P0 IMAD R4, R224, R18, RZ ;  /* 0x00000012e0048224 */ /* 0x000fc800078e02ff */
[----:B------:R-:W-:-:S05]  /*13410*/  @!P0 IMAD R227, R227, R17, R4 ;  /* 0x00000011e3e38224 */ /* 0x000fca00078e0204 */
[----:B------:R0:W-:Y:S04]  /*13420*/  @!P0 STG.E.U8 desc[UR60][R144.64+0x61], R227 ;  /* 0x000061e390008986 */ /* 0x0001e8000c10113c */
[----:B------:R-:W2:Y:S04]  /*13430*/  @!P6 LDG.E.U8 R16, desc[UR60][R14.64+0x68] ;  /* 0x0000683c0e10e981 */ /* 0x000ea8000c1e1100 */
[----:B0-----:R-:W3:Y:S01]  /*13440*/  LDL.LU.64 R144, [R1+0x4a0] ;  /* 0x0004a00001907983 */ /* 0x001ee20000300a00 */
[----:B--2---:R-:W-:-:S05]  /*13450*/  @!P6 PRMT R224, R16, 0x8880, RZ ;  /* 0x0000888010e0e816 */ /* 0x004fca00000000ff */
[----:B------:R-:W-:-:S04]  /*13460*/  @!P6 IMAD R4, R224, R18, RZ ;  /* 0x00000012e004e224 */ /* 0x000fc800078e02ff */
[----:B------:R-:W-:-:S05]  /*13470*/  @!P6 IMAD R228, R228, R17, R4 ;  /* 0x00000011e4e4e224 */ /* 0x000fca00078e0204 */
[----:B------:R-:W-:Y:S01]  /*13480*/  @!P6 STG.E.U8 desc[UR60][R20.64+0x68], R228 ;  /* 0x000068e41400e986 */ /* 0x000fe2000c10113c */
[----:B------:R-:W-:-:S13]  /*13490*/  ISETP.LT.OR P6, PT, R0, 0x6a, !P4 ;  /* 0x0000006a0000780c */ /* 0x000fda00067c1670 */
[----:B------:R-:W2:Y:S02]  /*134a0*/  @!P6 LDG.E.U8 R16, desc[UR60][R14.64+0x69] ;  /* 0x0000693c0e10e981 */ /* 0x000ea4000c1e1100 */
[----:B--2---:R-:W-:-:S05]  /*134b0*/  @!P6 PRMT R224, R16, 0x8880, RZ ;  /* 0x0000888010e0e816 */ /* 0x004fca00000000ff */
[----:B------:R-:W-:-:S04]  /*134c0*/  @!P6 IMAD R4, R224, R18, RZ ;  /* 0x00000012e004e224 */ /* 0x000fc800078e02ff */
[----:B------:R-:W-:-:S05]  /*134d0*/  @!P6 IMAD R229, R229, R17, R4 ;  /* 0x00000011e5e5e224 */ /* 0x000fca00078e0204 */
[----:B------:R-:W-:Y:S04]  /*134e0*/  @!P6 STG.E.U8 desc[UR60][R20.64+0x69], R229 ;  /* 0x000069e51400e986 */ /* 0x000fe8000c10113c */
[----:B------:R-:W2:Y:S02]  /*134f0*/  @!P1 LDG.E.U8 R16, desc[UR60][R12.64+0x68] ;  /* 0x0000683c0c109981 */ /* 0x000ea4000c1e1100 */
[----:B--2---:R-:W-:-:S05]  /*13500*/  @!P1 PRMT R224, R16, 0x8880, RZ ;  /* 0x0000888010e09816 */ /* 0x004fca00000000ff */
[----:B------:R-:W-:-:S04]  /*13510*/  @!P1 IMAD R4, R224, R18, RZ ;  /* 0x00000012e0049224 */ /* 0x000fc800078e02ff */
[----:B------:R-:W-:-:S05]  /*13520*/  @!P1 IMAD R230, R230, R17, R4 ;  /* 0x00000011e6e69224 */ /* 0x000fca00078e0204 */
[----:B------:R0:W-:Y:S04]  /*13530*/  @!P1 STG.E.U8 desc[UR60][R146.64+0x68], R230 ;  /* 0x000068e692009986 */ /* 0x0001e8000c10113c */
[----:B------:R-:W2:Y:S01]  /*13540*/  @!P3 LDG.E.U8 R16, desc[UR60][R12.64+0x69] ;  /* 0x0000693c0c10b981 */ /* 0x000ea2000c1e1100 */
[----:B------:R-:W-:Y:S02]  /*13550*/  ISETP.LT.OR P6, PT, R0, 0x61, !P2 ;  /* 0x000000610000780c */ /* 0x000fe400057c1670 */
[----:B------:R-:W-:Y:S01]  /*13560*/  LOP3.LUT P0, RZ, R5, 0x8, RZ, 0xc0, !PT ;  /* 0x0000000805ff7812 */ /* 0x000fe2000780c0ff */
[----:B0-----:R-:W3:Y:S01]  /*13570*/  LDL.LU.64 R146, [R1+0x498] ;  /* 0x0004980001927983 */ /* 0x001ee20000300a00 */
[----:B--2---:R-:W-:-:S05]  /*13580*/  @!P3 PRMT R224, R16, 0x8880, RZ ;  /* 0x0000888010e0b816 */ /* 0x004fca00000000ff */
[----:B------:R-:W-:-:S04]  /*13590*/  @!P3 IMAD R4, R224, R18, RZ ;  /* 0x00000012e004b224 */ /* 0x000fc800078e02ff */
[----:B------:R-:W-:-:S05]  /*135a0*/  @!P3 IMAD R231, R231, R17, R4 ;  /* 0x00000011e7e7b224 */ /* 0x000fca00078e0204 */
[----:B------:R0:W-:Y:S04]  /*135b0*/  @!P3 STG.E.U8 desc[UR60][R148.64+0x69], R231 ;  /* 0x000069e79400b986 */ /* 0x0001e8000c10113c */
[----:B------:R-:W2:Y:S01]  /*135c0*/  @!P6 LDG.E.U8 R16, desc[UR60][R8.64+0x60] ;  /* 0x0000603c0810e981 */ /* 0x000ea2000c1e1100 */
[----:B------:R-:W-:-:S03]  /*135d0*/  LOP3.LUT P1, RZ, R232, 0x2000, RZ, 0xc0, !PT ;  /* 0x00002000e8ff7812 */ /* 0x000fc6000782c0ff */
[----:B0-----:R-:W3:Y:S01]  /*135e0*/  LDL.LU.64 R148, [R1+0x490] ;  /* 0x0004900001947983 */ /* 0x001ee20000300a00 */
[----:B--2---:R-:W-:-:S05]  /*135f0*/  @!P6 PRMT R224, R16, 0x8880, RZ ;  /* 0x0000888010e0e816 */ /* 0x004fca00000000ff */
[----:B------:R-:W-:-:S04]  /*13600*/  @!P6 IMAD R4, R224, R18, RZ ;  /* 0x00000012e004e224 */ /* 0x000fc800078e02ff */
[----:B------:R-:W-:-:S05]  /*13610*/  @!P6 IMAD R216, R216, R17, R4 ;  /* 0x00000011d8d8e224 */ /* 0x000fca00078e0204 */
[----:B------:R0:W-:Y:S01]  /*13620*/  @!P6 STG.E.U8 desc[UR60][R6.64+0x60], R216 ;  /* 0x000060d80600e986 */ /* 0x0001e2000c10113c */
[----:B------:R-:W-:-:S13]  /*13630*/  ISETP.LT.OR P6, PT, R0, 0x62, !P2 ;  /* 0x000000620000780c */ /* 0x000fda00057c1670 */
[----:B------:R-:W0:Y:S02]  /*13640*/  @!P6 LDG.E.U8 R16, desc[UR60][R8.64+0x61] ;  /* 0x0000613c0810e981 */ /* 0x000e24000c1e1100 */
[----:B0-----:R-:W-:-:S05]  /*13650*/  @!P6 PRMT R216, R16, 0x8880, RZ ;  /* 0x0000888010d8e816 */ /* 0x001fca00000000ff */
[----:B------:R-:W-:-:S04]  /*13660*/  @!P6 IMAD R4, R216, R18, RZ ;  /* 0x00000012d804e224 */ /* 0x000fc800078e02ff */
[----:B------:R-:W-:-:S05]  /*13670*/  @!P6 IMAD R217, R217, R17, R4 ;  /* 0x00000011d9d9e224 */ /* 0x000fca00078e0204 */
[----:B------:R-:W-:Y:S04]  /*13680*/  @!P6 STG.E.U8 desc[UR60][R6.64+0x61], R217 ;  /* 0x000061d90600e986 */ /* 0x000fe8000c10113c */
[----:B------:R-:W2:Y:S01]  /*13690*/  @!P0 LDG.E.U8 R16, desc[UR60][R10.64+0x60] ;  /* 0x0000603c0a108981 */ /* 0x000ea2000c1e1100 */
[----:B------:R-:W-:Y:S02]  /*136a0*/  LOP3.LUT P6, RZ, R232, 0x80000000, RZ, 0xc0, !PT ;  /* 0x80000000e8ff7812 */ /* 0x000fe400078cc0ff */
        /* <DEDUP_REMOVED lines=11> */
[----:B------:R-:W-:Y:S02]  /*13760*/  ISETP.LT.OR P6, PT, R0, 0x69, !P2 ;  /* 0x000000690000780c */ /* 0x000fe400057c1670 */
[----:B------:R-:W-:Y:S01]  /*13770*/  LOP3.LUT P0, RZ, R22, 0x8000, RZ, 0xc0, !PT ;  /* 0x0000800016ff7812 */ /* 0x000fe2000780c0ff */
[----:B0-----:R-:W2:Y:S10]  /*13780*/  LDL.LU.64 R136, [R1+0x480] ;  /* 0x0004800001887983 */ /* 0x001eb40000300a00 */
[----:B------:R-:W4:Y:S02]  /*13790*/  @!P6 LDG.E.U8 R16, desc[UR60][R8.64+0x68] ;  /* 0x0000683c0810e981 */ /* 0x000f24000c1e1100 */
[----:B----4-:R-:W-:-:S05]  /*137a0*/  @!P6 PRMT R216, R16, 0x8880, RZ ;  /* 0x0000888010d8e816 */ /* 0x010fca00000000ff */
[----:B------:R-:W-:-:S04]  /*137b0*/  @!P6 IMAD R4, R216, R18, RZ ;  /* 0x00000012d804e224 */ /* 0x000fc800078e02ff */
[----:B------:R-:W-:-:S05]  /*137c0*/  @!P6 IMAD R220, R220, R17, R4 ;  /* 0x00000011dcdce224 */ /* 0x000fca00078e0204 */
[----:B------:R-:W-:Y:S01]  /*137d0*/  @!P6 STG.E.U8 desc[UR60][R6.64+0x68], R220 ;  /* 0x000068dc0600e986 */ /* 0x000fe2000c10113c */
[----:B------:R-:W-:-:S13]  /*137e0*/  ISETP.LT.OR P6, PT, R0, 0x6a, !P2 ;  /* 0x0000006a0000780c */ /* 0x000fda00057c1670 */
[----:B------:R-:W4:Y:S02]  /*137f0*/  @!P6 LDG.E.U8 R16, desc[UR60][R8.64+0x69] ;  /* 0x0000693c0810e981 */ /* 0x000f24000c1e1100 */
[----:B----4-:R-:W-:-:S05]  /*13800*/  @!P6 PRMT R216, R16, 0x8880, RZ ;  /* 0x0000888010d8e816 */ /* 0x010fca00000000ff */
[----:B------:R-:W-:-:S04]  /*13810*/  @!P6 IMAD R4, R216, R18, RZ ;  /* 0x00000012d804e224 */ /* 0x000fc800078e02ff */
[----:B------:R-:W-:-:S05]  /*13820*/  @!P6 IMAD R221, R221, R17, R4 ;  /* 0x00000011dddde224 */ /* 0x000fca00078e0204 */
[----:B------:R-:W-:Y:S04]  /*13830*/  @!P6 STG.E.U8 desc[UR60][R6.64+0x69], R221 ;  /* 0x000069dd0600e986 */ /* 0x000fe8000c10113c */
[----:B------:R-:W4:Y:S02]  /*13840*/  @!P1 LDG.E.U8 R16, desc[UR60][R10.64+0x68] ;  /* 0x0000683c0a109981 */ /* 0x000f24000c1e1100 */
[----:B----4-:R-:W-:-:S05]  /*13850*/  @!P1 PRMT R216, R16, 0x8880, RZ ;  /* 0x0000888010d89816 */ /* 0x010fca00000000ff */
[----:B------:R-:W-:-:S04]  /*13860*/  @!P1 IMAD R4, R216, R18, RZ ;  /* 0x00000012d8049224 */ /* 0x000fc800078e02ff */
[----:B------:R-:W-:-:S05]  /*13870*/  @!P1 IMAD R222, R222, R17, R4 ;  /* 0x00000011dede9224 */ /* 0x000fca00078e0204 */
[----:B------:R0:W-:Y:S04]  /*13880*/  @!P1 STG.E.U8 desc[UR60][R138.64+0x68], R222 ;  /* 0x000068de8a009986 */ /* 0x0001e8000c10113c */
[----:B------:R-:W4:Y:S01]  /*13890*/  @!P3 LDG.E.U8 R16, desc[UR60][R10.64+0x69] ;  /* 0x0000693c0a10b981 */ /* 0x000f22000c1e1100 */
[----:B------:R-:W-:Y:S02]  /*138a0*/  ISETP.LT.OR P6, PT, R0, 0x71, !P0 ;  /* 0x000000710000780c */ /* 0x000fe400047c1670 */
[----:B------:R-:W-:Y:S01]  /*138b0*/  LOP3.LUT R22, R22, 0xffffbfff, RZ, 0xc0, !PT ;  /* 0xffffbfff16167812 */ /* 0x000fe200078ec0ff */
[----:B0-----:R-:W2:Y:S01]  /*138c0*/  LDL.LU.64 R138, [R1+0x478] ;  /* 0x00047800018a7983 */ /* 0x001ea20000300a00 */
[----:B----4-:R-:W-:-:S05]  /*138d0*/  @!P3 PRMT R216, R16, 0x8880, RZ ;  /* 0x0000888010d8b816 */ /* 0x010fca00000000ff */
[----:B------:R-:W-:-:S04]  /*138e0*/  @!P3 IMAD R4, R216, R18, RZ ;  /* 0x00000012d804b224 */ /* 0x000fc800078e02ff */
[----:B------:R-:W-:-:S05]  /*138f0*/  @!P3 IMAD R223, R223, R17, R4 ;  /* 0x00000011dfdfb224 */ /* 0x000fca00078e0204 */
[----:B------:R0:W-:Y:S04]  /*13900*/  @!P3 STG.E.U8 desc[UR60][R140.64+0x69], R223 ;  /* 0x000069df8c00b986 */ /* 0x0001e8000c10113c */
[----:B------:R-:W4:Y:S01]  /*13910*/  @!P6 LDG.E.U8 R16, desc[UR60][R236.64+0x70] ;  /* 0x0000703cec10e981 */ /* 0x000f22000c1e1100 */
[----:B------:R-:W-:-:S03]  /*13920*/  @P0 LOP3.LUT R22, R22, 0x4000, RZ, 0xfc, !PT ;  /* 0x0000400016160812 */ /* 0x000fc600078efcff */
[----:B0-----:R-:W2:Y:S01]  /*13930*/  LDL.LU.64 R140, [R1+0x470] ;  /* 0x00047000018c7983 */ /* 0x001ea20000300a00 */
        /* <DEDUP_REMOVED lines=11> */
[----:B------:R-:W4:Y:S01]  /*139f0*/  @!P6 LDG.E.U8 R16, desc[UR60][R234.64+0x70] ;  /* 0x0000703cea10e981 */ /* 0x000f22000c1e1100 */
[----:B------:R-:W-:-:S05]  /*13a00*/  @!P6 IADD3 R208, P1, R2, R23, RZ ;  /* 0x0000001702d0e210 */ /* 0x000fca0007f3e0ff */
[----:B0-----:R-:W-:Y:S01]  /*13a10*/  @!P6 IMAD.X R209, R3, 0x1, R19, P1 ;  /* 0x0000000103d1e824 */ /* 0x001fe200008e0613 */
[----:B----4-:R-:W-:-:S05]  /*13a20*/  @!P6 PRMT R216, R16, 0x8880, RZ ;  /* 0x0000888010d8e816 */ /* 0x010fca00000000ff */
[----:B------:R-:W-:-:S04]  /*13a30*/  @!P6 IMAD R4, R216, R18, RZ ;  /* 0x00000012d804e224 */ /* 0x000fc800078e02ff */
[----:B------:R-:W-:-:S05]  /*13a40*/  @!P6 IMAD R210, R210, R17, R4 ;  /* 0x00000011d2d2e224 */ /* 0x000fca00078e0204 */
[----:B------:R0:W-:Y:S01]  /*13a50*/  @!P6 STG.E.U8 desc[UR60][R208.64+0x70], R210 ;  /* 0x000070d2d000e986 */ /* 0x0001e2000c10113c */
[----:B------:R-:W-:-:S13]  /*13a60*/  ISETP.LT.OR P6, PT, R0, 0x72, !P5 ;  /* 0x000000720000780c */ /* 0x000fda0006fc1670 */
[----:B------:R-:W4:Y:S01]  /*13a70*/  @!P6 LDG.E.U8 R16, desc[UR60][R234.64+0x71] ;  /* 0x0000713cea10e981 */ /* 0x000f22000c1e1100 */
[----:B0-----:R-:W-:-:S05]  /*13a80*/  @!P6 IADD3 R208, P1, R2, R23, RZ ;  /* 0x0000001702d0e210 */ /* 0x001fca0007f3e0ff */
[----:B------:R-:W-:Y:S01]  /*13a90*/  @!P6 IMAD.X R209, R3, 0x1, R19, P1 ;  /* 0x0000000103d1e824 */ /* 0x000fe200008e0613 */
        /* <DEDUP_REMOVED lines=15> */
[----:B------:R-:W-:Y:S01]  /*13b90*/  @!P6 STG.E.U8 desc[UR60][R2.64+0x79], R213 ;  /* 0x000079d50200e986 */ /* 0x000fe2000c10113c */
[----:B------:R-:W-:-:S13]  /*13ba0*/  ISETP.LT.OR P6, PT, R0, 0x79, !P5 ;  /* 0x000000790000780c */ /* 0x000fda0006fc1670 */
[----:B------:R-:W4:Y:S01]  /*13bb0*/  @!P6 LDG.E.U8 R16, desc[UR60][R234.64+0x78] ;  /* 0x0000783cea10e981 */ /* 0x000f22000c1e1100 */
[----:B------:R-:W-:-:S05]  /*13bc0*/  @!P6 IADD3 R208, P1, R2, R23, RZ ;  /* 0x0000001702d0e210 */ /* 0x000fca0007f3e0ff */
[----:B------:R-:W-:Y:S01]  /*13bd0*/  @!P6 IMAD.X R209, R3, 0x1, R19, P1 ;  /* 0x0000000103d1e824 */ /* 0x000fe200008e0613 */
        /* <DEDUP_REMOVED lines=25> */
[----:B------:R-:W4:Y:S01]  /*13d70*/  @!P6 LDG.E.U8 R16, desc[UR60][R12.64+0x70] ;  /* 0x0000703c0c10e981 */ /* 0x000f22000c1e1100 */
[----:B------:R-:W-:Y:S02]  /*13d80*/  LOP3.LUT P0, RZ, R5, 0x40, RZ, 0xc0, !PT ;  /* 0x0000004005ff7812 */ /* 0x000fe4000780c0ff */
[----:B----4-:R-:W-:-:S05]  /*13d90*/  @!P6 PRMT R200, R16, 0x8880, RZ ;  /* 0x0000888010c8e816 */ /* 0x010fca00000000ff */
[----:B------:R-:W-:-:S04]  /*13da0*/  @!P6 IMAD R4, R200, R18, RZ ;  /* 0x00000012c804e224 */ /* 0x000fc800078e02ff */
[----:B------:R-:W-:-:S05]  /*13db0*/  @!P6 IMAD R202, R202, R17, R4 ;  /* 0x00000011cacae224 */ /* 0x000fca00078e0204 */
[----:B------:R0:W-:Y:S04]  /*13dc0*/  @!P6 STG.E.U8 desc[UR60][R142.64+0x70], R202 ;  /* 0x000070ca8e00e986 */ /* 0x0001e8000c10113c */
[----:B------:R-:W4:Y:S01]  /*13dd0*/  @!P0 LDG.E.U8 R16, desc[UR60][R12.64+0x71] ;  /* 0x0000713c0c108981 */ /* 0x000f22000c1e1100 */
[----:B------:R-:W-:Y:S02]  /*13de0*/  ISETP.LT.OR P6, PT, R0, 0x79, !P4 ;  /* 0x000000790000780c */ /* 0x000fe400067c1670 */
[----:B------:R-:W-:Y:S02]  /*13df0*/  LOP3.LUT P1, RZ, R5, 0x20, RZ, 0xc0, !PT ;  /* 0x0000002005ff7812 */ /* 0x000fe4000782c0ff */
[----:B------:R-:W-:Y:S01]  /*13e00*/  LOP3.LUT P3, RZ, R232, 0x4000, RZ, 0xc0, !PT ;  /* 0x00004000e8ff7812 */ /* 0x000fe2000786c0ff */
[----:B0-----:R-:W2:Y:S01]  /*13e10*/  LDL.LU.64 R142, [R1+0x468] ;  /* 0x00046800018e7983 */ /* 0x001ea20000300a00 */
[----:B----4-:R-:W-:-:S05]  /*13e20*/  @!P0 PRMT R200, R16, 0x8880, RZ ;  /* 0x0000888010c88816 */ /* 0x010fca00000000ff */
[----:B------:R-:W-:-:S04]  /*13e30*/  @!P0 IMAD R4, R200, R18, RZ ;  /* 0x00000012c8048224 */ /* 0x000fc800078e02ff */
[----:B------:R-:W-:-:S05]  /*13e40*/  @!P0 IMAD R203, R203, R17, R4 ;  /* 0x00000011cbcb8224 */ /* 0x000fca00078e0204 */
[----:B------:R0:W-:Y:S04]  /*13e50*/  @!P0 STG.E.U8 desc[UR60][R128.64+0x71], R203 ;  /* 0x000071cb80008986 */ /* 0x0001e8000c10113c */
[----:B------:R-:W4:Y:S04]  /*13e60*/  @!P6 LDG.E.U8 R16, desc[UR60][R14.64+0x78] ;  /* 0x0000783c0e10e981 */ /* 0x000f28000c1e1100 */
[----:B0-----:R-:W2:Y:S01]  /*13e70*/  LDL.LU.64 R128, [R1+0x460] ;  /* 0x0004600001807983 */ /* 0x001ea20000300a00 */
        /* <DEDUP_REMOVED lines=17> */
[----:B------:R-:W-:Y:S01]  /*13f90*/  LOP3.LUT P0, RZ, R5, 0x80, RZ, 0xc0, !PT ;  /* 0x0000008005ff7812 */ /* 0x000fe2000780c0ff */
[----:B0-----:R-:W2:Y:S01]  /*13fa0*/  LDL.LU.64 R130, [R1+0x458] ;  /* 0x0004580001827983 */ /* 0x001ea20000300a00 */
[----:B----4-:R-:W-:-:S05]  /*13fb0*/  @!P3 PRMT R200, R16, 0x8880, RZ ;  /* 0x0000888010c8b816 */ /* 0x010fca00000000ff */
[----:B------:R-:W-:-:S04]  /*13fc0*/  @!P3 IMAD R4, R200, R18, RZ ;  /* 0x00000012c804b224 */ /* 0x000fc800078e02ff */
[----:B------:R-:W-:-:S05]  /*13fd0*/  @!P3 IMAD R207, R207, R17, R4 ;  /* 0x00000011cfcfb224 */ /* 0x000fca00078e0204 */
[----:B------:R0:W-:Y:S04]  /*13fe0*/  @!P3 STG.E.U8 desc[UR60][R132.64+0x79], R207 ;  /* 0x000079cf8400b986 */ /* 0x0001e8000c10113c */
[----:B------:R-:W4:Y:S01]  /*13ff0*/  @!P6 LDG.E.U8 R16, desc[UR60][R8.64+0x70] ;  /* 0x0000703c0810e981 */ /* 0x000f22000c1e1100 */
[----:B------:R-:W-:-:S03]  /*14000*/  LOP3.LUT P1, RZ, R232, 0x400, RZ, 0xc0, !PT ;  /* 0x00000400e8ff7812 */ /* 0x000fc6000782c0ff */
        /* <DEDUP_REMOVED lines=11> */
[----:B------:R-:W4:Y:S01]  /*140c0*/  @!P0 LDG.E.U8 R16, desc[UR60][R10.64+0x70] ;  /* 0x0000703c0a108981 */ /* 0x000f22000c1e1100 */
[----:B------:R-:W-:Y:S02]  /*140d0*/  LOP3.LUT P6, RZ, R232, 0x800, RZ, 0xc0, !PT ;  /* 0x00000800e8ff7812 */ /* 0x000fe400078cc0ff */
        /* <DEDUP_REMOVED lines=11> */
[----:B------:R-:W-:Y:S02]  /*14190*/  ISETP.LT.OR P6, PT, R0, 0x79, !P2 ;  /* 0x000000790000780c */ /* 0x000fe400057c1670 */
[----:B------:R-:W-:Y:S01]  /*141a0*/  LOP3.LUT P0, RZ, R22, 0x4000, RZ, 0xc0, !PT ;  /* 0x0000400016ff7812 */ /* 0x000fe2000780c0ff */
[----:B0-----:R-:W4:Y:S10]  /*141b0*/  LDL.LU.64 R120, [R1+0x440] ;  /* 0x0004400001787983 */ /* 0x001f340000300a00 */
[----:B------:R-:W3:Y:S02]  /*141c0*/  @!P6 LDG.E.U8 R16, desc[UR60][R8.64+0x78] ;  /* 0x0000783c0810e981 */ /* 0x000ee4000c1e1100 */
[----:B---3--:R-:W-:-:S05]  /*141d0*/  @!P6 PRMT R192, R16, 0x8880, RZ ;  /* 0x0000888010c0e816 */ /* 0x008fca00000000ff */
[----:B------:R-:W-:-:S04]  /*141e0*/  @!P6 IMAD R4, R192, R18, RZ ;  /* 0x00000012c004e224 */ /* 0x000fc800078e02ff */
[----:B------:R-:W-:-:S05]  /*141f0*/  @!P6 IMAD R196, R196, R17, R4 ;  /* 0x00000011c4c4e224 */ /* 0x000fca00078e0204 */
[----:B------:R-:W-:Y:S01]  /*14200*/  @!P6 STG.E.U8 desc[UR60][R6.64+0x78], R196 ;  /* 0x000078c40600e986 */ /* 0x000fe2000c10113c */
[----:B------:R-:W-:-:S13]  /*14210*/  ISETP.LT.OR P6, PT, R0, 0x7a, !P2 ;  /* 0x0000007a0000780c */ /* 0x000fda00057c1670 */
[----:B------:R-:W3:Y:S02]  /*14220*/  @!P6 LDG.E.U8 R16, desc[UR60][R8.64+0x79] ;  /* 0x0000793c0810e981 */ /* 0x000ee4000c1e1100 */
[----:B---3--:R-:W-:-:S05]  /*14230*/  @!P6 PRMT R192, R16, 0x8880, RZ ;  /* 0x0000888010c0e816 */ /* 0x008fca00000000ff */
[----:B------:R-:W-:-:S04]  /*14240*/  @!P6 IMAD R4, R192, R18, RZ ;  /* 0x00000012c004e224 */ /* 0x000fc800078e02ff */
[----:B------:R-:W-:-:S05]  /*14250*/  @!P6 IMAD R197, R197, R17, R4 ;  /* 0x00000011c5c5e224 */ /* 0x000fca00078e0204 */
[----:B------:R-:W-:Y:S04]  /*14260*/  @!P6 STG.E.U8 desc[UR60][R6.64+0x79], R197 ;  /* 0x000079c50600e986 */ /* 0x000fe8000c10113c */
[----:B------:R-:W3:Y:S02]  /*14270*/  @!P1 LDG.E.U8 R16, desc[UR60][R10.64+0x78] ;  /* 0x0000783c0a109981 */ /* 0x000ee4000c1e1100 */
[----:B---3--:R-:W-:-:S05]  /*14280*/  @!P1 PRMT R192, R16, 0x8880, RZ ;  /* 0x0000888010c09816 */ /* 0x008fca00000000ff */
[----:B------:R-:W-:-:S04]  /*14290*/  @!P1 IMAD R4, R192, R18, RZ ;  /* 0x00000012c0049224 */ /* 0x000fc800078e02ff */
[----:B------:R-:W-:-:S05]  /*142a0*/  @!P1 IMAD R198, R198, R17, R4 ;  /* 0x00000011c6c69224 */ /* 0x000fca00078e0204 */
[----:B------:R0:W-:Y:S04]  /*142b0*/  @!P1 STG.E.U8 desc[UR60][R122.64+0x78], R198 ;  /* 0x000078c67a009986 */ /* 0x0001e8000c10113c */
[----:B------:R-:W3:Y:S01]  /*142c0*/  @!P3 LDG.E.U8 R16, desc[UR60][R10.64+0x79] ;  /* 0x0000793c0a10b981 */ /* 0x000ee2000c1e1100 */
[----:B------:R-:W-:Y:S02]  /*142d0*/  ISETP.LT.OR P6, PT, R0, 0x81, !P0 ;  /* 0x000000810000780c */ /* 0x000fe400047c1670 */
[----:B------:R-:W-:Y:S01]  /*142e0*/  LOP3.LUT R22, R22, 0xffffdfff, RZ, 0xc0, !PT ;  /* 0xffffdfff16167812 */ /* 0x000fe200078ec0ff */
[----:B0-----:R-:W4:Y:S01]  /*142f0*/  LDL.LU.64 R122, [R1+0x438] ;  /* 0x00043800017a7983 */ /* 0x001f220000300a00 */
[----:B---3--:R-:W-:-:S05]  /*14300*/  @!P3 PRMT R192, R16, 0x8880, RZ ;  /* 0x0000888010c0b816 */ /* 0x008fca00000000ff */
[----:B------:R-:W-:-:S04]  /*14310*/  @!P3 IMAD R4, R192, R18, RZ ;  /* 0x00000012c004b224 */ /* 0x000fc800078e02ff */
[----:B------:R-:W-:-:S05]  /*14320*/  @!P3 IMAD R199, R199, R17, R4 ;  /* 0x00000011c7c7b224 */ /* 0x000fca00078e0204 */
[----:B------:R0:W-:Y:S04]  /*14330*/  @!P3 STG.E.U8 desc[UR60][R124.64+0x79], R199 ;  /* 0x000079c77c00b986 */ /* 0x0001e8000c10113c */
[----:B------:R-:W3:Y:S01]  /*14340*/  @!P6 LDG.E.U8 R16, desc[UR60][R236.64+0x80] ;  /* 0x0000803cec10e981 */ /* 0x000ee2000c1e1100 */
[----:B------:R-:W-:-:S03]  /*14350*/  @P0 LOP3.LUT R22, R22, 0x2000, RZ, 0xfc, !PT ;  /* 0x0000200016160812 */ /* 0x000fc600078efcff */
[----:B0-----:R-:W4:Y:S01]  /*14360*/  LDL.LU.64 R124, [R1+0x430] ;  /* 0x00043000017c7983 */ /* 0x001f220000300a00 */
[----:B---3--:R-:W-:-:S05]  /*14370*/  @!P6 PRMT R192, R16, 0x8880, RZ ;  /* 0x0000888010c0e816 */ /* 0x008fca00000000ff */
        /* <DEDUP_REMOVED lines=10> */
[----:B------:R-:W3:Y:S01]  /*14420*/  @!P6 LDG.E.U8 R16, desc[UR60][R234.64+0x80] ;  /* 0x0000803cea10e981 */ /* 0x000ee2000c1e1100 */
[----:B------:R-:W-:-:S05]  /*14430*/  @!P6 IADD3 R184, P1, R2, R23, RZ ;  /* 0x0000001702b8e210 */ /* 0x000fca0007f3e0ff */
[----:B0-----:R-:W-:Y:S01]  /*14440*/  @!P6 IMAD.X R185, R3, 0x1, R19, P1 ;  /* 0x0000000103b9e824 */ /* 0x001fe200008e0613 */
[----:B---3--:R-:W-:-:S05]  /*14450*/  @!P6 PRMT R192, R16, 0x8880, RZ ;  /* 0x0000888010c0e816 */ /* 0x008fca00000000ff */
[----:B------:R-:W-:-:S04]  /*14460*/  @!P6 IMAD R4, R192, R18, RZ ;  /* 0x00000012c004e224 */ /* 0x000fc800078e02ff */
[----:B------:R-:W-:-:S05]  /*14470*/  @!P6 IMAD R186, R186, R17, R4 ;  /* 0x00000011babae224 */ /* 0x000fca00078e0204 */
        /* <DEDUP_REMOVED lines=20> */
[----:B------:R-:W-:Y:S01]  /*145c0*/  @!P6 STG.E.U8 desc[UR60][R2.64+0x89], R189 ;  /* 0x000089bd0200e986 */ /* 0x000fe2000c10113c */
[----:B------:R-:W-:-:S13]  /*145d0*/  ISETP.LT.OR P6, PT, R0, 0x89, !P5 ;  /* 0x000000890000780c */ /* 0x000fda0006fc1670 */
[----:B------:R-:W3:Y:S01]  /*145e0*/  @!P6 LDG.E.U8 R16, desc[UR60][R234.64+0x88] ;  /* 0x0000883cea10e981 */ /* 0x000ee2000c1e1100 */
[----:B------:R-:W-:-:S05]  /*145f0*/  @!P6 IADD3 R184, P1, R2, R23, RZ ;  /* 0x0000001702b8e210 */ /* 0x000fca0007f3e0ff */
[----:B------:R-:W-:Y:S01]  /*14600*/  @!P6 IMAD.X R185, R3, 0x1, R19, P1 ;  /* 0x0000000103b9e824 */ /* 0x000fe200008e0613 */
        /* <DEDUP_REMOVED lines=25> */
[----:B------:R-:W3:Y:S01]  /*147a0*/  @!P6 LDG.E.U8 R16, desc[UR60][R12.64+0x80] ;  /* 0x0000803c0c10e981 */ /* 0x000ee2000c1e1100 */
[----:B------:R-:W-:Y:S02]  /*147b0*/  LOP3.LUT P0, RZ, R5, 0x2000, RZ, 0xc0, !PT ;  /* 0x0000200005ff7812 */ /* 0x000fe4000780c0ff */
[----:B---3--:R-:W-:-:S05]  /*147c0*/  @!P6 PRMT R176, R16, 0x8880, RZ ;  /* 0x0000888010b0e816 */ /* 0x008fca00000000ff */
[----:B------:R-:W-:-:S04]  /*147d0*/  @!P6 IMAD R4, R176, R18, RZ ;  /* 0x00000012b004e224 */ /* 0x000fc800078e02ff */
[----:B------:R-:W-:-:S05]  /*147e0*/  @!P6 IMAD R178, R178, R17, R4 ;  /* 0x00000011b2b2e224 */ /* 0x000fca00078e0204 */
[----:B------:R0:W-:Y:S04]  /*147f0*/  @!P6 STG.E.U8 desc[UR60][R126.64+0x80], R178 ;  /* 0x000080b27e00e986 */ /* 0x0001e8000c10113c */
[----:B------:R-:W3:Y:S01]  /*14800*/  @!P0 LDG.E.U8 R16, desc[UR60][R12.64+0x81] ;  /* 0x0000813c0c108981 */ /* 0x000ee2000c1e1100 */
[----:B------:R-:W-:Y:S02]  /*14810*/  ISETP.LT.OR P6, PT, R0, 0x89, !P4 ;  /* 0x000000890000780c */ /* 0x000fe400067c1670 */
[C---:B------:R-:W-:Y:S02]  /*14820*/  LOP3.LUT P1, RZ, R5.reuse, 0x1000, RZ, 0xc0, !PT ;  /* 0x0000100005ff7812 */ /* 0x040fe4000782c0ff */
[----:B------:R-:W-:Y:S01]  /*14830*/  LOP3.LUT P3, RZ, R5, 0x400, RZ, 0xc0, !PT ;  /* 0x0000040005ff7812 */ /* 0x000fe2000786c0ff */
[----:B0-----:R-:W4:Y:S01]  /*14840*/  LDL.LU.64 R126, [R1+0x428] ;  /* 0x00042800017e7983 */ /* 0x001f220000300a00 */
[----:B---3--:R-:W-:-:S05]  /*14850*/  @!P0 PRMT R176, R16, 0x8880, RZ ;  /* 0x0000888010b08816 */ /* 0x008fca00000000ff */
[----:B------:R-:W-:-:S04]  /*14860*/  @!P0 IMAD R4, R176, R18, RZ ;  /* 0x00000012b0048224 */ /* 0x000fc800078e02ff */
[----:B------:R-:W-:-:S05]  /*14870*/  @!P0 IMAD R179, R179, R17, R4 ;  /* 0x00000011b3b38224 */ /* 0x000fca00078e0204 */
[----:B------:R0:W-:Y:S04]  /*14880*/  @!P0 STG.E.U8 desc[UR60][R112.64+0x81], R179 ;  /* 0x000081b370008986 */ /* 0x0001e8000c10113c */
[----:B------:R-:W3:Y:S04]  /*14890*/  @!P6 LDG.E.U8 R16, desc[UR60][R14.64+0x88] ;  /* 0x0000883c0e10e981 */ /* 0x000ee8000c1e1100 */
[----:B0-----:R-:W4:Y:S01]  /*148a0*/  LDL.LU.64 R112, [R1+0x420] ;  /* 0x0004200001707983 */ /* 0x001f220000300a00 */
        /* <DEDUP_REMOVED lines=17> */
[----:B------:R-:W-:Y:S01]  /*149c0*/  LOP3.LUT P0, RZ, R5, 0x800, RZ, 0xc0, !PT ;  /* 0x0000080005ff7812 */ /* 0x000fe2000780c0ff */
[----:B0-----:R-:W4:Y:S01]  /*149d0*/  LDL.LU.64 R114, [R1+0x418] ;  /* 0x0004180001727983 */ /* 0x001f220000300a00 */
[----:B---3--:R-:W-:-:S05]  /*149e0*/  @!P3 PRMT R176, R16, 0x8880, RZ ;  /* 0x0000888010b0b816 */ /* 0x008fca00000000ff */
[----:B------:R-:W-:-:S04]  /*149f0*/  @!P3 IMAD R4, R176, R18, RZ ;  /* 0x00000012b004b224 */ /* 0x000fc800078e02ff */
[----:B------:R-:W-:-:S05]  /*14a00*/  @!P3 IMAD R183, R183, R17, R4 ;  /* 0x00000011b7b7b224 */ /* 0x000fca00078e0204 */
[----:B------:R0:W-:Y:S04]  /*14a10*/  @!P3 STG.E.U8 desc[UR60][R116.64+0x89], R183 ;  /* 0x000089b77400b986 */ /* 0x0001e8000c10113c */
[----:B------:R-:W3:Y:S01]  /*14a20*/  @!P6 LDG.E.U8 R16, desc[UR60][R8.64+0x80] ;  /* 0x0000803c0810e981 */ /* 0x000ee2000c1e1100 */
[----:B------:R-:W-:-:S03]  /*14a30*/  LOP3.LUT P1, RZ, R232, 0x200000, RZ, 0xc0, !PT ;  /* 0x00200000e8ff7812 */ /* 0x000fc6000782c0ff */
        /* <DEDUP_REMOVED lines=11> */
[----:B------:R-:W3:Y:S01]  /*14af0*/  @!P0 LDG.E.U8 R16, desc[UR60][R10.64+0x80] ;  /* 0x0000803c0a108981 */ /* 0x000ee2000c1e1100 */
[----:B------:R-:W-:Y:S02]  /*14b00*/  LOP3.LUT P6, RZ, R5, 0x200, RZ, 0xc0, !PT ;  /* 0x0000020005ff7812 */ /* 0x000fe400078cc0ff */
        /* <DEDUP_REMOVED lines=11> */
[----:B------:R-:W-:Y:S02]  /*14bc0*/  ISETP.LT.OR P6, PT, R0, 0x89, !P2 ;  /* 0x000000890000780c */ /* 0x000fe400057c1670 */
[----:B------:R-:W-:Y:S01]  /*14bd0*/  LOP3.LUT P0, RZ, R22, 0x2000, RZ, 0xc0, !PT ;  /* 0x0000200016ff7812 */ /* 0x000fe2000780c0ff */
[----:B0-----:R-:W3:Y:S10]  /*14be0*/  LDL.LU.64 R104, [R1+0x400] ;  /* 0x0004000001687983 */ /* 0x001ef40000300a00 */
[----:B------:R-:W2:Y:S02]  /*14bf0*/  @!P6 LDG.E.U8 R16, desc[UR60][R8.64+0x88] ;  /* 0x0000883c0810e981 */ /* 0x000ea4000c1e1100 */
        /* <DEDUP_REMOVED lines=17> */
[----:B------:R-:W-:Y:S01]  /*14d10*/  LOP3.LUT R22, R22, 0xffffefff, RZ, 0xc0, !PT ;  /* 0xffffefff16167812 */ /* 0x000fe200078ec0ff */
[----:B0-----:R-:W3:Y:S01]  /*14d20*/  LDL.LU.64 R106, [R1+0x3f8] ;  /* 0x0003f800016a7983 */ /* 0x001ee20000300a00 */
[----:B--2---:R-:W-:-:S05]  /*14d30*/  @!P3 PRMT R168, R16, 0x8880, RZ ;  /* 0x0000888010a8b816 */ /* 0x004fca00000000ff */
[----:B------:R-:W-:-:S04]  /*14d40*/  @!P3 IMAD R4, R168, R18, RZ ;  /* 0x00000012a804b224 */ /* 0x000fc800078e02ff */
[----:B------:R-:W-:-:S05]  /*14d50*/  @!P3 IMAD R175, R175, R17, R4 ;  /* 0x00000011afafb224 */ /* 0x000fca00078e0204 */
[----:B------:R0:W-:Y:S04]  /*14d60*/  @!P3 STG.E.U8 desc[UR60][R108.64+0x89], R175 ;  /* 0x000089af6c00b986 */ /* 0x0001e8000c10113c */
[----:B------:R-:W2:Y:S01]  /*14d70*/  @!P6 LDG.E.U8 R16, desc[UR60][R236.64+0x90] ;  /* 0x0000903cec10e981 */ /* 0x000ea2000c1e1100 */
[----:B------:R-:W-:-:S03]  /*14d80*/  @P0 LOP3.LUT R22, R22, 0x1000, RZ, 0xfc, !PT ;  /* 0x0000100016160812 */ /* 0x000fc600078efcff */
        /* <DEDUP_REMOVED lines=12> */
[----:B------:R-:W2:Y:S01]  /*14e50*/  @!P6 LDG.E.U8 R16, desc[UR60][R234.64+0x90] ;  /* 0x0000903cea10e981 */ /* 0x000ea2000c1e1100 */
[----:B------:R-:W-:-:S05]  /*14e60*/  @!P6 IADD3 R160, P1, R2, R23, RZ ;  /* 0x0000001702a0e210 */ /* 0x000fca0007f3e0ff */
[----:B0-----:R-:W-:Y:S01]  /*14e70*/  @!P6 IMAD.X R161, R3, 0x1, R19, P1 ;  /* 0x0000000103a1e824 */ /* 0x001fe200008e0613 */
[----:B--2---:R-:W-:-:S05]  /*14e80*/  @!P6 PRMT R168, R16, 0x8880, RZ ;  /* 0x0000888010a8e816 */ /* 0x004fca00000000ff */
[----:B------:R-:W-:-:S04]  /*14e90*/  @!P6 IMAD R4, R168, R18, RZ ;  /* 0x00000012a804e224 */ /* 0x000fc800078e02ff */
[----:B------:R-:W-:-:S05]  /*14ea0*/  @!P6 IMAD R162, R162, R17, R4 ;  /* 0x00000011a2a2e224 */ /* 0x000fca00078e0204 */
[----:B------:R0:W-:Y:S01]  /*14eb0*/  @!P6 STG.E.U8 desc[UR60][R160.64+0x90], R162 ;  /* 0x000090a2a000e986 */ /* 0x0001e2000c10113c */
        /* <DEDUP_REMOVED lines=19> */
[----:B------:R-:W-:Y:S01]  /*14ff0*/  @!P6 STG.E.U8 desc[UR60][R2.64+0x99], R165 ;  /* 0x000099a50200e986 */ /* 0x000fe2000c10113c */
[----:B------:R-:W-:-:S13]  /*15000*/  ISETP.LT.OR P6, PT, R0, 0x99, !P5 ;  /* 0x000000990000780c */ /* 0x000fda0006fc1670 */
[----:B------:R-:W2:Y:S01]  /*15010*/  @!P6 LDG.E.U8 R16, desc[UR60][R234.64+0x98] ;  /* 0x0000983cea10e981 */ /* 0x000ea2000c1e1100 */
[----:B------:R-:W-:-:S05]  /*15020*/  @!P6 IADD3 R160, P1, R2, R23, RZ ;  /* 0x0000001702a0e210 */ /* 0x000fca0007f3e0ff */
[----:B------:R-:W-:Y:S01]  /*15030*/  @!P6 IMAD.X R161, R3, 0x1, R19, P1 ;  /* 0x0000000103a1e824 */ /* 0x000fe200008e0613 */
        /* <DEDUP_REMOVED lines=25> */
[----:B------:R-:W2:Y:S01]  /*151d0*/  @!P6 LDG.E.U8 R16, desc[UR60][R12.64+0x90] ;  /* 0x0000903c0c10e981 */ /* 0x000ea2000c1e1100 */
[----:B------:R-:W-:Y:S02]  /*151e0*/  LOP3.LUT P0, RZ, R5, 0x10000, RZ, 0xc0, !PT ;  /* 0x0001000005ff7812 */ /* 0x000fe4000780c0ff */
[----:B--2---:R-:W-:-:S05]  /*151f0*/  @!P6 PRMT R152, R16, 0x8880, RZ ;  /* 0x000088801098e816 */ /* 0x004fca00000000ff */
[----:B------:R-:W-:-:S04]  /*15200*/  @!P6 IMAD R4, R152, R18, RZ ;  /* 0x000000129804e224 */ /* 0x000fc800078e02ff */
[----:B------:R-:W-:-:S05]  /*15210*/  @!P6 IMAD R154, R154, R17, R4 ;  /* 0x000000119a9ae224 */ /* 0x000fca00078e0204 */
[----:B------:R0:W-:Y:S04]  /*15220*/  @!P6 STG.E.U8 desc[UR60][R110.64+0x90], R154 ;  /* 0x0000909a6e00e986 */ /* 0x0001e8000c10113c */
[----:B------:R-:W2:Y:S01]  /*15230*/  @!P0 LDG.E.U8 R16, desc[UR60][R12.64+0x91] ;  /* 0x0000913c0c108981 */ /* 0x000ea2000c1e1100 */
[----:B------:R-:W-:Y:S02]  /*15240*/  ISETP.LT.OR P6, PT, R0, 0x99, !P4 ;  /* 0x000000990000780c */ /* 0x000fe400067c1670 */
[----:B------:R-:W-:Y:S02]  /*15250*/  LOP3.LUT P1, RZ, R5, 0x8000, RZ, 0xc0, !PT ;  /* 0x0000800005ff7812 */ /* 0x000fe4000782c0ff */
[----:B------:R-:W-:Y:S01]  /*15260*/  LOP3.LUT P3, RZ, R232, 0x100000, RZ, 0xc0, !PT ;  /* 0x00100000e8ff7812 */ /* 0x000fe2000786c0ff */
        /* <DEDUP_REMOVED lines=67> */
[----:B------:R-:W-:-:S04]  /*156a0*/  @!P6 IMAD.MOV.U32 R147, RZ, RZ, R144 ;  /* 0x000000ffff93e224 */ /* 0x000fc800078e0090 */
        /* <DEDUP_REMOVED lines=9> */
[----:B------:R-:W-:-:S03]  /*15740*/  ISETP.LT.OR P6, PT, R0, 0xa1, !P0 ;  /* 0x000000a10000780c */ /* 0x000fc600047c1670 */
        /* <DEDUP_REMOVED lines=10> */
[----:B------:R0:W-:Y:S01]  /*157f0*/  @!P6 STG.E.U8 desc[UR60][R2.64+0xa0], R145 ;  /* 0x0000a0910200e986 */ /* 0x0001e2000c10113c */
[----:B------:R-:W-:-:S13]  /*15800*/  ISETP.LT.OR P6, PT, R0, 0xa2, !P0 ;  /* 0x000000a20000780c */ /* 0x000fda00047c1670 */
[----:B------:R-:W4:Y:S02]  /*15810*/  @!P6 LDG.E.U8 R16, desc[UR60][R236.64+0xa1] ;  /* 0x0000a13cec10e981 */ /* 0x000f24000c1e1100 */
[----:B----4-:R-:W-:-:S05]  /*15820*/  @!P6 PRMT R147, R16, 0x8880, RZ ;  /* 0x000088801093e816 */ /* 0x010fca00000000ff */
[----:B------:R-:W-:-:S04]  /*15830*/  @!P6 IMAD R4, R147, R18, RZ ;  /* 0x000000129304e224 */ /* 0x000fc800078e02ff */
[----:B------:R-:W-:-:S05]  /*15840*/  @!P6 IMAD R147, R137, R17, R4 ;  /* 0x000000118993e224 */ /* 0x000fca00078e0204 */
[----:B------:R-:W-:Y:S01]  /*15850*/  @!P6 STG.E.U8 desc[UR60][R2.64+0xa1], R147 ;  /* 0x0000a1930200e986 */ /* 0x000fe2000c10113c */
[----:B------:R-:W-:-:S13]  /*15860*/  ISETP.LT.OR P6, PT, R0, 0xa1, !P5 ;  /* 0x000000a10000780c */ /* 0x000fda0006fc1670 */
[----:B------:R-:W0:Y:S01]  /*15870*/  @!P6 LDG.E.U8 R16, desc[UR60][R234.64+0xa0] ;  /* 0x0000a03cea10e981 */ /* 0x000e22000c1e1100 */
[----:B------:R-:W-:-:S05]  /*15880*/  @!P6 IADD3 R136, P1, R2, R23, RZ ;  /* 0x000000170288e210 */ /* 0x000fca0007f3e0ff */
[----:B------:R-:W-:Y:S01]  /*15890*/  @!P6 IMAD.X R137, R3, 0x1, R19, P1 ;  /* 0x000000010389e824 */ /* 0x000fe200008e0613 */
[----:B0-----:R-:W-:-:S05]  /*158a0*/  @!P6 PRMT R145, R16, 0x8880, RZ ;  /* 0x000088801091e816 */ /* 0x001fca00000000ff */
        /* <DEDUP_REMOVED lines=18> */
[----:B------:R-:W0:Y:S02]  /*159d0*/  @!P6 LDG.E.U8 R16, desc[UR60][R236.64+0xa9] ;  /* 0x0000a93cec10e981 */ /* 0x000e24000c1e1100 */
[----:B0-----:R-:W-:-:S05]  /*159e0*/  @!P6 PRMT R137, R16, 0x8880, RZ ;  /* 0x000088801089e816 */ /* 0x001fca00000000ff */
        /* <DEDUP_REMOVED lines=28> */
[----:B0-----:R-:W-:-:S04]  /*15bb0*/  @!P6 IMAD.MOV.U32 R137, RZ, RZ, R128 ;  /* 0x000000ffff89e224 */ /* 0x001fc800078e0080 */
[----:B------:R-:W-:-:S04]  /*15bc0*/  @!P6 IMAD R4, R137, R18, RZ ;  /* 0x000000128904e224 */ /* 0x000fc800078e02ff */
[----:B------:R-:W-:-:S05]  /*15bd0*/  @!P6 IMAD R129, R129, R17, R4 ;  /* 0x000000118181e224 */ /* 0x000fca00078e0204 */
[----:B------:R-:W-:Y:S01]  /*15be0*/  @!P6 STG.E.U8 desc[UR60][R20.64+0xa1], R129 ;  /* 0x0000a1811400e986 */ /* 0x000fe2000c10113c */
[----:B------:R-:W-:-:S13]  /*15bf0*/  LOP3.LUT P6, RZ, R5, 0x800000, RZ, 0xc0, !PT ;  /* 0x0080000005ff7812 */ /* 0x000fda00078cc0ff */
[----:B------:R-:W4:Y:S01]  /*15c00*/  @!P6 LDG.E.U8 R16, desc[UR60][R12.64+0xa0] ;  /* 0x0000a03c0c10e981 */ /* 0x000f22000c1e1100 */
[----:B------:R-:W-:Y:S02]  /*15c10*/  P2R R138, PR, RZ, 0x1 ;  /* 0x00000001ff8a7803 */ /* 0x000fe40000000000 */
[----:B------:R-:W-:Y:S02]  /*15c20*/  LOP3.LUT P0, RZ, R5, 0x400000, RZ, 0xc0, !PT ;  /* 0x0040000005ff7812 */ /* 0x000fe4000780c0ff */
[----:B----4-:R-:W-:-:S05]  /*15c30*/  @!P6 PRMT R137, R16, 0x8880, RZ ;  /* 0x000088801089e816 */ /* 0x010fca00000000ff */
[----:B------:R-:W-:-:S04]  /*15c40*/  @!P6 IMAD R4, R137, R18, RZ ;  /* 0x000000128904e224 */ /* 0x000fc800078e02ff */
[----:B------:R-:W-:-:S05]  /*15c50*/  @!P6 IMAD R130, R130, R17, R4 ;  /* 0x000000118282e224 */ /* 0x000fca00078e0204 */
[----:B------:R0:W-:Y:S04]  /*15c60*/  @!P6 STG.E.U8 desc[UR60][R94.64+0xa0], R130 ;  /* 0x0000a0825e00e986 */ /* 0x0001e8000c10113c */
[----:B------:R-:W4:Y:S01]  /*15c70*/  @!P0 LDG.E.U8 R16, desc[UR60][R12.64+0xa1] ;  /* 0x0000a13c0c108981 */ /* 0x000f22000c1e1100 */
[----:B------:R-:W-:Y:S02]  /*15c80*/  ISETP.LT.OR P6, PT, R0, 0xa9, !P4 ;  /* 0x000000a90000780c */ /* 0x000fe400067c1670 */
[C---:B------:R-:W-:Y:S02]  /*15c90*/  LOP3.LUT P1, RZ, R5.reuse, 0x200000, RZ, 0xc0, !PT ;  /* 0x0020000005ff7812 */ /* 0x040fe4000782c0ff */
        /* <DEDUP_REMOVED lines=59> */
[----:B------:R-:W-:Y:S01]  /*16050*/  ISETP.NE.AND P0, PT, R138, RZ, PT ;  /* 0x000000ff8a00720c */ /* 0x000fe20003f05270 */
        /* <DEDUP_REMOVED lines=9> */
[----:B------:R-:W-:-:S04]  /*160f0*/  @!P6 IMAD.MOV.U32 R123, RZ, RZ, R120 ;  /* 0x000000ffff7be224 */ /* 0x000fc800078e0078 */
        /* <DEDUP_REMOVED lines=9> */
[----:B------:R-:W-:-:S03]  /*16190*/  ISETP.LT.OR P6, PT, R0, 0xb1, !P0 ;  /* 0x000000b10000780c */ /* 0x000fc600047c1670 */
        /* <DEDUP_REMOVED lines=10> */
[----:B------:R0:W-:Y:S01]  /*16240*/  @!P6 STG.E.U8 desc[UR60][R2.64+0xb0], R121 ;  /* 0x0000b0790200e986 */ /* 0x0001e2000c10113c */
[----:B------:R-:W-:-:S13]  /*16250*/  ISETP.LT.OR P6, PT, R0, 0xb2, !P0 ;  /* 0x000000b20000780c */ /* 0x000fda00047c1670 */
[----:B------:R-:W3:Y:S02]  /*16260*/  @!P6 LDG.E.U8 R16, desc[UR60][R236.64+0xb1] ;  /* 0x0000b13cec10e981 */ /* 0x000ee4000c1e1100 */
[----:B---3--:R-:W-:-:S05]  /*16270*/  @!P6 PRMT R123, R16, 0x8880, RZ ;  /* 0x00008880107be816 */ /* 0x008fca00000000ff */
        /* <DEDUP_REMOVED lines=56> */
[----:B0-----:R-:W-:-:S04]  /*16600*/  @!P6 IMAD.MOV.U32 R115, RZ, RZ, R104 ;  /* 0x000000ffff73e224 */ /* 0x001fc800078e0068 */
[----:B------:R-:W-:-:S04]  /*16610*/  @!P6 IMAD R4, R115, R18, RZ ;  /* 0x000000127304e224 */ /* 0x000fc800078e02ff */
[----:B------:R-:W-:-:S05]  /*16620*/  @!P6 IMAD R105, R105, R17, R4 ;  /* 0x000000116969e224 */ /* 0x000fca00078e0204 */
[----:B------:R-:W-:Y:S01]  /*16630*/  @!P6 STG.E.U8 desc[UR60][R20.64+0xb1], R105 ;  /* 0x0000b1691400e986 */ /* 0x000fe2000c10113c */
[----:B------:R-:W-:-:S13]  /*16640*/  LOP3.LUT P6, RZ, R5, 0x10000000, RZ, 0xc0, !PT ;  /* 0x1000000005ff7812 */ /* 0x000fda00078cc0ff */
[----:B------:R-:W2:Y:S01]  /*16650*/  @!P6 LDG.E.U8 R16, desc[UR60][R12.64+0xb0] ;  /* 0x0000b03c0c10e981 */ /* 0x000ea2000c1e1100 */
[----:B------:R-:W-:Y:S02]  /*16660*/  P2R R116, PR, RZ, 0x1 ;  /* 0x00000001ff747803 */ /* 0x000fe40000000000 */
[----:B------:R-:W-:Y:S02]  /*16670*/  LOP3.LUT P0, RZ, R5, 0x4000000, RZ, 0xc0, !PT ;  /* 0x0400000005ff7812 */ /* 0x000fe4000780c0ff */
[----:B--2---:R-:W-:-:S05]  /*16680*/  @!P6 PRMT R115, R16, 0x8880, RZ ;  /* 0x000088801073e816 */ /* 0x004fca00000000ff */
[----:B------:R-:W-:-:S04]  /*16690*/  @!P6 IMAD R4, R115, R18, RZ ;  /* 0x000000127304e224 */ /* 0x000fc800078e02ff */
[----:B------:R-:W-:-:S05]  /*166a0*/  @!P6 IMAD R106, R106, R17, R4 ;  /* 0x000000116a6ae224 */ /* 0x000fca00078e0204 */
[----:B------:R0:W-:Y:S04]  /*166b0*/  @!P6 STG.E.U8 desc[UR60][R78.64+0xb0], R106 ;  /* 0x0000b06a4e00e986 */ /* 0x0001e8000c10113c */
[----:B------:R-:W2:Y:S01]  /*166c0*/  @!P0 LDG.E.U8 R16, desc[UR60][R12.64+0xb1] ;  /* 0x0000b13c0c108981 */ /* 0x000ea2000c1e1100 */
[----:B------:R-:W-:Y:S02]  /*166d0*/  ISETP.LT.OR P6, PT, R0, 0xb9, !P4 ;  /* 0x000000b90000780c */ /* 0x000fe400067c1670 */
[C---:B------:R-:W-:Y:S02]  /*166e0*/  LOP3.LUT P1, RZ, R5.reuse, 0x2000000, RZ, 0xc0, !PT ;  /* 0x0200000005ff7812 */ /* 0x040fe4000782c0ff */
        /* <DEDUP_REMOVED lines=15> */
[----:B------:R-:W-:-:S04]  /*167e0*/  @!P6 IMAD.MOV.U32 R107, RZ, RZ, R104 ;  /* 0x000000ffff6be224 */ /* 0x000fc800078e0068 */
        /* <DEDUP_REMOVED lines=43> */
[----:B------:R-:W-:Y:S01]  /*16aa0*/  ISETP.NE.AND P0, PT, R116, RZ, PT ;  /* 0x000000ff7400720c */ /* 0x000fe20003f05270 */
        /* <DEDUP_REMOVED lines=90> */
[----:B0-----:R-:W-:-:S04]  /*17050*/  @!P6 IMAD.MOV.U32 R91, RZ, RZ, R80 ;  /* 0x000000ffff5be224 */ /* 0x001fc800078e0050 */
[----:B------:R-:W-:-:S04]  /*17060*/  @!P6 IMAD R4, R91, R18, RZ ;  /* 0x000000125b04e224 */ /* 0x000fc800078e02ff */
[----:B------:R-:W-:-:S05]  /*17070*/  @!P6 IMAD R81, R81, R17, R4 ;  /* 0x000000115151e224 */ /* 0x000fca00078e0204 */
[----:B------:R-:W-:Y:S01]  /*17080*/  @!P6 STG.E.U8 desc[UR60][R20.64+0xc1], R81 ;  /* 0x0000c1511400e986 */ /* 0x000fe2000c10113c */
[----:B------:R-:W-:-:S13]  /*17090*/  LOP3.LUT P6, RZ, R22, 0x1, RZ, 0xc0, !PT ;  /* 0x0000000116ff7812 */ /* 0x000fda00078cc0ff */
[----:B------:R-:W3:Y:S01]  /*170a0*/  @!P6 LDG.E.U8 R16, desc[UR60][R12.64+0xc0] ;  /* 0x0000c03c0c10e981 */ /* 0x000ee2000c1e1100 */
[----:B------:R-:W-:Y:S02]  /*170b0*/  P2R R92, PR, RZ, 0x1 ;  /* 0x00000001ff5c7803 */ /* 0x000fe40000000000 */
[----:B------:R-:W-:Y:S02]  /*170c0*/  LOP3.LUT P0, RZ, R5, 0x40000000, RZ, 0xc0, !PT ;  /* 0x4000000005ff7812 */ /* 0x000fe4000780c0ff */
[----:B---3--:R-:W-:-:S05]  /*170d0*/  @!P6 PRMT R91, R16, 0x8880, RZ ;  /* 0x00008880105be816 */ /* 0x008fca00000000ff */
[----:B------:R-:W-:-:S04]  /*170e0*/  @!P6 IMAD R4, R91, R18, RZ ;  /* 0x000000125b04e224 */ /* 0x000fc800078e02ff */
[----:B------:R-:W-:-:S05]  /*170f0*/  @!P6 IMAD R82, R82, R17, R4 ;  /* 0x000000115252e224 */ /* 0x000fca00078e0204 */
[----:B------:R0:W-:Y:S04]  /*17100*/  @!P6 STG.E.U8 desc[UR60][R62.64+0xc0], R82 ;  /* 0x0000c0523e00e986 */ /* 0x0001e8000c10113c */
[----:B------:R-:W3:Y:S01]  /*17110*/  @!P0 LDG.E.U8 R16, desc[UR60][R12.64+0xc1] ;  /* 0x0000c13c0c108981 */ /* 0x000ee2000c1e1100 */
[----:B------:R-:W-:Y:S02]  /*17120*/  ISETP.LT.OR P6, PT, R0, 0xc9, !P4 ;  /* 0x000000c90000780c */ /* 0x000fe400067c1670 */
[----:B------:R-:W-:Y:S02]  /*17130*/  LOP3.LUT P1, RZ, R5, 0x20000000, RZ, 0xc0, !PT ;  /* 0x2000000005ff7812 */ /* 0x000fe4000782c0ff */
        /* <DEDUP_REMOVED lines=58> */
[----:B------:R-:W-:Y:S01]  /*174e0*/  ISETP.NE.AND P0, PT, R92, RZ, PT ;  /* 0x000000ff5c00720c */ /* 0x000fe20003f05270 */
        /* <DEDUP_REMOVED lines=47> */
[----:B--2---:R-:W-:Y:S01]  /*177e0*/  @!P6 IMAD.X R73, R3, 0x1, R19, P1 ;  /* 0x000000010349e824 */ /* 0x004fe200008e0613 */
        /* <DEDUP_REMOVED lines=25> */
[----:B------:R-:W2:Y:S01]  /*17980*/  @!P6 LDG.E.U8 R16, desc[UR60][R234.64+0xd9] ;  /* 0x0000d93cea10e981 */ /* 0x000ea2000c1e1100 */
[----:B------:R-:W-:-:S05]  /*17990*/  @!P6 IADD3 R66, P1, R2, R23, RZ ;  /* 0x000000170242e210 */ /* 0x000fca0007f3e0ff */
[----:B------:R-:W-:Y:S01]  /*179a0*/  @!P6 IMAD.X R67, R3, 0x1, R19, P1 ;  /* 0x000000010343e824 */ /* 0x000fe200008e0613 */
[----:B--2---:R-:W-:-:S05]  /*179b0*/  @!P6 PRMT R69, R16, 0x8880, RZ ;  /* 0x000088801045e816 */ /* 0x004fca00000000ff */
        /* <DEDUP_REMOVED lines=10> */
[----:B------:R-:W2:Y:S01]  /*17a60*/  @!P6 LDG.E.U8 R16, desc[UR60][R14.64+0xd1] ;  /* 0x0000d13c0e10e981 */ /* 0x000ea2000c1e1100 */
[----:B------:R-:W-:Y:S02]  /*17a70*/  LOP3.LUT P3, RZ, R22, 0x40, RZ, 0xc0, !PT ;  /* 0x0000004016ff7812 */ /* 0x000fe4000786c0ff */
        /* <DEDUP_REMOVED lines=12> */
[----:B0-----:R-:W4:Y:S01]  /*17b40*/  LDL.LU.64 R46, [R1+0x2e8] ;  /* 0x0002e800012e7983 */ /* 0x001f220000300a00 */
[----:B--2---:R-:W-:-:S05]  /*17b50*/  @!P6 PRMT R5, R16, 0x8880, RZ ;  /* 0x000088801005e816 */ /* 0x004fca00000000ff */
[----:B------:R-:W-:-:S04]  /*17b60*/  @!P6 IMAD R4, R5, R18, RZ ;  /* 0x000000120504e224 */ /* 0x000fc800078e02ff */
[----:B------:R-:W-:-:S05]  /*17b70*/  @!P6 IMAD R59, R59, R17, R4 ;  /* 0x000000113b3be224 */ /* 0x000fca00078e0204 */
[----:B------:R0:W-:Y:S01]  /*17b80*/  @!P6 STG.E.U8 desc[UR60][R32.64+0xd1], R59 ;  /* 0x0000d13b2000e986 */ /* 0x0001e2000c10113c */
[----:B------:R-:W-:Y:S02]  /*17b90*/  ISETP.LT.OR P6, PT, R0, 0xd9, !P4 ;  /* 0x000000d90000780c */ /* 0x000fe400067c1670 */
[----:B------:R-:W-:Y:S01]  /*17ba0*/  LOP3.LUT P3, RZ, R22, 0x800, RZ, 0xc0, !PT ;  /* 0x0000080016ff7812 */ /* 0x000fe2000786c0ff */
[----:B0-----:R-:W2:Y:S10]  /*17bb0*/  LDL.LU.64 R32, [R1+0x2e0] ;  /* 0x0002e00001207983 */ /* 0x001eb40000300a00 */
        /* <DEDUP_REMOVED lines=11> */
[----:B------:R-:W-:-:S13]  /*17c70*/  LOP3.LUT P6, RZ, R22, 0x8, RZ, 0xc0, !PT ;  /* 0x0000000816ff7812 */ /* 0x000fda00078cc0ff */
[----:B------:R-:W3:Y:S02]  /*17c80*/  @!P6 LDG.E.U8 R16, desc[UR60][R12.64+0xd8] ;  /* 0x0000d83c0c10e981 */ /* 0x000ee4000c1e1100 */
[----:B---3--:R-:W-:-:S05]  /*17c90*/  @!P6 PRMT R57, R16, 0x8880, RZ ;  /* 0x000088801039e816 */ /* 0x008fca00000000ff */
[----:B------:R-:W-:-:S04]  /*17ca0*/  @!P6 IMAD R4, R57, R18, RZ ;  /* 0x000000123904e224 */ /* 0x000fc800078e02ff */
[----:B------:R-:W-:-:S05]  /*17cb0*/  @!P6 IMAD R62, R62, R17, R4 ;  /* 0x000000113e3ee224 */ /* 0x000fca00078e0204 */
[----:B------:R0:W-:Y:S04]  /*17cc0*/  @!P6 STG.E.U8 desc[UR60][R34.64+0xd8], R62 ;  /* 0x0000d83e2200e986 */ /* 0x0001e8000c10113c */
[----:B------:R-:W3:Y:S01]  /*17cd0*/  @!P1 LDG.E.U8 R16, desc[UR60][R12.64+0xd9] ;  /* 0x0000d93c0c109981 */ /* 0x000ee2000c1e1100 */
[----:B------:R-:W-:-:S03]  /*17ce0*/  ISETP.LT.OR P6, PT, R0, 0xd1, !P2 ;  /* 0x000000d10000780c */ /* 0x000fc600057c1670 */
[----:B0-----:R-:W2:Y:S01]  /*17cf0*/  LDL.LU.64 R34, [R1+0x2d8] ;  /* 0x0002d80001227983 */ /* 0x001ea20000300a00 */
[----:B---3--:R-:W-:-:S05]  /*17d00*/  @!P1 PRMT R5, R16, 0x8880, RZ ;  /* 0x0000888010059816 */ /* 0x008fca00000000ff */
[----:B------:R-:W-:-:S04]  /*17d10*/  @!P1 IMAD R4, R5, R18, RZ ;  /* 0x0000001205049224 */ /* 0x000fc800078e02ff */
[----:B------:R-:W-:-:S05]  /*17d20*/  @!P1 IMAD R63, R63, R17, R4 ;  /* 0x000000113f3f9224 */ /* 0x000fca00078e0204 */
[----:B------:R0:W-:Y:S04]  /*17d30*/  @!P1 STG.E.U8 desc[UR60][R36.64+0xd9], R63 ;  /* 0x0000d93f24009986 */ /* 0x0001e8000c10113c */
[----:B------:R-:W3:Y:S04]  /*17d40*/  @!P6 LDG.E.U8 R16, desc[UR60][R8.64+0xd0] ;  /* 0x0000d03c0810e981 */ /* 0x000ee8000c1e1100 */
[----:B0-----:R-:W2:Y:S01]  /*17d50*/  LDL.LU.64 R36, [R1+0x2d0] ;  /* 0x0002d00001247983 */ /* 0x001ea20000300a00 */
        /* <DEDUP_REMOVED lines=29> */
[----:B------:R0:W-:Y:S01]  /*17f30*/  @!P6 STG.E.U8 desc[UR60][R6.64+0xd8], R5 ;  /* 0x0000d8050600e986 */ /* 0x0001e2000c10113c */
[----:B------:R-:W-:-:S13]  /*17f40*/  ISETP.LT.OR P6, PT, R0, 0xda, !P2 ;  /* 0x000000da0000780c */ /* 0x000fda00057c1670 */
[----:B------:R-:W3:Y:S01]  /*17f50*/  @!P6 LDG.E.U8 R16, desc[UR60][R8.64+0xd9] ;  /* 0x0000d93c0810e981 */ /* 0x000ee2000c1e1100 */
[----:B------:R-:W-:Y:S02]  /*17f60*/  ISETP.LT.OR P3, PT, R0, 0xe1, !P5 ;  /* 0x000000e10000780c */ /* 0x000fe40006f61670 */
[----:B---3--:R-:W-:-:S05]  /*17f70*/  @!P6 PRMT R49, R16, 0x8880, RZ ;  /* 0x000088801031e816 */ /* 0x008fca00000000ff */
[----:B------:R-:W-:-:S04]  /*17f80*/  @!P6 IMAD R4, R49, R18, RZ ;  /* 0x000000123104e224 */ /* 0x000fc800078e02ff */
[----:B------:R-:W-:-:S05]  /*17f90*/  @!P6 IMAD R53, R53, R17, R4 ;  /* 0x000000113535e224 */ /* 0x000fca00078e0204 */
[----:B------:R-:W-:Y:S04]  /*17fa0*/  @!P6 STG.E.U8 desc[UR60][R6.64+0xd9], R53 ;  /* 0x0000d9350600e986 */ /* 0x000fe8000c10113c */
[----:B------:R-:W0:Y:S01]  /*17fb0*/  @!P1 LDG.E.U8 R16, desc[UR60][R10.64+0xd8] ;  /* 0x0000d83c0a109981 */ /* 0x000e22000c1e1100 */
[----:B------:R-:W-:-:S05]  /*17fc0*/  @!P3 IADD3 R48, P6, R2, R23, RZ ;  /* 0x000000170230b210 */ /* 0x000fca0007fde0ff */
[----:B------:R-:W-:Y:S01]  /*17fd0*/  @!P3 IMAD.X R49, R3, 0x1, R19, P6 ;  /* 0x000000010331b824 */ /* 0x000fe200030e0613 */
[----:B------:R-:W-:Y:S02]  /*17fe0*/  ISETP.LT.OR P6, PT, R0, 0xe2, !P5 ;  /* 0x000000e20000780c */ /* 0x000fe40006fc1670 */
[----:B0-----:R-:W-:-:S05]  /*17ff0*/  @!P1 PRMT R5, R16, 0x8880, RZ ;  /* 0x0000888010059816 */ /* 0x001fca00000000ff */
[----:B------:R-:W-:-:S04]  /*18000*/  @!P1 IMAD R4, R5, R18, RZ ;  /* 0x0000001205049224 */ /* 0x000fc800078e02ff */
[----:B------:R-:W-:-:S05]  /*18010*/  @!P1 IMAD R54, R54, R17, R4 ;  /* 0x0000001136369224 */ /* 0x000fca00078e0204 */
[----:B------:R0:W-:Y:S01]  /*18020*/  @!P1 STG.E.U8 desc[UR60][R26.64+0xd8], R54 ;  /* 0x0000d8361a009986 */ /* 0x0001e2000c10113c */
[----:B------:R-:W-:-:S05]  /*18030*/  @!P6 IADD3 R50, P1, R2, R23, RZ ;  /* 0x000000170232e210 */ /* 0x000fca0007f3e0ff */
[----:B------:R-:W-:Y:S01]  /*18040*/  @!P6 IMAD.X R51, R3, 0x1, R19, P1 ;  /* 0x000000010333e824 */ /* 0x000fe200008e0613 */
[----:B------:R-:W-:Y:S01]  /*18050*/  LOP3.LUT P1, RZ, R22, 0x400, RZ, 0xc0, !PT ;  /* 0x0000040016ff7812 */ /* 0x000fe2000782c0ff */
[----:B0-----:R-:W3:-:S12]  /*18060*/  LDL.LU.64 R26, [R1+0x2b8] ;  /* 0x0002b800011a7983 */ /* 0x001ed80000300a00 */
[----:B------:R-:W4:Y:S02]  /*18070*/  @!P1 LDG.E.U8 R16, desc[UR60][R10.64+0xd9] ;  /* 0x0000d93c0a109981 */ /* 0x000f24000c1e1100 */
[----:B----4-:R-:W-:-:S05]  /*18080*/  @!P1 PRMT R5, R16, 0x8880, RZ ;  /* 0x0000888010059816 */ /* 0x010fca00000000ff */
[----:B------:R-:W-:-:S04]  /*18090*/  @!P1 IMAD R4, R5, R18, RZ ;  /* 0x0000001205049224 */ /* 0x000fc800078e02ff */
[----:B------:R-:W-:-:S05]  /*180a0*/  @!P1 IMAD R55, R55, R17, R4 ;  /* 0x0000001137379224 */ /* 0x000fca00078e0204 */
[----:B------:R0:W-:Y:S01]  /*180b0*/  @!P1 STG.E.U8 desc[UR60][R28.64+0xd9], R55 ;  /* 0x0000d9371c009986 */ /* 0x0001e2000c10113c */
[----:B------:R-:W-:-:S03]  /*180c0*/  ISETP.LT.OR P1, PT, R0, 0xe1, !P0 ;  /* 0x000000e10000780c */ /* 0x000fc60004721670 */
[----:B0-----:R-:W4:Y:S10]  /*180d0*/  LDL.LU.64 R28, [R1+0x2b0] ;  /* 0x0002b000011c7983 */ /* 0x001f340000300a00 */
[----:B------:R-:W2:Y:S04]  /*180e0*/  @!P1 LDG.E.U8 R16, desc[UR60][R236.64+0xe0] ;  /* 0x0000e03cec109981 */ /* 0x000ea8000c1e1100 */
[----:B------:R-:W3:Y:S04]  /*180f0*/  LDL R226, [R1+0x26c] ;  /* 0x00026c0001e27983 */ /* 0x000ee80000100800 */
[----:B------:R-:W4:Y:S01]  /*18100*/  LDL R225, [R1+0x268] ;  /* 0x0002680001e17983 */ /* 0x000f220000100800 */
        /* <DEDUP_REMOVED lines=9> */
[----:B------:R2:W-:Y:S04]  /*181a0*/  @!P1 STG.E.U8 desc[UR60][R2.64+0xe1], R41 ;  /* 0x0000e12902009986 */ /* 0x0005e8000c10113c */
[----:B------:R-:W3:Y:S02]  /*181b0*/  @!P3 LDG.E.U8 R16, desc[UR60][R234.64+0xe0] ;  /* 0x0000e03cea10b981 */ /* 0x000ee4000c1e1100 */
[----:B---3--:R-:W-:-:S05]  /*181c0*/  @!P3 PRMT R40, R16, 0x8880, RZ ;  /* 0x000088801028b816 */ /* 0x008fca00000000ff */
[----:B0-----:R-:W-:-:S04]  /*181d0*/  @!P3 IMAD.MOV.U32 R5, RZ, RZ, R40 ;  /* 0x000000ffff05b224 */ /* 0x001fc800078e0028 */
[----:B------:R-:W-:-:S04]  /*181e0*/  @!P3 IMAD R4, R5, R18, RZ ;  /* 0x000000120504b224 */ /* 0x000fc800078e02ff */
[----:B------:R-:W-:-:S05]  /*181f0*/  @!P3 IMAD R5, R42, R17, R4 ;  /* 0x000000112a05b224 */ /* 0x000fca00078e0204 */
[----:B------:R0:W-:Y:S04]  /*18200*/  @!P3 STG.E.U8 desc[UR60][R48.64+0xe0], R5 ;  /* 0x0000e0053000b986 */ /* 0x0001e8000c10113c */
[----:B------:R-:W3:Y:S02]  /*18210*/  @!P6 LDG.E.U8 R16, desc[UR60][R234.64+0xe1] ;  /* 0x0000e13cea10e981 */ /* 0x000ee4000c1e1100 */
[----:B---3--:R-:W-:-:S05]  /*18220*/  @!P6 PRMT R53, R16, 0x8880, RZ ;  /* 0x000088801035e816 */ /* 0x008fca00000000ff */
[----:B------:R-:W-:-:S04]  /*18230*/  @!P6 IMAD R4, R53, R18, RZ ;  /* 0x000000123504e224 */ /* 0x000fc800078e02ff */
[----:B------:R-:W-:-:S05]  /*18240*/  @!P6 IMAD R43, R43, R17, R4 ;  /* 0x000000112b2be224 */ /* 0x000fca00078e0204 */
[----:B------:R-:W-:Y:S01]  /*18250*/  @!P6 STG.E.U8 desc[UR60][R50.64+0xe1], R43 ;  /* 0x0000e12b3200e986 */ /* 0x000fe2000c10113c */
[----:B------:R-:W-:-:S13]  /*18260*/  ISETP.LT.OR P6, PT, R0, 0xe9, !P0 ;  /* 0x000000e90000780c */ /* 0x000fda00047c1670 */
[----:B------:R-:W2:Y:S01]  /*18270*/  @!P6 LDG.E.U8 R16, desc[UR60][R236.64+0xe8] ;  /* 0x0000e83cec10e981 */ /* 0x000ea2000c1e1100 */
[----:B------:R-:W-:Y:S02]  /*18280*/  ISETP.LT.OR P0, PT, R0, 0xea, !P0 ;  /* 0x000000ea0000780c */ /* 0x000fe40004701670 */
[----:B--2---:R-:W-:-:S05]  /*18290*/  @!P6 PRMT R41, R16, 0x8880, RZ ;  /* 0x000088801029e816 */ /* 0x004fca00000000ff */
[----:B------:R-:W-:-:S04]  /*182a0*/  @!P6 IMAD R4, R41, R18, RZ ;  /* 0x000000122904e224 */ /* 0x000fc800078e02ff */
[----:B0-----:R-:W-:-:S05]  /*182b0*/  @!P6 IMAD R5, R44, R17, R4 ;  /* 0x000000112c05e224 */ /* 0x001fca00078e0204 */
[----:B------:R0:W-:Y:S04]  /*182c0*/  @!P6 STG.E.U8 desc[UR60][R2.64+0xe8], R5 ;  /* 0x0000e8050200e986 */ /* 0x0001e8000c10113c */
[----:B------:R-:W2:Y:S01]  /*182d0*/  @!P0 LDG.E.U8 R16, desc[UR60][R236.64+0xe9] ;  /* 0x0000e93cec108981 */ /* 0x000ea2000c1e1100 */
[----:B------:R-:W-:Y:S02]  /*182e0*/  ISETP.LT.OR P6, PT, R0, 0xe9, !P5 ;  /* 0x000000e90000780c */ /* 0x000fe40006fc1670 */
[----:B--2---:R-:W-:-:S05]  /*182f0*/  @!P0 PRMT R41, R16, 0x8880, RZ ;  /* 0x0000888010298816 */ /* 0x004fca00000000ff */
[----:B------:R-:W-:-:S04]  /*18300*/  @!P0 IMAD R4, R41, R18, RZ ;  /* 0x0000001229048224 */ /* 0x000fc800078e02ff */
[----:B------:R-:W-:-:S05]  /*18310*/  @!P0 IMAD R45, R45, R17, R4 ;  /* 0x000000112d2d8224 */ /* 0x000fca00078e0204 */
[----:B------:R-:W-:Y:S04]  /*18320*/  @!P0 STG.E.U8 desc[UR60][R2.64+0xe9], R45 ;  /* 0x0000e92d02008986 */ /* 0x000fe8000c10113c */
[----:B------:R-:W2:Y:S01]  /*18330*/  @!P6 LDG.E.U8 R16, desc[UR60][R234.64+0xe8] ;  /* 0x0000e83cea10e981 */ /* 0x000ea2000c1e1100 */
[----:B------:R-:W-:Y:S02]  /*18340*/  ISETP.LT.OR P5, PT, R0, 0xea, !P5 ;  /* 0x000000ea0000780c */ /* 0x000fe40006fa1670 */
[----:B--2---:R-:W-:-:S05]  /*18350*/  @!P6 PRMT R40, R16, 0x8880, RZ ;  /* 0x000088801028e816 */ /* 0x004fca00000000ff */
[----:B0-----:R-:W-:Y:S01]  /*18360*/  @!P6 IMAD.MOV.U32 R5, RZ, RZ, R40 ;  /* 0x000000ffff05e224 */ /* 0x001fe200078e0028 */
[----:B------:R-:W-:-:S03]  /*18370*/  @!P6 IADD3 R40, P0, R2, R23, RZ ;  /* 0x000000170228e210 */ /* 0x000fc60007f1e0ff */
[----:B------:R-:W-:Y:S02]  /*18380*/  @!P6 IMAD R4, R5, R18, RZ ;  /* 0x000000120504e224 */ /* 0x000fe400078e02ff */
[----:B------:R-:W-:Y:S02]  /*18390*/  @!P6 IMAD.X R41, R3, 0x1, R19, P0 ;  /* 0x000000010329e824 */ /* 0x000fe400000e0613 */
[----:B------:R-:W-:-:S05]  /*183a0*/  @!P6 IMAD R5, R46, R17, R4 ;  /* 0x000000112e05e224 */ /* 0x000fca00078e0204 */
[----:B------:R0:W-:Y:S04]  /*183b0*/  @!P6 STG.E.U8 desc[UR60][R40.64+0xe8], R5 ;  /* 0x0000e8052800e986 */ /* 0x0001e8000c10113c */
[----:B------:R-:W2:Y:S01]  /*183c0*/  @!P5 LDG.E.U8 R16, desc[UR60][R234.64+0xe9] ;  /* 0x0000e93cea10d981 */ /* 0x000ea2000c1e1100 */
[----:B------:R-:W-:Y:S02]  /*183d0*/  ISETP.LT.OR P0, PT, R0, 0xe1, !P4 ;  /* 0x000000e10000780c */ /* 0x000fe40006701670 */
[----:B------:R-:W-:Y:S02]  /*183e0*/  @!P5 IADD3 R42, P6, R2, R23, RZ ;  /* 0x00000017022ad210 */ /* 0x000fe40007fde0ff */
[----:B--2---:R-:W-:-:S05]  /*183f0*/  @!P5 PRMT R43, R16, 0x8880, RZ ;  /* 0x00008880102bd816 */ /* 0x004fca00000000ff */
[----:B------:R-:W-:Y:S02]  /*18400*/  @!P5 IMAD R4, R43, R18, RZ ;  /* 0x000000122b04d224 */ /* 0x000fe400078e02ff */
[----:B------:R-:W-:Y:S02]  /*18410*/  @!P5 IMAD.X R43, R3, 0x1, R19, P6 ;  /* 0x00000001032bd824 */ /* 0x000fe400030e0613 */
[----:B------:R-:W-:-:S05]  /*18420*/  @!P5 IMAD R47, R47, R17, R4 ;  /* 0x000000112f2fd224 */ /* 0x000fca00078e0204 */
[----:B------:R-:W-:Y:S04]  /*18430*/  @!P5 STG.E.U8 desc[UR60][R42.64+0xe9], R47 ;  /* 0x0000e92f2a00d986 */ /* 0x000fe8000c10113c */
[----:B------:R-:W0:Y:S01]  /*18440*/  @!P0 LDG.E.U8 R16, desc[UR60][R14.64+0xe0] ;  /* 0x0000e03c0e108981 */ /* 0x000e22000c1e1100 */
[----:B------:R-:W-:Y:S02]  /*18450*/  ISETP.LT.OR P5, PT, R0, 0xe2, !P4 ;  /* 0x000000e20000780c */ /* 0x000fe400067a1670 */
[----:B0-----:R-:W-:-:S05]  /*18460*/  @!P0 PRMT R5, R16, 0x8880, RZ ;  /* 0x0000888010058816 */ /* 0x001fca00000000ff */
[----:B------:R-:W-:-:S04]  /*18470*/  @!P0 IMAD R4, R5, R18, RZ ;  /* 0x0000001205048224 */ /* 0x000fc800078e02ff */
[----:B------:R-:W-:-:S05]  /*18480*/  @!P0 IMAD R5, R32, R17, R4 ;  /* 0x0000001120058224 */ /* 0x000fca00078e0204 */
[----:B------:R0:W-:Y:S04]  /*18490*/  @!P0 STG.E.U8 desc[UR60][R20.64+0xe0], R5 ;  /* 0x0000e00514008986 */ /* 0x0001e8000c10113c */
[----:B------:R-:W2:Y:S01]  /*184a0*/  @!P5 LDG.E.U8 R16, desc[UR60][R14.64+0xe1] ;  /* 0x0000e13c0e10d981 */ /* 0x000ea2000c1e1100 */
[----:B------:R-:W-:-:S04]  /*184b0*/  LOP3.LUT P3, RZ, R22, 0x100, RZ, 0xc0, !PT ;  /* 0x0000010016ff7812 */ /* 0x000fc8000786c0ff */
[----:B------:R-:W-:Y:S02]  /*184c0*/  ISETP.LT.OR P0, PT, R0, 0xe1, !P3 ;  /* 0x000000e10000780c */ /* 0x000fe40005f01670 */
[----:B--2---:R-:W-:-:S05]  /*184d0*/  @!P5 PRMT R41, R16, 0x8880, RZ ;  /* 0x000088801029d816 */ /* 0x004fca00000000ff */
[----:B------:R-:W-:-:S04]  /*184e0*/  @!P5 IMAD R4, R41, R18, RZ ;  /* 0x000000122904d224 */ /* 0x000fc800078e02ff */
[----:B------:R-:W-:-:S05]  /*184f0*/  @!P5 IMAD R41, R33, R17, R4 ;  /* 0x000000112129d224 */ /* 0x000fca00078e0204 */
[----:B------:R2:W-:Y:S04]  /*18500*/  @!P5 STG.E.U8 desc[UR60][R20.64+0xe1], R41 ;  /* 0x0000e1291400d986 */ /* 0x0005e8000c10113c */
[----:B------:R-:W3:Y:S01]  /*18510*/  @!P0 LDG.E.U8 R16, desc[UR60][R12.64+0xe0] ;  /* 0x0000e03c0c108981 */ /* 0x000ee2000c1e1100 */
[----:B------:R-:W-:Y:S02]  /*18520*/  @!P0 IADD3 R32, P5, P6, R23, R2, R31 ;  /* 0x0000000217208210 */ /* 0x000fe40007ebe01f */
[----:B---3--:R-:W-:-:S05]  /*18530*/  @!P0 PRMT R33, R16, 0x8880, RZ ;  /* 0x0000888010218816 */ /* 0x008fca00000000ff */
[----:B0-----:R-:W-:Y:S01]  /*18540*/  @!P0 IMAD.MOV.U32 R5, RZ, RZ, R33 ;  /* 0x000000ffff058224 */ /* 0x001fe200078e0021 */
[----:B------:R-:W-:Y:S02]  /*18550*/  @!P0 IADD3.X R33, R19, R3, R233, P5, P6 ;  /* 0x0000000313218210 */ /* 0x000fe40002fec4e9 */
[----:B------:R-:W-:Y:S01]  /*18560*/  ISETP.LT.OR P5, PT, R0, 0xe2, !P3 ;  /* 0x000000e20000780c */ /* 0x000fe20005fa1670 */
[----:B------:R-:W-:-:S04]  /*18570*/  @!P0 IMAD R4, R5, R18, RZ ;  /* 0x0000001205048224 */ /* 0x000fc800078e02ff */
[----:B------:R-:W-:-:S05]  /*18580*/  @!P0 IMAD R5, R34, R17, R4 ;  /* 0x0000001122058224 */ /* 0x000fca00078e0204 */
[----:B------:R0:W-:Y:S04]  /*18590*/  @!P0 STG.E.U8 desc[UR60][R32.64+0xe0], R5 ;  /* 0x0000e00520008986 */ /* 0x0001e8000c10113c */
[----:B------:R-:W3:Y:S01]  /*185a0*/  @!P5 LDG.E.U8 R16, desc[UR60][R12.64+0xe1] ;  /* 0x0000e13c0c10d981 */ /* 0x000ee2000c1e1100 */
[----:B------:R-:W-:-:S04]  /*185b0*/  @!P5 IADD3 R40, P0, P6, R23, R2, R31 ;  /* 0x000000021728d210 */ /* 0x000fc80007e1e01f */
[----:B--2---:R-:W-:Y:S02]  /*185c0*/  @!P5 IADD3.X R41, R19, R3, R233, P0, P6 ;  /* 0x000000031329d210 */ /* 0x004fe400007ec4e9 */
[----:B------:R-:W-:Y:S02]  /*185d0*/  ISETP.LT.OR P0, PT, R0, 0xe9, !P4 ;  /* 0x000000e90000780c */ /* 0x000fe40006701670 */
[----:B---3--:R-:W-:-:S05]  /*185e0*/  @!P5 PRMT R43, R16, 0x8880, RZ ;  /* 0x00008880102bd816 */ /* 0x008fca00000000ff */
[----:B------:R-:W-:-:S04]  /*185f0*/  @!P5 IMAD R4, R43, R18, RZ ;  /* 0x000000122b04d224 */ /* 0x000fc800078e02ff */
        /* <DEDUP_REMOVED lines=9> */
[----:B------:R-:W-:Y:S02]  /*18690*/  ISETP.LT.OR P0, PT, R0, 0xe9, !P3 ;  /* 0x000000e90000780c */ /* 0x000fe40005f01670 */
[----:B--2---:R-:W-:-:S05]  /*186a0*/  @!P4 PRMT R33, R16, 0x8880, RZ ;  /* 0x000088801021c816 */ /* 0x004fca00000000ff */
[----:B------:R-:W-:-:S04]  /*186b0*/  @!P4 IMAD R4, R33, R18, RZ ;  /* 0x000000122104c224 */ /* 0x000fc800078e02ff */
[----:B------:R-:W-:-:S05]  /*186c0*/  @!P4 IMAD R37, R37, R17, R4 ;  /* 0x000000112525c224 */ /* 0x000fca00078e0204 */
[----:B------:R2:W-:Y:S04]  /*186d0*/  @!P4 STG.E.U8 desc[UR60][R20.64+0xe9], R37 ;  /* 0x0000e9251400c986 */ /* 0x0005e8000c10113c */
[----:B------:R-:W3:Y:S01]  /*186e0*/  @!P0 LDG.E.U8 R16, desc[UR60][R12.64+0xe8] ;  /* 0x0000e83c0c108981 */ /* 0x000ee2000c1e1100 */
[----:B------:R-:W-:Y:S02]  /*186f0*/  ISETP.LT.OR P3, PT, R0, 0xea, !P3 ;  /* 0x000000ea0000780c */ /* 0x000fe40005f61670 */
[----:B------:R-:W-:-:S04]  /*18700*/  @!P0 IADD3 R14, P4, P5, R23, R2, R31 ;  /* 0x00000002170e8210 */ /* 0x000fc80007d9e01f */
[----:B------:R-:W-:Y:S02]  /*18710*/  @!P0 IADD3.X R15, R19, R3, R233, P4, P5 ;  /* 0x00000003130f8210 */ /* 0x000fe400027ea4e9 */
[----:B---3--:R-:W-:-:S05]  /*18720*/  @!P0 PRMT R33, R16, 0x8880, RZ ;  /* 0x0000888010218816 */ /* 0x008fca00000000ff */
[----:B------:R-:W-:-:S04]  /*18730*/  @!P0 IMAD R4, R33, R18, RZ ;  /* 0x0000001221048224 */ /* 0x000fc800078e02ff */
[----:B0-----:R-:W-:-:S05]  /*18740*/  @!P0 IMAD R5, R38, R17, R4 ;  /* 0x0000001126058224 */ /* 0x001fca00078e0204 */
[----:B------:R0:W-:Y:S04]  /*18750*/  @!P0 STG.E.U8 desc[UR60][R14.64+0xe8], R5 ;  /* 0x0000e8050e008986 */ /* 0x0001e8000c10113c */
[----:B------:R-:W3:Y:S01]  /*18760*/  @!P3 LDG.E.U8 R16, desc[UR60][R12.64+0xe9] ;  /* 0x0000e93c0c10b981 */ /* 0x000ee2000c1e1100 */
[----:B------:R-:W-:Y:S02]  /*18770*/  ISETP.LT.OR P0, PT, R0, 0xe1, !P2 ;  /* 0x000000e10000780c */ /* 0x000fe40005701670 */
[----:B--2---:R-:W-:Y:S02]  /*18780*/  @!P3 IADD3 R20, P4, P5, R23, R2, R31 ;  /* 0x000000021714b210 */ /* 0x004fe40007d9e01f */
[----:B------:R-:W-:Y:S01]  /*18790*/  LOP3.LUT P1, RZ, R22, 0x200, RZ, 0xc0, !PT ;  /* 0x0000020016ff7812 */ /* 0x000fe2000782c0ff */
[----:B------:R-:W2:Y:S01]  /*187a0*/  LDL.LU R31, [R1+0x2a8] ;  /* 0x0002a800011f7983 */ /* 0x000ea20000300800 */
[----:B---3--:R-:W-:-:S05]  /*187b0*/  @!P3 PRMT R21, R16, 0x8880, RZ ;  /* 0x000088801015b816 */ /* 0x008fca00000000ff */
[----:B------:R-:W-:Y:S01]  /*187c0*/  @!P3 IMAD R4, R21, R18, RZ ;  /* 0x000000121504b224 */ /* 0x000fe200078e02ff */
[----:B------:R-:W-:-:S03]  /*187d0*/  @!P3 IADD3.X R21, R19, R3, R233, P4, P5 ;  /* 0x000000031315b210 */ /* 0x000fc600027ea4e9 */
        /* <DEDUP_REMOVED lines=8> */
[----:B------:R-:W3:Y:S01]  /*18860*/  @!P3 LDG.E.U8 R16, desc[UR60][R8.64+0xe1] ;  /* 0x0000e13c0810b981 */ /* 0x000ee2000c1e1100 */
[----:B------:R-:W-:Y:S02]  /*18870*/  ISETP.LT.OR P4, PT, R0, 0xe1, !P1 ;  /* 0x000000e10000780c */ /* 0x000fe40004f81670 */
[----:B---3--:R-:W-:-:S05]  /*18880*/  @!P3 PRMT R13, R16, 0x8880, RZ ;  /* 0x00008880100db816 */ /* 0x008fca00000000ff */
[----:B------:R-:W-:-:S04]  /*18890*/  @!P3 IMAD R4, R13, R18, RZ ;  /* 0x000000120d04b224 */ /* 0x000fc800078e02ff */
[----:B------:R-:W-:-:S05]  /*188a0*/  @!P3 IMAD R25, R25, R17, R4 ;  /* 0x000000111919b224 */ /* 0x000fca00078e0204 */
[----:B------:R-:W-:Y:S04]  /*188b0*/  @!P3 STG.E.U8 desc[UR60][R6.64+0xe1], R25 ;  /* 0x0000e1190600b986 */ /* 0x000fe8000c10113c */
[----:B------:R-:W3:Y:S01]  /*188c0*/  @!P4 LDG.E.U8 R16, desc[UR60][R10.64+0xe0] ;  /* 0x0000e03c0a10c981 */ /* 0x000ee2000c1e1100 */
[----:B------:R-:W-:Y:S02]  /*188d0*/  ISETP.LT.OR P0, PT, R0, 0xe2, !P1 ;  /* 0x000000e20000780c */ /* 0x000fe40004f01670 */
[----:B------:R-:W-:Y:S02]  /*188e0*/  @!P4 IADD3 R12, P3, P5, R23, R2, R226 ;  /* 0x00000002170cc210 */ /* 0x000fe40007d7e0e2 */
[----:B---3--:R-:W-:-:S05]  /*188f0*/  @!P4 PRMT R13, R16, 0x8880, RZ ;  /* 0x00008880100dc816 */ /* 0x008fca00000000ff */
[----:B------:R-:W-:Y:S01]  /*18900*/  @!P4 IMAD R4, R13, R18, RZ ;  /* 0x000000120d04c224 */ /* 0x000fe200078e02ff */
[----:B----4-:R-:W-:-:S03]  /*18910*/  @!P4 IADD3.X R13, R19, R3, R225, P3, P5 ;  /* 0x00000003130dc210 */ /* 0x010fc60001fea4e1 */
[----:B0-----:R-:W-:-:S05]  /*18920*/  @!P4 IMAD R5, R26, R17, R4 ;  /* 0x000000111a05c224 */ /* 0x001fca00078e0204 */
[----:B------:R0:W-:Y:S04]  /*18930*/  @!P4 STG.E.U8 desc[UR60][R12.64+0xe0], R5 ;  /* 0x0000e0050c00c986 */ /* 0x0001e8000c10113c */
[----:B------:R-:W3:Y:S01]  /*18940*/  @!P0 LDG.E.U8 R16, desc[UR60][R10.64+0xe1] ;  /* 0x0000e13c0a108981 */ /* 0x000ee2000c1e1100 */
[----:B------:R-:W-:Y:S02]  /*18950*/  ISETP.LT.OR P3, PT, R0, 0xe9, !P2 ;  /* 0x000000e90000780c */ /* 0x000fe40005761670 */
[----:B------:R-:W-:Y:S02]  /*18960*/  @!P0 IADD3 R14, P4, P5, R23, R2, R226 ;  /* 0x00000002170e8210 */ /* 0x000fe40007d9e0e2 */
        /* <DEDUP_REMOVED lines=16> */
[----:B------:R3:W-:Y:S04]  /*18a70*/  @!P2 STG.E.U8 desc[UR60][R6.64+0xe9], R29 ;  /* 0x0000e91d0600a986 */ /* 0x0007e8000c10113c */
[----:B------:R-:W4:Y:S01]  /*18a80*/  @!P0 LDG.E.U8 R16, desc[UR60][R10.64+0xe8] ;  /* 0x0000e83c0a108981 */ /* 0x000f22000c1e1100 */
[----:B------:R-:W-:Y:S02]  /*18a90*/  ISETP.LT.OR P1, PT, R0, 0xea, !P1 ;  /* 0x000000ea0000780c */ /* 0x000fe40004f21670 */
[----:B------:R-:W-:-:S04]  /*18aa0*/  @!P0 IADD3 R8, P2, P3, R23, R2, R226 ;  /* 0x0000000217088210 */ /* 0x000fc80007b5e0e2 */
[----:B------:R-:W-:Y:S02]  /*18ab0*/  @!P0 IADD3.X R9, R19, R3, R225, P2, P3 ;  /* 0x0000000313098210 */ /* 0x000fe400017e64e1 */
[----:B----4-:R-:W-:-:S05]  /*18ac0*/  @!P0 PRMT R13, R16, 0x8880, RZ ;  /* 0x00008880100d8816 */ /* 0x010fca00000000ff */
[----:B------:R-:W-:-:S04]  /*18ad0*/  @!P0 IMAD R4, R13, R18, RZ ;  /* 0x000000120d048224 */ /* 0x000fc800078e02ff */
[----:B0-----:R-:W-:-:S05]  /*18ae0*/  @!P0 IMAD R5, R30, R17, R4 ;  /* 0x000000111e058224 */ /* 0x001fca00078e0204 */
[----:B------:R0:W-:Y:S04]  /*18af0*/  @!P0 STG.E.U8 desc[UR60][R8.64+0xe8], R5 ;  /* 0x0000e80508008986 */ /* 0x0001e8000c10113c */
[----:B------:R-:W3:Y:S02]  /*18b00*/  @!P1 LDG.E.U8 R16, desc[UR60][R10.64+0xe9] ;  /* 0x0000e93c0a109981 */ /* 0x000ee4000c1e1100 */
[----:B---3--:R-:W-:-:S05]  /*18b10*/  @!P1 PRMT R7, R16, 0x8880, RZ ;  /* 0x0000888010079816 */ /* 0x008fca00000000ff */
[----:B------:R-:W-:-:S04]  /*18b20*/  @!P1 IMAD R4, R7, R18, RZ ;  /* 0x0000001207049224 */ /* 0x000fc800078e02ff */
[----:B--2---:R-:W-:Y:S01]  /*18b30*/  IMAD R31, R31, R17, R4 ;  /* 0x000000111f1f7224 */ /* 0x004fe200078e0204 */
[----:B0-----:R-:W-:Y:S06]  /*18b40*/  @P1 BRA `(.L_x_58) ;  /* 0x0000006800b41947 */ /* 0x001fec0003800000 */
[----:B------:R-:W-:-:S04]  /*18b50*/  IADD3 R2, P0, P1, R23, R2, R226 ;  /* 0x0000000217027210 */ /* 0x000fc8000791e0e2 */
[----:B------:R-:W-:-:S05]  /*18b60*/  IADD3.X R3, R19, R3, R225, P0, P1 ;  /* 0x0000000313037210 */ /* 0x000fca00007e24e1 */
[----:B------:R0:W-:Y:S01]  /*18b70*/  STG.E.U8 desc[UR60][R2.64+0xe9], R31 ;  /* 0x0000e91f02007986 */ /* 0x0001e2000c10113c */
[----:B------:R-:W-:Y:S05]  /*18b80*/  BRA `(.L_x_58) ;  /* 0x0000006800a47947 */ /* 0x000fea0003800000 */
.L_x_29:
[----:B------:R-:W2:Y:S01]  /*18b90*/  LDL.LU R4, [R1+0x240] ;  /* 0x0002400001047983 */ /* 0x000ea20000300800 */
[----:B------:R-:W-:-:S03]  /*18ba0*/  ULDC.64 UR4, c[0x0][0x5c0] ;  /* 0x0001700000047ab9 */ /* 0x000fc60000000a00 */
[----:B------:R-:W3:Y:S04]  /*18bb0*/  LDL.LU R5, [R1+0x244] ;  /* 0x0002440001057983 */ /* 0x000ee80000300800 */
[----:B------:R-:W4:Y:S04]  /*18bc0*/  LDL.LU R235, [R1+0x248] ;  /* 0x0002480001eb7983 */ /* 0x000f280000300800 */
[----:B------:R-:W3:Y:S04]  /*18bd0*/  LDL.LU R234, [R1+0x24c] ;  /* 0x00024c0001ea7983 */ /* 0x000ee80000300800 */
[----:B------:R-:W3:Y:S04]  /*18be0*/  LDL.LU R21, [R1+0x250] ;  /* 0x0002500001157983 */ /* 0x000ee80000300800 */
[----:B------:R-:W3:Y:S04]  /*18bf0*/  LDL.LU R10, [R1+0x254] ;  /* 0x00025400010a7983 */ /* 0x000ee80000300800 */
[----:B------:R-:W3:Y:S04]  /*18c00*/  LDL.LU R20, [R1+0x258] ;  /* 0x0002580001147983 */ /* 0x000ee80000300800 */
[----:B------:R-:W3:Y:S04]  /*18c10*/  LDL.LU R15, [R1+0x25c] ;  /* 0x00025c00010f7983 */ /* 0x000ee80000300800 */
[----:B------:R-:W3:Y:S04]  /*18c20*/  LDL.LU R11, [R1+0x224] ;  /* 0x00022400010b7983 */ /* 0x000ee80000300800 */
[----:B------:R-:W-:Y:S04]  /*18c30*/  STL.64 [R1+0x3f8], R110 ;  /* 0x0003f86e01007387 */ /* 0x000fe80000100a00 */
[----:B------:R0:W-:Y:S04]  /*18c40*/  STL.64 [R1+0x3f0], R96 ;  /* 0x0003f06001007387 */ /* 0x0001e80000100a00 */
[----:B0-----:R-:W3:Y:S04]  /*18c50*/  LDL.LU R96, [R1+0x220] ;  /* 0x0002200001607983 */ /* 0x001ee80000300800 */
[----:B------:R-:W3:Y:S04]  /*18c60*/  LDL.LU R97, [R1+0x228] ;  /* 0x0002280001617983 */ /* 0x000ee80000300800 */
[----:B------:R-:W-:Y:S04]  /*18c70*/  STL.64 [R1+0x3e8], R98 ;  /* 0x0003e86201007387 */ /* 0x000fe80000100a00 */
[----:B------:R-:W-:Y:S04]  /*18c80*/  STL.64 [R1+0x3e0], R100 ;  /* 0x0003e06401007387 */ /* 0x000fe80000100a00 */
[----:B------:R-:W-:Y:S04]  /*18c90*/  STL [R1+0x3dc], R103 ;  /* 0x0003dc6701007387 */ /* 0x000fe80000100800 */
[----:B------:R-:W-:Y:S04]  /*18ca0*/  STL [R1+0x3d8], R94 ;  /* 0x0003d85e01007387 */ /* 0x000fe80000100800 */
[----:B------:R-:W-:Y:S04]  /*18cb0*/  STL.64 [R1+0x3d0], R88 ;  /* 0x0003d05801007387 */ /* 0x000fe80000100a00 */
[----:B------:R-:W-:Y:S04]  /*18cc0*/  STL.64 [R1+0x3c8], R90 ;  /* 0x0003c85a01007387 */ /* 0x000fe80000100a00 */
[----:B------:R-:W-:Y:S04]  /*18cd0*/  STL.64 [R1+0x3c0], R92 ;  /* 0x0003c05c01007387 */ /* 0x000fe80000100a00 */
[----:B------:R-:W-:Y:S04]  /*18ce0*/  STL [R1+0x3bc], R95 ;  /* 0x0003bc5f01007387 */ /* 0x000fe80000100800 */
[----:B------:R-:W-:Y:S04]  /*18cf0*/  STL [R1+0x3b8], R80 ;  /* 0x0003b85001007387 */ /* 0x000fe80000100800 */
[----:B------:R-:W-:Y:S04]  /*18d00*/  STL [R1+0x3b4], R81 ;  /* 0x0003b45101007387 */ /* 0x000fe80000100800 */
[----:B------:R-:W-:Y:S04]  /*18d10*/  STL [R1+0x3b0], R232 ;  /* 0x0003b0e801007387 */ /* 0x000fe80000100800 */
        /* <DEDUP_REMOVED lines=32> */
[----:B0-----:R-:W2:Y:S04]  /*18f20*/  LDL.LU R18, [R1+0x270] ;  /* 0x0002700001127983 */ /* 0x001ea80000300800 */
[----:B------:R0:W-:Y:S04]  /*18f30*/  STL [R1+0x2a8], R16 ;  /* 0x0002a81001007387 */ /* 0x0001e80000100800 */
[----:B0-----:R-:W3:Y:S01]  /*18f40*/  LDL R16, [R1+0x260] ;  /* 0x0002600001107983 */ /* 0x001ee20000100800 */
[----:B------:R-:W-:-:S03]  /*18f50*/  IADD3 R6, P1, R12, UR4, RZ ;  /* 0x000000040c067c10 */ /* 0x000fc6000ff3e0ff */
[----:B------:R-:W3:Y:S01]  /*18f60*/  LDL.LU R110, [R1+0x22c] ;  /* 0x00022c00016e7983 */ /* 0x000ee20000300800 */
[----:B------:R-:W-:Y:S02]  /*18f70*/  IADD3.X R7, R14, UR5, RZ, P1, !PT ;  /* 0x000000050e077c10 */ /* 0x000fe40008ffe4ff */
[----:B------:R-:W-:Y:S01]  /*18f80*/  IADD3 R8, P2, R23, R6, RZ ;  /* 0x0000000617087210 */ /* 0x000fe20007f5e0ff */
[----:B------:R-:W3:Y:S04]  /*18f90*/  LDL.LU R111, [R1+0x230] ;  /* 0x00023000016f7983 */ /* 0x000ee80000300800 */
[----:B------:R-:W-:Y:S02]  /*18fa0*/  IMAD.X R9, R19, 0x1, R7, P2 ;  /* 0x0000000113097824 */ /* 0x000fe400010e0607 */
[----:B------:R-:W-:Y:S01]  /*18fb0*/  IMAD R12, R3, 0x78, RZ ;  /* 0x00000078030c7824 */ /* 0x000fe200078e02ff */
[----:B--2---:R-:W-:-:S02]  /*18fc0*/  ISETP.GE.AND P5, PT, R18, 0x1, PT ;  /* 0x000000011200780c */ /* 0x004fc40003fa6270 */
[----:B------:R-:W-:Y:S02]  /*18fd0*/  ISETP.GE.AND P3, PT, R18, 0x9, PT ;  /* 0x000000091200780c */ /* 0x000fe40003f66270 */
[C---:B------:R-:W-:Y:S02]  /*18fe0*/  ISETP.LT.OR P0, PT, R0.reuse, 0x1, !P5 ;  /* 0x000000010000780c */ /* 0x040fe40006f01670 */
[C---:B------:R-:W-:Y:S02]  /*18ff0*/  ISETP.LT.OR P1, PT, R0.reuse, 0x1, !P3 ;  /* 0x000000010000780c */ /* 0x040fe40005f21670 */
[C---:B------:R-:W-:Y:S02]  /*19000*/  ISETP.LT.OR P4, PT, R0.reuse, 0x2, !P3 ;  /* 0x000000020000780c */ /* 0x040fe40005f81670 */
[----:B------:R-:W-:-:S07]  /*19010*/  ISETP.LT.OR P2, PT, R0, 0x9, !P3 ;  /* 0x000000090000780c */ /* 0x000fce0005f41670 */
[----:B------:R-:W-:-:S05]  /*19020*/  @!P0 IMAD R4, R4, R17, RZ ;  /* 0x0000001104048224 */ /* 0x000fca00078e02ff */
[----:B------:R4:W-:Y:S01]  /*19030*/  @!P0 STG.E.U8 desc[UR60][R6.64], R4 ;  /* 0x0000000406008986 */ /* 0x0009e2000c10113c */
[----:B------:R-:W-:Y:S01]  /*19040*/  ISETP.LT.OR P0, PT, R0, 0x2, !P5 ;  /* 0x000000020000780c */ /* 0x000fe20006f01670 */
[-C--:B----4-:R-:W-:Y:S02]  /*19050*/  @!P1 IMAD R4, R235, R17.reuse, RZ ;  /* 0x00000011eb049224 */ /* 0x090fe400078e02ff */
[----:B------:R-:W2:Y:S10]  /*19060*/  LDL.LU R235, [R1+0x234] ;  /* 0x0002340001eb7983 */ /* 0x000eb40000300800 */
[----:B---3--:R-:W-:-:S05]  /*19070*/  @!P0 IMAD R5, R5, R17, RZ ;  /* 0x0000001105058224 */ /* 0x008fca00078e02ff */
[----:B------:R0:W-:Y:S01]  /*19080*/  @!P0 STG.E.U8 desc[UR60][R6.64+0x1], R5 ;  /* 0x0000010506008986 */ /* 0x0001e2000c10113c */
[----:B------:R-:W-:-:S03]  /*19090*/  ISETP.LT.OR P0, PT, R0, 0x9, !P5 ;  /* 0x000000090000780c */ /* 0x000fc60006f01670 */
[----:B------:R1:W-:Y:S01]  /*190a0*/  @!P1 STG.E.U8 desc[UR60][R8.64], R4 ;  /* 0x0000000408009986 */ /* 0x0003e2000c10113c */
[C---:B------:R-:W-:Y:S02]  /*190b0*/  ISETP.LT.OR P1, PT, R0.reuse, 0xa, !P5 ;  /* 0x0000000a0000780c */ /* 0x040fe40006f21670 */
[----:B------:R-:W-:Y:S01]  /*190c0*/  ISETP.LT.OR P5, PT, R0, 0xa, !P3 ;  /* 0x0000000a0000780c */ /* 0x000fe20005fa1670 */
[-C--:B0-----:R-:W-:Y:S02]  /*190d0*/  @!P2 IMAD R5, R20, R17.reuse, RZ ;  /* 0x000000111405a224 */ /* 0x081fe400078e02ff */
[-C--:B-1----:R-:W-:Y:S02]  /*190e0*/  @!P4 IMAD R4, R234, R17.reuse, RZ ;  /* 0x00000011ea04c224 */ /* 0x082fe400078e02ff */
[----:B------:R-:W3:Y:S06]  /*190f0*/  LDL.LU R234, [R1+0x238] ;  /* 0x0002380001ea7983 */ /* 0x000eec0000300800 */
[-C--:B------:R-:W-:Y:S01]  /*19100*/  @!P1 IMAD R10, R10, R17.reuse, RZ ;  /* 0x000000110a0a9224 */ /* 0x080fe200078e02ff */
[----:B------:R0:W-:Y:S01]  /*19110*/  @!P4 STG.E.U8 desc[UR60][R8.64+0x1], R4 ;  /* 0x000001040800c986 */ /* 0x0001e2000c10113c */
[----:B------:R-:W-:Y:S01]  /*19120*/  ISETP.GE.AND P4, PT, R18, 0x81, PT ;  /* 0x000000811200780c */ /* 0x000fe20003f86270 */
[----:B0-----:R-:W-:-:S02]  /*19130*/  @!P0 IMAD R4, R21, R17, RZ ;  /* 0x0000001115048224 */ /* 0x001fc400078e02ff */
[----:B------:R-:W4:Y:S04]  /*19140*/  LDL.LU R21, [R1+0x23c] ;  /* 0x00023c0001157983 */ /* 0x000f280000300800 */
[----:B------:R0:W-:Y:S01]  /*19150*/  @!P0 STG.E.U8 desc[UR60][R6.64+0x8], R4 ;  /* 0x0000080406008986 */ /* 0x0001e2000c10113c */
[----:B------:R-:W-:-:S03]  /*19160*/  ISETP.LT.OR P0, PT, R0, 0x1, !P4 ;  /* 0x000000010000780c */ /* 0x000fc60006701670 */
[----:B------:R-:W4:Y:S04]  /*19170*/  LDL.LU R20, [R1+0x200] ;  /* 0x0002000001147983 */ /* 0x000f280000300800 */
[----:B------:R-:W-:Y:S01]  /*19180*/  @!P1 STG.E.U8 desc[UR60][R6.64+0x9], R10 ;  /* 0x0000090a06009986 */ /* 0x000fe2000c10113c */
[----:B0-----:R-:W-:-:S03]  /*19190*/  @!P5 IMAD R4, R15, R17, RZ ;  /* 0x000000110f04d224 */ /* 0x001fc600078e02ff */
[----:B------:R-:W-:Y:S04]  /*191a0*/  @!P2 STG.E.U8 desc[UR60][R8.64+0x8], R5 ;  /* 0x000008050800a986 */ /* 0x000fe8000c10113c */
[----:B------:R0:W-:Y:S01]  /*191b0*/  @!P5 STG.E.U8 desc[UR60][R8.64+0x9], R4 ;  /* 0x000009040800d986 */ /* 0x0001e2000c10113c */
[----:B------:R-:W-:-:S03]  /*191c0*/  @!P0 IMAD R3, R96, R17, RZ ;  /* 0x0000001160038224 */ /* 0x000fc600078e02ff */
[----:B------:R-:W4:Y:S01]  /*191d0*/  LDL.LU R99, [R1+0x204] ;  /* 0x0002040001637983 */ /* 0x000f220000300800 */
[----:B------:R-:W-:-:S03]  /*191e0*/  ISETP.GE.AND P1, PT, R18, 0x109, PT ;  /* 0x000001091200780c */ /* 0x000fc60003f26270 */
[----:B------:R-:W4:Y:S01]  /*191f0*/  LDL.LU R15, [R1+0x208] ;  /* 0x00020800010f7983 */ /* 0x000f220000300800 */
[----:B0-----:R-:W-:Y:S01]  /*19200*/  IMAD.WIDE.U32 R4, R2, 0x78, R8 ;  /* 0x0000007802047825 */ /* 0x001fe200078e0008 */
[----:B------:R-:W-:Y:S02]  /*19210*/  ISETP.LT.OR P6, PT, R0, 0xa, !P1 ;  /* 0x0000000a0000780c */ /* 0x000fe40004fc1670 */
[----:B------:R-:W4:Y:S01]  /*19220*/  LDL.LU R96, [R1+0x20c] ;  /* 0x00020c0001607983 */ /* 0x000f220000300800 */
[----:B------:R-:W-:-:S05]  /*19230*/  IMAD.IADD R5, R5, 0x1, R12 ;  /* 0x0000000105057824 */ /* 0x000fca00078e020c */
[----:B------:R0:W-:Y:S01]  /*19240*/  @!P0 STG.E.U8 desc[UR60][R4.64], R3 ;  /* 0x0000000304008986 */ /* 0x0001e2000c10113c */
[----:B------:R-:W-:-:S13]  /*19250*/  ISETP.LT.OR P0, PT, R0, 0x2, !P4 ;  /* 0x000000020000780c */ /* 0x000fda0006701670 */
[----:B0-----:R-:W-:-:S05]  /*19260*/  @!P0 IMAD R3, R11, R17, RZ ;  /* 0x000000110b038224 */ /* 0x001fca00078e02ff */
[----:B------:R0:W-:Y:S01]  /*19270*/  @!P0 STG.E.U8 desc[UR60][R4.64+0x1], R3 ;  /* 0x0000010304008986 */ /* 0x0001e2000c10113c */
[----:B------:R-:W-:-:S04]  /*19280*/  @!P6 IADD3 R236, P0, P2, R23, R4, R16 ;  /* 0x0000000417ece210 */ /* 0x000fc80007a1e010 */
[----:B------:R-:W-:Y:S02]  /*19290*/  @!P6 IADD3.X R237, R19, R5, R233, P0, P2 ;  /* 0x0000000513ede210 */ /* 0x000fe400007e44e9 */
[----:B------:R-:W-:-:S04]  /*192a0*/  ISETP.GE.AND P0, PT, R18, 0x89, PT ;  /* 0x000000891200780c */ /* 0x000fc80003f06270 */
[C---:B------:R-:W-:Y:S02]  /*192b0*/  ISETP.LT.OR P2, PT, R0.reuse, 0x1, !P0 ;  /* 0x000000010000780c */ /* 0x040fe40004741670 */
[----:B------:R-:W-:-:S11]  /*192c0*/  ISETP.LT.OR P6, PT, R0, 0x12, !P1 ;  /* 0x000000120000780c */ /* 0x000fd60004fc1670 */
[----:B------:R-:W-:Y:S01]  /*192d0*/  @!P2 IADD3 R10, P5, R23, R4, RZ ;  /* 0x00000004170aa210 */ /* 0x000fe20007fbe0ff */
[----:B0-----:R-:W-:-:S04]  /*192e0*/  @!P2 IMAD R3, R97, R17, RZ ;  /* 0x000000116103a224 */ /* 0x001fc800078e02ff */
[----:B------:R-:W-:-:S05]  /*192f0*/  @!P2 IMAD.X R11, R5, 0x1, R19, P5 ;  /* 0x00000001050ba824 */ /* 0x000fca00028e0613 */
[----:B------:R0:W-:Y:S02]  /*19300*/  @!P2 STG.E.U8 desc[UR60][R10.64], R3 ;  /* 0x000000030a00a986 */ /* 0x0001e4000c10113c */
[----:B0-----:R-:W-:-:S04]  /*19310*/  IMAD.WIDE.U32 R2, R2, 0x78, R8 ;  /* 0x0000007802027825 */ /* 0x001fc800078e0008 */
[----:B------:R-:W-:Y:S01]  /*19320*/  IMAD.IADD R3, R12, 0x1, R3 ;  /* 0x000000010c037824 */ /* 0x000fe200078e0203 */
[----:B------:R-:W-:-:S04]  /*19330*/  @!P6 IADD3 R28, P2, P5, R23, R2, R16 ;  /* 0x00000002171ce210 */ /* 0x000fc80007d5e010 */
[----:B------:R-:W-:Y:S02]  /*19340*/  @!P6 IADD3.X R29, R19, R3, R233, P2, P5 ;  /* 0x00000003131de210 */ /* 0x000fe400017ea4e9 */
[----:B------:R-:W-:-:S13]  /*19350*/  ISETP.LT.OR P2, PT, R0, 0x2, !P0 ;  /* 0x000000020000780c */ /* 0x000fda0004741670 */
[----:B------:R-:W-:Y:S01]  /*19360*/  @!P2 IADD3 R10, P5, R23, R4, RZ ;  /* 0x00000004170aa210 */ /* 0x000fe20007fbe0ff */
[----:B------:R-:W-:Y:S02]  /*19370*/  @!P2 IMAD R12, R110, R17, RZ ;  /* 0x000000116e0ca224 */ /* 0x000fe400078e02ff */
[----:B------:R-:W4:Y:S02]  /*19380*/  LDL.LU R110, [R1+0x210] ;  /* 0x00021000016e7983 */ /* 0x000f240000300800 */
[----:B------:R-:W-:-:S05]  /*19390*/  @!P2 IMAD.X R11, R5, 0x1, R19, P5 ;  /* 0x00000001050ba824 */ /* 0x000fca00028e0613 */
[----:B------:R0:W-:Y:S01]  /*193a0*/  @!P2 STG.E.U8 desc[UR60][R10.64+0x1], R12 ;  /* 0x0000010c0a00a986 */ /* 0x0001e2000c10113c */
[----:B------:R-:W-:-:S13]  /*193b0*/  ISETP.LT.OR P2, PT, R0, 0x9, !P4 ;  /* 0x000000090000780c */ /* 0x000fda0006741670 */
[----:B0-----:R-:W-:Y:S02]  /*193c0*/  @!P2 IMAD R10, R111, R17, RZ ;  /* 0x000000116f0aa224 */ /* 0x001fe400078e02ff */
[----:B------:R-:W4:Y:S04]  /*193d0*/  LDL.LU R111, [R1+0x214] ;  /* 0x00021400016f7983 */ /* 0x000f280000300800 */
[----:B------:R-:W4:Y:S01]  /*193e0*/  LDL.LU R97, [R1+0x218] ;  /* 0x0002180001617983 */ /* 0x000f220000300800 */
[----:B------:R-:W-:-:S03]  /*193f0*/  ISETP.LT.OR P6, PT, R0, 0x19, !P1 ;  /* 0x000000190000780c */ /* 0x000fc60004fc1670 */
[----:B------:R-:W4:Y:S04]  /*19400*/  LDL.LU R101, [R1+0x21c] ;  /* 0x00021c0001657983 */ /* 0x000f280000300800 */
[----:B------:R2:W-:Y:S04]  /*19410*/  @!P2 STG.E.U8 desc[UR60][R4.64+0x8], R10 ;  /* 0x0000080a0400a986 */ /* 0x0005e8000c10113c */
[----:B------:R-:W4:Y:S02]  /*19420*/  LDL.LU R89, [R1+0x1e0] ;  /* 0x0001e00001597983 */ /* 0x000f240000300800 */
[----:B------:R-:W-:-:S02]  /*19430*/  @!P6 IADD3 R26, P2, P5, R23, R2, R16 ;  /* 0x00000002171ae210 */ /* 0x000fc40007d5e010 */
[----:B------:R-:W4:Y:S02]  /*19440*/  LDL.LU R90, [R1+0x1e4] ;  /* 0x0001e400015a7983 */ /* 0x000f240000300800 */
[----:B------:R-:W-:Y:S02]  /*19450*/  @!P6 IADD3.X R27, R19, R3, R233, P2, P5 ;  /* 0x00000003131be210 */ /* 0x000fe400017ea4e9 */
[C---:B------:R-:W-:Y:S01]  /*19460*/  ISETP.LT.OR P2, PT, R0.reuse, 0xa, !P4 ;  /* 0x0000000a0000780c */ /* 0x040fe20006741670 */
[----:B------:R-:W4:Y:S01]  /*19470*/  LDL.LU R91, [R1+0x1e8] ;  /* 0x0001e800015b7983 */ /* 0x000f220000300800 */
[----:B------:R-:W-:Y:S02]  /*19480*/  ISETP.LT.OR P6, PT, R0, 0x1a, !P1 ;  /* 0x0000001a0000780c */ /* 0x000fe40004fc1670 */
[----:B------:R-:W-:Y:S01]  /*19490*/  LOP3.LUT R22, R22, 0xfff7ffff, RZ, 0xc0, !PT ;  /* 0xfff7ffff16167812 */ /* 0x000fe200078ec0ff */
[----:B------:R-:W4:Y:S03]  /*194a0*/  LDL.LU R80, [R1+0x1ec] ;  /* 0x0001ec0001507983 */ /* 0x000f260000300800 */
[----:B------:R-:W-:Y:S01]  /*194b0*/  @P4 LOP3.LUT R22, R22, 0x80000, RZ, 0xfc, !PT ;  /* 0x0008000016164812 */ /* 0x000fe200078efcff */
[----:B------:R-:W4:Y:S01]  /*194c0*/  LDL.LU R95, [R1+0x1f0] ;  /* 0x0001f000015f7983 */ /* 0x000f220000300800 */
[----:B------:R-:W-:-:S03]  /*194d0*/  ISETP.LT.OR P4, PT, R0, 0x21, !P1 ;  /* 0x000000210000780c */ /* 0x000fc60004f81670 */
[----:B--2---:R-:W-:Y:S01]  /*194e0*/  @!P2 IMAD R10, R235, R17, RZ ;  /* 0x00000011eb0aa224 */ /* 0x004fe200078e02ff */
[----:B------:R-:W-:Y:S01]  /*194f0*/  LOP3.LUT R22, R22, 0xffefffff, RZ, 0xc0, !PT ;  /* 0xffefffff16167812 */ /* 0x000fe200078ec0ff */
[----:B------:R-:W2:Y:S04]  /*19500*/  LDL.LU R92, [R1+0x1f4] ;  /* 0x0001f400015c7983 */ /* 0x000ea80000300800 */
[----:B------:R0:W-:Y:S01]  /*19510*/  @!P2 STG.E.U8 desc[UR60][R4.64+0x9], R10 ;  /* 0x0000090a0400a986 */ /* 0x0001e2000c10113c */
[----:B------:R-:W-:Y:S02]  /*19520*/  ISETP.LT.OR P2, PT, R0, 0x9, !P0 ;  /* 0x000000090000780c */ /* 0x000fe40004741670 */
[----:B------:R-:W-:Y:S01]  /*19530*/  @P0 LOP3.LUT R22, R22, 0x100000, RZ, 0xfc, !PT ;  /* 0x0010000016160812 */ /* 0x000fe200078efcff */
[----:B------:R-:W2:Y:S04]  /*19540*/  LDL.LU R94, [R1+0x1f8] ;  /* 0x0001f800015e7983 */ /* 0x000ea80000300800 */
[----:B------:R-:W2:Y:S04]  /*19550*/  LDL.LU R103, [R1+0x1fc] ;  /* 0x0001fc0001677983 */ /* 0x000ea80000300800 */
[----:B------:R-:W2:Y:S02]  /*19560*/  LDL.LU R93, [R1+0x1c0] ;  /* 0x0001c000015d7983 */ /* 0x000ea40000300800 */
[----:B0-----:R-:W-:-:S02]  /*19570*/  @!P2 IADD3 R10, P5, R23, R4, RZ ;  /* 0x00000004170aa210 */ /* 0x001fc40007fbe0ff */
[----:B------:R-:W2:Y:S01]  /*19580*/  LDL.LU R82, [R1+0x1c4] ;  /* 0x0001c40001527983 */ /* 0x000ea20000300800 */
[----:B---3--:R-:W-:Y:S02]  /*19590*/  @!P2 IMAD R12, R234, R17, RZ ;  /* 0x00000011ea0ca224 */ /* 0x008fe400078e02ff */
[----:B------:R-:W-:Y:S01]  /*195a0*/  @!P2 IMAD.X R11, R5, 0x1, R19, P5 ;  /* 0x00000001050ba824 */ /* 0x000fe200028e0613 */
[----:B------:R-:W3:Y:S04]  /*195b0*/  LDL.LU R83, [R1+0x1c8] ;  /* 0x0001c80001537983 */ /* 0x000ee80000300800 */
[----:B------:R0:W-:Y:S01]  /*195c0*/  @!P2 STG.E.U8 desc[UR60][R10.64+0x8], R12 ;  /* 0x0000080c0a00a986 */ /* 0x0001e2000c10113c */
[----:B------:R-:W-:-:S03]  /*195d0*/  @!P6 IADD3 R234, P2, P5, R23, R2, R16 ;  /* 0x0000000217eae210 */ /* 0x000fc60007d5e010 */
[----:B------:R-:W3:Y:S01]  /*195e0*/  LDL.LU R85, [R1+0x1cc] ;  /* 0x0001cc0001557983 */ /* 0x000ee20000300800 */
[----:B------:R-:W-:Y:S02]  /*195f0*/  @!P6 IADD3.X R235, R19, R3, R233, P2, P5 ;  /* 0x0000000313ebe210 */ /* 0x000fe400017ea4e9 */
[----:B------:R-:W-:Y:S01]  /*19600*/  ISETP.LT.OR P2, PT, R0, 0xa, !P0 ;  /* 0x0000000a0000780c */ /* 0x000fe20004741670 */
[----:B------:R-:W3:-:S12]  /*19610*/  LDL.LU R232, [R1+0x1d0] ;  /* 0x0001d00001e87983 */ /* 0x000ed80000300800 */
[----:B0-----:R-:W-:Y:S01]  /*19620*/  @!P2 IADD3 R10, P5, R23, R4, RZ ;  /* 0x00000004170aa210 */ /* 0x001fe20007fbe0ff */
[----:B----4-:R-:W-:-:S04]  /*19630*/  @!P2 IMAD R12, R21, R17, RZ ;  /* 0x00000011150ca224 */ /* 0x010fc800078e02ff */
[----:B------:R-:W-:-:S05]  /*19640*/  @!P2 IMAD.X R11, R5, 0x1, R19, P5 ;  /* 0x00000001050ba824 */ /* 0x000fca00028e0613 */
[----:B------:R0:W-:Y:S01]  /*19650*/  @!P2 STG.E.U8 desc[UR60][R10.64+0x9], R12 ;  /* 0x0000090c0a00a986 */ /* 0x0001e2000c10113c */
[----:B------:R-:W-:-:S04]  /*19660*/  @!P4 IADD3 R24, P2, P5, R23, R2, R16 ;  /* 0x000000021718c210 */ /* 0x000fc80007d5e010 */
[----:B------:R-:W-:Y:S02]  /*19670*/  @!P4 IADD3.X R25, R19, R3, R233, P2, P5 ;  /* 0x000000031319c210 */ /* 0x000fe400017ea4e9 */
[----:B------:R-:W-:-:S05]  /*19680*/  IADD3 R4, P2, R16, R4, RZ ;  /* 0x0000000410047210 */ /* 0x000fca0007f5e0ff */
[----:B------:R-:W-:Y:S01]  /*19690*/  IMAD.X R5, R5, 0x1, R233, P2 ;  /* 0x0000000105057824 */ /* 0x000fe200010e06e9 */
[----:B------:R-:W-:-:S04]  /*196a0*/  ISETP.GE.AND P2, PT, R18, 0x101, PT ;  /* 0x000001011200780c */ /* 0x000fc80003f46270 */
[C---:B------:R-:W-:Y:S02]  /*196b0*/  ISETP.LT.OR P5, PT, R0.reuse, 0x1, !P2 ;  /* 0x000000010000780c */ /* 0x040fe400057a1670 */
[----:B------:R-:W-:-:S11]  /*196c0*/  ISETP.LT.OR P0, PT, R0, 0x22, !P1 ;  /* 0x000000220000780c */ /* 0x000fd60004f01670 */
[----:B0-----:R-:W-:-:S05]  /*196d0*/  @!P5 IMAD R10, R20, R17, RZ ;  /* 0x00000011140ad224 */ /* 0x001fca00078e02ff */
[----:B------:R0:W-:Y:S01]  /*196e0*/  @!P5 STG.E.U8 desc[UR60][R4.64], R10 ;  /* 0x0000000a0400d986 */ /* 0x0001e2000c10113c */
[----:B------:R-:W-:-:S04]  /*196f0*/  @!P0 IADD3 R20, P5, P6, R23, R2, R16 ;  /* 0x0000000217148210 */ /* 0x000fc80007ebe010 */
[----:B------:R-:W-:Y:S02]  /*19700*/  @!P0 IADD3.X R21, R19, R3, R233, P5, P6 ;  /* 0x0000000313158210 */ /* 0x000fe40002fec4e9 */
[----:B------:R-:W-:-:S13]  /*19710*/  ISETP.LT.OR P5, PT, R0, 0x2, !P2 ;  /* 0x000000020000780c */ /* 0x000fda00057a1670 */
[----:B0-----:R-:W-:-:S05]  /*19720*/  @!P5 IMAD R10, R99, R17, RZ ;  /* 0x00000011630ad224 */ /* 0x001fca00078e02ff */
[----:B------:R0:W-:Y:S01]  /*19730*/  @!P5 STG.E.U8 desc[UR60][R4.64+0x1], R10 ;  /* 0x0000010a0400d986 */ /* 0x0001e2000c10113c */
[C---:B------:R-:W-:Y:S02]  /*19740*/  ISETP.LT.OR P5, PT, R0.reuse, 0x1, !P1 ;  /* 0x000000010000780c */ /* 0x040fe40004fa1670 */
[----:B------:R-:W-:-:S11]  /*19750*/  ISETP.LT.OR P0, PT, R0, 0x29, !P1 ;  /* 0x000000290000780c */ /* 0x000fd60004f01670 */
[----:B0-----:R-:W-:Y:S01]  /*19760*/  @!P5 IADD3 R10, P6, R4, R23, RZ ;  /* 0x00000017040ad210 */ /* 0x001fe20007fde0ff */
[----:B------:R-:W-:-:S04]  /*19770*/  @!P5 IMAD R12, R15, R17, RZ ;  /* 0x000000110f0cd224 */ /* 0x000fc800078e02ff */
[----:B------:R-:W-:-:S05]  /*19780*/  @!P5 IMAD.X R11, R5, 0x1, R19, P6 ;  /* 0x00000001050bd824 */ /* 0x000fca00030e0613 */
[----:B------:R0:W-:Y:S01]  /*19790*/  @!P5 STG.E.U8 desc[UR60][R10.64], R12 ;  /* 0x0000000c0a00d986 */ /* 0x0001e2000c10113c */
[----:B------:R-:W-:-:S04]  /*197a0*/  @!P0 IADD3 R14, P5, P6, R23, R2, R16 ;  /* 0x00000002170e8210 */ /* 0x000fc80007ebe010 */
[----:B------:R-:W-:Y:S02]  /*197b0*/  @!P0 IADD3.X R15, R19, R3, R233, P5, P6 ;  /* 0x00000003130f8210 */ /* 0x000fe40002fec4e9 */
[----:B------:R-:W-:-:S13]  /*197c0*/  ISETP.LT.OR P5, PT, R0, 0x2, !P1 ;  /* 0x000000020000780c */ /* 0x000fda0004fa1670 */
[----:B0-----:R-:W-:Y:S01]  /*197d0*/  @!P5 IADD3 R10, P6, R4, R23, RZ ;  /* 0x00000017040ad210 */ /* 0x001fe20007fde0ff */
[----:B------:R-:W-:-:S04]  /*197e0*/  @!P5 IMAD R12, R96, R17, RZ ;  /* 0x00000011600cd224 */ /* 0x000fc800078e02ff */
[----:B------:R-:W-:-:S05]  /*197f0*/  @!P5 IMAD.X R11, R5, 0x1, R19, P6 ;  /* 0x00000001050bd824 */ /* 0x000fca00030e0613 */
[----:B------:R0:W-:Y:S01]  /*19800*/  @!P5 STG.E.U8 desc[UR60][R10.64+0x1], R12 ;  /* 0x0000010c0a00d986 */ /* 0x0001e2000c10113c */
[C---:B------:R-:W-:Y:S02]  /*19810*/  ISETP.LT.OR P5, PT, R0.reuse, 0x9, !P2 ;  /* 0x000000090000780c */ /* 0x040fe400057a1670 */
[----:B------:R-:W-:-:S11]  /*19820*/  ISETP.LT.OR P0, PT, R0, 0x2a, !P1 ;  /* 0x0000002a0000780c */ /* 0x000fd60004f01670 */
[----:B0-----:R-:W-:-:S05]  /*19830*/  @!P5 IMAD R10, R110, R17, RZ ;  /* 0x000000116e0ad224 */ /* 0x001fca00078e02ff */
[----:B------:R0:W-:Y:S01]  /*19840*/  @!P5 STG.E.U8 desc[UR60][R4.64+0x8], R10 ;  /* 0x0000080a0400d986 */ /* 0x0001e2000c10113c */
[----:B------:R-:W-:-:S04]  /*19850*/  @!P0 IADD3 R12, P5, P6, R23, R2, R16 ;  /* 0x00000002170c8210 */ /* 0x000fc80007ebe010 */
[----:B------:R-:W-:Y:S02]  /*19860*/  @!P0 IADD3.X R13, R19, R3, R233, P5, P6 ;  /* 0x00000003130d8210 */ /* 0x000fe40002fec4e9 */
        /* <DEDUP_REMOVED lines=14> */
[C---:B------:R-:W-:Y:S02]  /*19950*/  ISETP.LT.OR P0, PT, R0.reuse, 0x39, !P1 ;  /* 0x000000390000780c */ /* 0x040fe40004f01670 */
[----:B------:R-:W-:-:S11]  /*19960*/  ISETP.LT.OR P4, PT, R0, 0xa, !P1 ;  /* 0x0000000a0000780c */ /* 0x000fd60004f81670 */
[----:B------:R-:W-:-:S04]  /*19970*/  @!P0 IADD3 R98, P5, P6, R23, R2, R16 ;  /* 0x0000000217628210 */ /* 0x000fc80007ebe010 */
[----:B------:R-:W-:Y:S02]  /*19980*/  @!P0 IADD3.X R99, R19, R3, R233, P5, P6 ;  /* 0x0000000313638210 */ /* 0x000fe40002fec4e9 */
[----:B------:R-:W-:Y:S01]  /*19990*/  ISETP.LT.OR P0, PT, R0, 0x3a, !P1 ;  /* 0x0000003a0000780c */ /* 0x000fe20004f01670 */
[----:B0-----:R-:W-:-:S05]  /*199a0*/  @!P4 IMAD R4, R101, R17, RZ ;  /* 0x000000116504c224 */ /* 0x001fca00078e02ff */
[----:B------:R0:W-:Y:S01]  /*199b0*/  @!P4 STG.E.U8 desc[UR60][R236.64+0x9], R4 ;  /* 0x00000904ec00c986 */ /* 0x0001e2000c10113c */
[----:B------:R-:W-:-:S06]  /*199c0*/  ISETP.GE.AND P4, PT, R18, 0x1, PT ;  /* 0x000000011200780c */ /* 0x000fcc0003f86270 */
        /* <DEDUP_REMOVED lines=22> */
[----:B0-----:R-:W-:Y:S02]  /*19b30*/  @!P5 IMAD R4, R95, R17, RZ ;  /* 0x000000115f04d224 */ /* 0x001fe400078e02ff */
[----:B------:R-:W4:Y:S04]  /*19b40*/  LDL.LU R95, [R1+0x1d4] ;  /* 0x0001d400015f7983 */ /* 0x000f280000300800 */
[----:B------:R2:W-:Y:S01]  /*19b50*/  @!P5 STG.E.U8 desc[UR60][R6.64+0x18], R4 ;  /* 0x000018040600d986 */ /* 0x0005e2000c10113c */
[----:B------:R-:W-:-:S04]  /*19b60*/  @!P4 IADD3 R80, P5, P6, R23, R2, R16 ;  /* 0x000000021750c210 */ /* 0x000fc80007ebe010 */
[----:B------:R-:W-:Y:S02]  /*19b70*/  @!P4 IADD3.X R81, R19, R3, R233, P5, P6 ;  /* 0x000000031351c210 */ /* 0x000fe40002fec4e9 */
[----:B------:R-:W-:-:S04]  /*19b80*/  ISETP.GE.AND P6, PT, R18, 0x1, PT ;  /* 0x000000011200780c */ /* 0x000fc80003fc6270 */
[----:B------:R-:W-:-:S13]  /*19b90*/  ISETP.LT.OR P5, PT, R0, 0x1a, !P6 ;  /* 0x0000001a0000780c */ /* 0x000fda00077a1670 */
[----:B--2---:R-:W-:-:S05]  /*19ba0*/  @!P5 IMAD R4, R92, R17, RZ ;  /* 0x000000115c04d224 */ /* 0x004fca00078e02ff */
[----:B------:R0:W-:Y:S01]  /*19bb0*/  @!P5 STG.E.U8 desc[UR60][R6.64+0x19], R4 ;  /* 0x000019040600d986 */ /* 0x0001e2000c10113c */
[----:B------:R-:W-:-:S13]  /*19bc0*/  ISETP.LT.OR P5, PT, R0, 0x19, !P3 ;  /* 0x000000190000780c */ /* 0x000fda0005fa1670 */
[----:B0-----:R-:W-:Y:S02]  /*19bd0*/  @!P5 IMAD R4, R94, R17, RZ ;  /* 0x000000115e04d224 */ /* 0x001fe400078e02ff */
[----:B------:R-:W2:Y:S04]  /*19be0*/  LDL.LU R94, [R1+0x1d8] ;  /* 0x0001d800015e7983 */ /* 0x000ea80000300800 */
[----:B------:R0:W-:Y:S01]  /*19bf0*/  @!P5 STG.E.U8 desc[UR60][R8.64+0x18], R4 ;  /* 0x000018040800d986 */ /* 0x0001e2000c10113c */
[----:B------:R-:W-:-:S13]  /*19c00*/  ISETP.LT.OR P5, PT, R0, 0x1a, !P3 ;  /* 0x0000001a0000780c */ /* 0x000fda0005fa1670 */
[----:B0-----:R-:W-:Y:S02]  /*19c10*/  @!P5 IMAD R4, R103, R17, RZ ;  /* 0x000000116704d224 */ /* 0x001fe400078e02ff */
[----:B------:R-:W2:Y:S01]  /*19c20*/  LDL.LU R103, [R1+0x1dc] ;  /* 0x0001dc0001677983 */ /* 0x000ea20000300800 */
[C---:B------:R-:W-:Y:S02]  /*19c30*/  LOP3.LUT P4, RZ, R22.reuse, 0x80000, RZ, 0xc0, !PT ;  /* 0x0008000016ff7812 */ /* 0x040fe4000788c0ff */
[----:B------:R-:W-:Y:S01]  /*19c40*/  LOP3.LUT P0, RZ, R22, 0x100000, RZ, 0xc0, !PT ;  /* 0x0010000016ff7812 */ /* 0x000fe2000780c0ff */
[----:B------:R0:W-:Y:S01]  /*19c50*/  @!P5 STG.E.U8 desc[UR60][R8.64+0x19], R4 ;  /* 0x000019040800d986 */ /* 0x0001e2000c10113c */
[----:B------:R-:W-:Y:S02]  /*19c60*/  ISETP.LT.OR P5, PT, R0, 0x11, !P4 ;  /* 0x000000110000780c */ /* 0x000fe400067a1670 */
[----:B------:R-:W-:Y:S01]  /*19c70*/  LOP3.LUT R22, R22, 0xfffbffff, RZ, 0xc0, !PT ;  /* 0xfffbffff16167812 */ /* 0x000fe200078ec0ff */
[----:B------:R-:W2:Y:S03]  /*19c80*/  LDL.LU R87, [R1+0x1a0] ;  /* 0x0001a00001577983 */ /* 0x000ea60000300800 */
[----:B------:R-:W-:Y:S01]  /*19c90*/  @P3 LOP3.LUT R22, R22, 0x40000, RZ, 0xfc, !PT ;  /* 0x0004000016163812 */ /* 0x000fe200078efcff */
[----:B------:R-:W2:Y:S01]  /*19ca0*/  LDL.LU R72, [R1+0x1a4] ;  /* 0x0001a40001487983 */ /* 0x000ea20000300800 */
[----:B------:R-:W-:-:S03]  /*19cb0*/  ISETP.LT.OR P3, PT, R0, 0x4a, !P1 ;  /* 0x0000004a0000780c */ /* 0x000fc60004f61670 */
[----:B------:R-:W2:Y:S02]  /*19cc0*/  LDL.LU R73, [R1+0x1a8] ;  /* 0x0001a80001497983 */ /* 0x000ea40000300800 */
[----:B0-----:R-:W-:Y:S02]  /*19cd0*/  @!P5 IMAD R4, R93, R17, RZ ;  /* 0x000000115d04d224 */ /* 0x001fe400078e02ff */
[----:B------:R-:W2:Y:S04]  /*19ce0*/  LDL.LU R77, [R1+0x1ac] ;  /* 0x0001ac00014d7983 */ /* 0x000ea80000300800 */
[----:B------:R0:W-:Y:S02]  /*19cf0*/  @!P5 STG.E.U8 desc[UR60][R2.64+0x10], R4 ;  /* 0x000010040200d986 */ /* 0x0001e4000c10113c */
        /* <DEDUP_REMOVED lines=8> */
[----:B---3--:R-:W-:-:S04]  /*19d80*/  @!P5 IMAD R10, R83, R17, RZ ;  /* 0x00000011530ad224 */ /* 0x008fc800078e02ff */
        /* <DEDUP_REMOVED lines=11> */
[----:B0-----:R-:W-:Y:S02]  /*19e40*/  @!P5 IMAD R4, R232, R17, RZ ;  /* 0x00000011e804d224 */ /* 0x001fe400078e02ff */
[----:B------:R-:W3:Y:S04]  /*19e50*/  LDL.LU R232, [R1+0x1b0] ;  /* 0x0001b00001e87983 */ /* 0x000ee80000300800 */
[----:B------:R4:W-:Y:S01]  /*19e60*/  @!P5 STG.E.U8 desc[UR60][R2.64+0x18], R4 ;  /* 0x000018040200d986 */ /* 0x0009e2000c10113c */
[----:B------:R-:W-:-:S04]  /*19e70*/  @!P3 IADD3 R84, P5, P6, R23, R2, R16 ;  /* 0x000000021754b210 */ /* 0x000fc80007ebe010 */
[----:B------:R-:W-:Y:S02]  /*19e80*/  @!P3 IADD3.X R85, R19, R3, R233, P5, P6 ;  /* 0x000000031355b210 */ /* 0x000fe40002fec4e9 */
[----:B------:R-:W-:-:S13]  /*19e90*/  ISETP.LT.OR P5, PT, R0, 0x1a, !P4 ;  /* 0x0000001a0000780c */ /* 0x000fda00067a1670 */
[----:B----4-:R-:W-:Y:S02]  /*19ea0*/  @!P5 IMAD R4, R95, R17, RZ ;  /* 0x000000115f04d224 */ /* 0x010fe400078e02ff */
[----:B------:R-:W4:Y:S04]  /*19eb0*/  LDL.LU R95, [R1+0x1b4] ;  /* 0x0001b400015f7983 */ /* 0x000f280000300800 */
[----:B------:R0:W-:Y:S01]  /*19ec0*/  @!P5 STG.E.U8 desc[UR60][R2.64+0x19], R4 ;  /* 0x000019040200d986 */ /* 0x0001e2000c10113c */
[----:B------:R-:W-:-:S13]  /*19ed0*/  ISETP.LT.OR P5, PT, R0, 0x19, !P0 ;  /* 0x000000190000780c */ /* 0x000fda00047a1670 */
[----:B--2---:R-:W-:Y:S02]  /*19ee0*/  @!P5 IMAD R10, R94, R17, RZ ;  /* 0x000000115e0ad224 */ /* 0x004fe400078e02ff */
[----:B------:R-:W2:Y:S01]  /*19ef0*/  LDL.LU R94, [R1+0x1b8] ;  /* 0x0001b800015e7983 */ /* 0x000ea20000300800 */
[----:B0-----:R-:W-:-:S05]  /*19f00*/  @!P5 IADD3 R4, P6, R23, R2, RZ ;  /* 0x000000021704d210 */ /* 0x001fca0007fde0ff */
[----:B------:R-:W-:-:S05]  /*19f10*/  @!P5 IMAD.X R5, R3, 0x1, R19, P6 ;  /* 0x000000010305d824 */ /* 0x000fca00030e0613 */
[----:B------:R0:W-:Y:S01]  /*19f20*/  @!P5 STG.E.U8 desc[UR60][R4.64+0x18], R10 ;  /* 0x0000180a0400d986 */ /* 0x0001e2000c10113c */
[----:B------:R-:W-:-:S13]  /*19f30*/  ISETP.LT.OR P5, PT, R0, 0x1a, !P0 ;  /* 0x0000001a0000780c */ /* 0x000fda00047a1670 */
[----:B0-----:R-:W-:Y:S02]  /*19f40*/  @!P5 IMAD R10, R103, R17, RZ ;  /* 0x00000011670ad224 */ /* 0x001fe400078e02ff */
[----:B------:R-:W2:Y:S01]  /*19f50*/  LDL.LU R103, [R1+0x1bc] ;  /* 0x0001bc0001677983 */ /* 0x000ea20000300800 */
[----:B------:R-:W-:Y:S02]  /*19f60*/  @!P5 IADD3 R4, P6, R23, R2, RZ ;  /* 0x000000021704d210 */ /* 0x000fe40007fde0ff */
[----:B------:R-:W-:Y:S01]  /*19f70*/  ISETP.LT.OR P3, PT, R0, 0x59, !P1 ;  /* 0x000000590000780c */ /* 0x000fe20004f61670 */
[----:B------:R-:W2:Y:S02]  /*19f80*/  LDL.LU R71, [R1+0x180] ;  /* 0x0001800001477983 */ /* 0x000ea40000300800 */
[----:B------:R-:W-:Y:S02]  /*19f90*/  @!P5 IMAD.X R5, R3, 0x1, R19, P6 ;  /* 0x000000010305d824 */ /* 0x000fe400030e0613 */
[----:B------:R-:W2:Y:S04]  /*19fa0*/  LDL.LU R56, [R1+0x184] ;  /* 0x0001840001387983 */ /* 0x000ea80000300800 */
[----:B------:R0:W-:Y:S01]  /*19fb0*/  @!P5 STG.E.U8 desc[UR60][R4.64+0x19], R10 ;  /* 0x0000190a0400d986 */ /* 0x0001e2000c10113c */
[----:B------:R-:W-:-:S03]  /*19fc0*/  LOP3.LUT R22, R22, 0xfffdffff, RZ, 0xc0, !PT ;  /* 0xfffdffff16167812 */ /* 0x000fc600078ec0ff */
[----:B------:R-:W2:Y:S01]  /*19fd0*/  LDL.LU R57, [R1+0x188] ;  /* 0x0001880001397983 */ /* 0x000ea20000300800 */
[----:B0-----:R-:W-:-:S03]  /*19fe0*/  IADD3 R4, P5, R16, R2, RZ ;  /* 0x0000000210047210 */ /* 0x001fc60007fbe0ff */
[----:B------:R-:W2:Y:S02]  /*19ff0*/  LDL.LU R59, [R1+0x18c] ;  /* 0x00018c00013b7983 */ /* 0x000ea40000300800 */
[----:B------:R-:W-:Y:S01]  /*1a000*/  IMAD.X R5, R3, 0x1, R233, P5 ;  /* 0x0000000103057824 */ /* 0x000fe200028e06e9 */
[----:B------:R-:W-:-:S13]  /*1a010*/  ISETP.LT.OR P5, PT, R0, 0x11, !P2 ;  /* 0x000000110000780c */ /* 0x000fda00057a1670 */
[----:B------:R-:W-:-:S05]  /*1a020*/  @!P5 IMAD R10, R87, R17, RZ ;  /* 0x00000011570ad224 */ /* 0x000fca00078e02ff */
[----:B------:R0:W-:Y:S01]  /*1a030*/  @!P5 STG.E.U8 desc[UR60][R4.64+0x10], R10 ;  /* 0x0000100a0400d986 */ /* 0x0001e2000c10113c */
[----:B------:R-:W-:-:S04]  /*1a040*/  @!P3 IADD3 R86, P5, P6, R23, R2, R16 ;  /* 0x000000021756b210 */ /* 0x000fc80007ebe010 */
[----:B------:R-:W-:Y:S02]  /*1a050*/  @!P3 IADD3.X R87, R19, R3, R233, P5, P6 ;  /* 0x000000031357b210 */ /* 0x000fe40002fec4e9 */
[----:B------:R-:W-:-:S13]  /*1a060*/  ISETP.LT.OR P5, PT, R0, 0x12, !P2 ;  /* 0x000000120000780c */ /* 0x000fda00057a1670 */
[----:B0-----:R-:W-:-:S05]  /*1a070*/  @!P5 IMAD R10, R72, R17, RZ ;  /* 0x00000011480ad224 */ /* 0x001fca00078e02ff */
[----:B------:R0:W-:Y:S01]  /*1a080*/  @!P5 STG.E.U8 desc[UR60][R4.64+0x11], R10 ;  /* 0x0000110a0400d986 */ /* 0x0001e2000c10113c */
[C---:B------:R-:W-:Y:S02]  /*1a090*/  ISETP.LT.OR P5, PT, R0.reuse, 0x11, !P1 ;  /* 0x000000110000780c */ /* 0x040fe40004fa1670 */
[----:B------:R-:W-:Y:S02]  /*1a0a0*/  ISETP.LT.OR P3, PT, R0, 0x5a, !P1 ;  /* 0x0000005a0000780c */ /* 0x000fe40004f61670 */
[----:B------:R-:W-:Y:S02]  /*1a0b0*/  @P4 LOP3.LUT R22, R22, 0x20000, RZ, 0xfc, !PT ;  /* 0x0002000016164812 */ /* 0x000fe400078efcff */
[----:B------:R-:W-:-:S07]  /*1a0c0*/  ISETP.LT.OR P4, PT, R0, 0x12, !P1 ;  /* 0x000000120000780c */ /* 0x000fce0004f81670 */
[----:B0-----:R-:W-:Y:S01]  /*1a0d0*/  @!P5 IADD3 R10, P6, R23, R4, RZ ;  /* 0x00000004170ad210 */ /* 0x001fe20007fde0ff */
[----:B------:R-:W-:-:S04]  /*1a0e0*/  @!P5 IMAD R236, R73, R17, RZ ;  /* 0x0000001149ecd224 */ /* 0x000fc800078e02ff */
[----:B------:R-:W-:-:S05]  /*1a0f0*/  @!P5 IMAD.X R11, R19, 0x1, R5, P6 ;  /* 0x00000001130bd824 */ /* 0x000fca00030e0605 */
[----:B------:R0:W-:Y:S01]  /*1a100*/  @!P5 STG.E.U8 desc[UR60][R10.64+0x10], R236 ;  /* 0x000010ec0a00d986 */ /* 0x0001e2000c10113c */
[----:B------:R-:W-:-:S04]  /*1a110*/  @!P3 IADD3 R72, P5, P6, R23, R2, R16 ;  /* 0x000000021748b210 */ /* 0x000fc80007ebe010 */
[----:B------:R-:W-:Y:S02]  /*1a120*/  @!P3 IADD3.X R73, R19, R3, R233, P5, P6 ;  /* 0x000000031349b210 */ /* 0x000fe40002fec4e9 */
[----:B------:R-:W-:Y:S01]  /*1a130*/  ISETP.LT.OR P3, PT, R0, 0x61, !P1 ;  /* 0x000000610000780c */ /* 0x000fe20004f61670 */
[----:B0-----:R-:W-:-:S05]  /*1a140*/  @!P4 IMAD R10, R77, R17, RZ ;  /* 0x000000114d0ac224 */ /* 0x001fca00078e02ff */
[----:B------:R3:W-:Y:S01]  /*1a150*/  @!P4 STG.E.U8 desc[UR60][R28.64+0x11], R10 ;  /* 0x0000110a1c00c986 */ /* 0x0007e2000c10113c */
[----:B------:R-:W-:-:S06]  /*1a160*/  ISETP.LT.OR P4, PT, R0, 0x62, !P1 ;  /* 0x000000620000780c */ /* 0x000fcc0004f81670 */
[----:B------:R-:W-:-:S04]  /*1a170*/  @!P3 IADD3 R74, P5, P6, R23, R2, R16 ;  /* 0x00000002174ab210 */ /* 0x000fc80007ebe010 */
[----:B------:R-:W-:-:S03]  /*1a180*/  @!P3 IADD3.X R75, R19, R3, R233, P5, P6 ;  /* 0x00000003134bb210 */ /* 0x000fc60002fec4e9 */
[----:B------:R-:W-:-:S04]  /*1a190*/  @!P4 IADD3 R76, P5, P6, R23, R2, R16 ;  /* 0x00000002174cc210 */ /* 0x000fc80007ebe010 */
[----:B------:R-:W-:Y:S02]  /*1a1a0*/  @!P4 IADD3.X R77, R19, R3, R233, P5, P6 ;  /* 0x00000003134dc210 */ /* 0x000fe40002fec4e9 */
[C---:B------:R-:W-:Y:S02]  /*1a1b0*/  ISETP.LT.OR P5, PT, R0.reuse, 0x19, !P2 ;  /* 0x000000190000780c */ /* 0x040fe400057a1670 */
[----:B------:R-:W-:-:S11]  /*1a1c0*/  ISETP.LT.OR P4, PT, R0, 0x69, !P1 ;  /* 0x000000690000780c */ /* 0x000fd60004f81670 */
[----:B---3--:R-:W-:Y:S02]  /*1a1d0*/  @!P5 IMAD R10, R232, R17, RZ ;  /* 0x00000011e80ad224 */ /* 0x008fe400078e02ff */
[----:B------:R-:W3:Y:S04]  /*1a1e0*/  LDL.LU R232, [R1+0x190] ;  /* 0x0001900001e87983 */ /* 0x000ee80000300800 */
[----:B------:R4:W-:Y:S01]  /*1a1f0*/  @!P5 STG.E.U8 desc[UR60][R4.64+0x18], R10 ;  /* 0x0000180a0400d986 */ /* 0x0009e2000c10113c */
[----:B------:R-:W-:-:S04]  /*1a200*/  @!P4 IADD3 R78, P5, P6, R23, R2, R16 ;  /* 0x00000002174ec210 */ /* 0x000fc80007ebe010 */
[----:B------:R-:W-:Y:S02]  /*1a210*/  @!P4 IADD3.X R79, R19, R3, R233, P5, P6 ;  /* 0x00000003134fc210 */ /* 0x000fe40002fec4e9 */
[C---:B------:R-:W-:Y:S02]  /*1a220*/  ISETP.LT.OR P5, PT, R0.reuse, 0x1a, !P2 ;  /* 0x0000001a0000780c */ /* 0x040fe400057a1670 */
[----:B------:R-:W-:-:S11]  /*1a230*/  ISETP.LT.OR P4, PT, R0, 0x19, !P1 ;  /* 0x000000190000780c */ /* 0x000fd60004f81670 */
[-C--:B----4-:R-:W-:Y:S02]  /*1a240*/  @!P5 IMAD R10, R95, R17.reuse, RZ ;  /* 0x000000115f0ad224 */ /* 0x090fe400078e02ff */
[----:B------:R-:W4:Y:S04]  /*1a250*/  LDL.LU R95, [R1+0x194] ;  /* 0x00019400015f7983 */ /* 0x000f280000300800 */
[----:B------:R2:W-:Y:S02]  /*1a260*/  @!P5 STG.E.U8 desc[UR60][R4.64+0x19], R10 ;  /* 0x0000190a0400d986 */ /* 0x0005e4000c10113c */
[----:B--2---:R-:W-:Y:S02]  /*1a270*/  @!P4 IMAD R10, R94, R17, RZ ;  /* 0x000000115e0ac224 */ /* 0x004fe400078e02ff */
[----:B------:R-:W2:Y:S04]  /*1a280*/  LDL.LU R94, [R1+0x198] ;  /* 0x00019800015e7983 */ /* 0x000ea80000300800 */
[----:B------:R0:W-:Y:S01]  /*1a290*/  @!P4 STG.E.U8 desc[UR60][R26.64+0x18], R10 ;  /* 0x0000180a1a00c986 */ /* 0x0001e2000c10113c */
[----:B------:R-:W-:-:S13]  /*1a2a0*/  ISETP.LT.OR P4, PT, R0, 0x1a, !P1 ;  /* 0x0000001a0000780c */ /* 0x000fda0004f81670 */
[----:B0-----:R-:W-:Y:S02]  /*1a2b0*/  @!P4 IMAD R10, R103, R17, RZ ;  /* 0x00000011670ac224 */ /* 0x001fe400078e02ff */
[----:B------:R-:W2:Y:S01]  /*1a2c0*/  LDL.LU R103, [R1+0x19c] ;  /* 0x00019c0001677983 */ /* 0x000ea20000300800 */
[C---:B------:R-:W-:Y:S02]  /*1a2d0*/  LOP3.LUT P3, RZ, R22.reuse, 0x40000, RZ, 0xc0, !PT ;  /* 0x0004000016ff7812 */ /* 0x040fe4000786c0ff */
[----:B------:R-:W-:Y:S01]  /*1a2e0*/  LOP3.LUT R22, R22, 0xfffeffff, RZ, 0xc0, !PT ;  /* 0xfffeffff16167812 */ /* 0x000fe200078ec0ff */
[----:B------:R-:W2:Y:S03]  /*1a2f0*/  LDL.LU R61, [R1+0x160] ;  /* 0x00016000013d7983 */ /* 0x000ea60000300800 */
[----:B------:R-:W-:Y:S01]  /*1a300*/  @P2 LOP3.LUT R22, R22, 0x10000, RZ, 0xfc, !PT ;  /* 0x0001000016162812 */ /* 0x000fe200078efcff */
[----:B------:R0:W-:Y:S01]  /*1a310*/  @!P4 STG.E.U8 desc[UR60][R234.64+0x19], R10 ;  /* 0x0000190aea00c986 */ /* 0x0001e2000c10113c */
[----:B------:R-:W-:-:S02]  /*1a320*/  ISETP.LT.OR P2, PT, R0, 0x6a, !P1 ;  /* 0x0000006a0000780c */ /* 0x000fc40004f41670 */
[----:B------:R-:W-:Y:S01]  /*1a330*/  ISETP.LT.OR P4, PT, R0, 0x72, !P1 ;  /* 0x000000720000780c */ /* 0x000fe20004f81670 */
[----:B------:R-:W2:Y:S04]  /*1a340*/  LDL.LU R62, [R1+0x164] ;  /* 0x00016400013e7983 */ /* 0x000ea80000300800 */
[----:B------:R-:W2:Y:S04]  /*1a350*/  LDL.LU R63, [R1+0x168] ;  /* 0x00016800013f7983 */ /* 0x000ea80000300800 */
[----:B------:R-:W2:Y:S02]  /*1a360*/  LDL.LU R48, [R1+0x16c] ;  /* 0x00016c0001307983 */ /* 0x000ea40000300800 */
[----:B------:R-:W-:-:S02]  /*1a370*/  @!P2 IADD3 R64, P5, P6, R23, R2, R16 ;  /* 0x000000021740a210 */ /* 0x000fc40007ebe010 */
[----:B------:R-:W2:Y:S02]  /*1a380*/  LDL.LU R49, [R1+0x170] ;  /* 0x0001700001317983 */ /* 0x000ea40000300800 */
[----:B------:R-:W-:Y:S02]  /*1a390*/  @!P2 IADD3.X R65, R19, R3, R233, P5, P6 ;  /* 0x000000031341a210 */ /* 0x000fe40002fec4e9 */
[----:B------:R-:W-:-:S13]  /*1a3a0*/  ISETP.LT.OR P2, PT, R0, 0x71, !P1 ;  /* 0x000000710000780c */ /* 0x000fda0004f41670 */
[----:B------:R-:W-:-:S04]  /*1a3b0*/  @!P2 IADD3 R66, P5, P6, R23, R2, R16 ;  /* 0x000000021742a210 */ /* 0x000fc80007ebe010 */
[-CC-:B------:R-:W-:Y:S02]  /*1a3c0*/  @!P2 IADD3.X R67, R19, R3.reuse, R233.reuse, P5, P6 ;  /* 0x000000031343a210 */ /* 0x180fe40002fec4e9 */
[----:B------:R-:W-:Y:S02]  /*1a3d0*/  @!P4 IADD3 R68, P5, P6, R23, R2, R16 ;  /* 0x000000021744c210 */ /* 0x000fe40007ebe010 */
[----:B------:R-:W-:Y:S02]  /*1a3e0*/  ISETP.GE.AND P2, PT, R18, 0x1, PT ;  /* 0x000000011200780c */ /* 0x000fe40003f46270 */
        /* <DEDUP_REMOVED lines=21> */
[----:B---3--:R-:W-:Y:S02]  /*1a540*/  @!P5 IMAD R10, R232, R17, RZ ;  /* 0x00000011e80ad224 */ /* 0x008fe400078e02ff */
        /* <DEDUP_REMOVED lines=10> */
[----:B------:R-:W2:Y:S04]  /*1a5f0*/  LDL.LU R94, [R1+0x17c] ;  /* 0x00017c00015e7983 */ /* 0x000ea80000300800 */
[----:B------:R-:W2:Y:S04]  /*1a600*/  LDL.LU R55, [R1+0x140] ;  /* 0x0001400001377983 */ /* 0x000ea80000300800 */
[----:B------:R0:W-:Y:S01]  /*1a610*/  @!P5 STG.E.U8 desc[UR60][R8.64+0x28], R10 ;  /* 0x0000280a0800d986 */ /* 0x0001e2000c10113c */
[----:B------:R-:W-:-:S03]  /*1a620*/  ISETP.LT.OR P5, PT, R0, 0x2a, !P3 ;  /* 0x0000002a0000780c */ /* 0x000fc60005fa1670 */
[----:B------:R-:W2:Y:S10]  /*1a630*/  LDL.LU R41, [R1+0x144] ;  /* 0x0001440001297983 */ /* 0x000eb40000300800 */
[----:B0-----:R-:W-:-:S02]  /*1a640*/  @!P5 IMAD R10, R103, R17, RZ ;  /* 0x00000011670ad224 */ /* 0x001fc400078e02ff */
[----:B------:R-:W2:Y:S01]  /*1a650*/  LDL.LU R103, [R1+0x148] ;  /* 0x0001480001677983 */ /* 0x000ea20000300800 */
[----:B------:R-:W-:-:S03]  /*1a660*/  LOP3.LUT P4, RZ, R22, 0x20000, RZ, 0xc0, !PT ;  /* 0x0002000016ff7812 */ /* 0x000fc6000788c0ff */
[----:B------:R0:W-:Y:S01]  /*1a670*/  @!P5 STG.E.U8 desc[UR60][R8.64+0x29], R10 ;  /* 0x0000290a0800d986 */ /* 0x0001e2000c10113c */
[C---:B------:R-:W-:Y:S02]  /*1a680*/  ISETP.LT.OR P5, PT, R0.reuse, 0x21, !P4 ;  /* 0x000000210000780c */ /* 0x040fe400067a1670 */
[----:B------:R-:W-:Y:S01]  /*1a690*/  ISETP.LT.OR P2, PT, R0, 0x82, !P1 ;  /* 0x000000820000780c */ /* 0x000fe20004f41670 */
[----:B------:R-:W2:Y:S10]  /*1a6a0*/  LDL.LU R45, [R1+0x14c] ;  /* 0x00014c00012d7983 */ /* 0x000eb40000300800 */
        /* <DEDUP_REMOVED lines=26> */
[----:B------:R-:W-:Y:S02]  /*1a850*/  ISETP.LT.OR P5, PT, R0, 0x2a, !P4 ;  /* 0x0000002a0000780c */ /* 0x000fe400067a1670 */
[C---:B------:R-:W-:Y:S02]  /*1a860*/  LOP3.LUT P2, RZ, R22.reuse, 0x10000, RZ, 0xc0, !PT ;  /* 0x0001000016ff7812 */ /* 0x040fe4000784c0ff */
[----:B------:R-:W-:-:S04]  /*1a870*/  LOP3.LUT R22, R22, 0xffffbfff, RZ, 0xc0, !PT ;  /* 0xffffbfff16167812 */ /* 0x000fc800078ec0ff */
[----:B------:R-:W-:-:S05]  /*1a880*/  @P4 LOP3.LUT R22, R22, 0x4000, RZ, 0xfc, !PT ;  /* 0x0000400016164812 */ /* 0x000fca00078efcff */
[----:B---3--:R-:W-:Y:S01]  /*1a890*/  @!P5 IMAD R10, R232, R17, RZ ;  /* 0x00000011e80ad224 */ /* 0x008fe200078e02ff */
[C---:B------:R-:W-:Y:S01]  /*1a8a0*/  ISETP.LT.OR P4, PT, R0.reuse, 0x91, !P1 ;  /* 0x000000910000780c */ /* 0x040fe20004f81670 */
[----:B------:R-:W3:Y:S04]  /*1a8b0*/  LDL.LU R232, [R1+0x150] ;  /* 0x0001500001e87983 */ /* 0x000ee80000300800 */
[----:B------:R0:W-:Y:S01]  /*1a8c0*/  @!P5 STG.E.U8 desc[UR60][R2.64+0x29], R10 ;  /* 0x0000290a0200d986 */ /* 0x0001e2000c10113c */
[----:B------:R-:W-:-:S13]  /*1a8d0*/  ISETP.LT.OR P5, PT, R0, 0x29, !P0 ;  /* 0x000000290000780c */ /* 0x000fda00047a1670 */
[----:B0-----:R-:W-:-:S05]  /*1a8e0*/  @!P5 IADD3 R10, P6, R23, R2, RZ ;  /* 0x00000002170ad210 */ /* 0x001fca0007fde0ff */
[----:B------:R-:W-:Y:S01]  /*1a8f0*/  @!P5 IMAD.X R11, R3, 0x1, R19, P6 ;  /* 0x00000001030bd824 */ /* 0x000fe200030e0613 */
[----:B------:R-:W-:Y:S01]  /*1a900*/  LOP3.LUT R22, R22, 0xffff7fff, RZ, 0xc0, !PT ;  /* 0xffff7fff16167812 */ /* 0x000fe200078ec0ff */
[----:B----4-:R-:W-:Y:S02]  /*1a910*/  @!P5 IMAD R234, R95, R17, RZ ;  /* 0x000000115fead224 */ /* 0x010fe400078e02ff */
[----:B------:R-:W4:Y:S04]  /*1a920*/  LDL.LU R95, [R1+0x154] ;  /* 0x00015400015f7983 */ /* 0x000f280000300800 */
[----:B------:R0:W-:Y:S01]  /*1a930*/  @!P5 STG.E.U8 desc[UR60][R10.64+0x28], R234 ;  /* 0x000028ea0a00d986 */ /* 0x0001e2000c10113c */
[----:B------:R-:W-:-:S04]  /*1a940*/  @!P4 IADD3 R50, P5, P6, R23, R2, R16 ;  /* 0x000000021732c210 */ /* 0x000fc80007ebe010 */
[----:B------:R-:W-:Y:S02]  /*1a950*/  @!P4 IADD3.X R51, R19, R3, R233, P5, P6 ;  /* 0x000000031333c210 */ /* 0x000fe40002fec4e9 */
[C---:B------:R-:W-:Y:S02]  /*1a960*/  ISETP.LT.OR P5, PT, R0.reuse, 0x2a, !P0 ;  /* 0x0000002a0000780c */ /* 0x040fe400047a1670 */
[----:B------:R-:W-:-:S11]  /*1a970*/  ISETP.LT.OR P4, PT, R0, 0x92, !P1 ;  /* 0x000000920000780c */ /* 0x000fd60004f81670 */
[----:B0-----:R-:W-:-:S05]  /*1a980*/  @!P5 IADD3 R10, P6, R23, R2, RZ ;  /* 0x00000002170ad210 */ /* 0x001fca0007fde0ff */
[----:B------:R-:W-:Y:S01]  /*1a990*/  @!P5 IMAD.X R11, R3, 0x1, R19, P6 ;  /* 0x00000001030bd824 */ /* 0x000fe200030e0613 */
[----:B------:R-:W-:Y:S01]  /*1a9a0*/  @P0 LOP3.LUT R22, R22, 0x8000, RZ, 0xfc, !PT ;  /* 0x0000800016160812 */ /* 0x000fe200078efcff */
[----:B--2---:R-:W-:Y:S01]  /*1a9b0*/  @!P5 IMAD R234, R94, R17, RZ ;  /* 0x000000115eead224 */ /* 0x004fe200078e02ff */
[----:B------:R-:W-:Y:S01]  /*1a9c0*/  ISETP.LT.OR P0, PT, R0, 0x99, !P1 ;  /* 0x000000990000780c */ /* 0x000fe20004f01670 */
[----:B------:R-:W2:Y:S04]  /*1a9d0*/  LDL.LU R94, [R1+0x158] ;  /* 0x00015800015e7983 */ /* 0x000ea80000300800 */
[----:B------:R0:W-:Y:S01]  /*1a9e0*/  @!P5 STG.E.U8 desc[UR60][R10.64+0x29], R234 ;  /* 0x000029ea0a00d986 */ /* 0x0001e2000c10113c */
[----:B------:R-:W-:-:S04]  /*1a9f0*/  @!P4 IADD3 R52, P5, P6, R23, R2, R16 ;  /* 0x000000021734c210 */ /* 0x000fc80007ebe010 */
[----:B------:R-:W-:Y:S02]  /*1aa00*/  @!P4 IADD3.X R53, R19, R3, R233, P5, P6 ;  /* 0x000000031335c210 */ /* 0x000fe40002fec4e9 */
[----:B------:R-:W-:-:S13]  /*1aa10*/  ISETP.LT.OR P5, PT, R0, 0x21, !P2 ;  /* 0x000000210000780c */ /* 0x000fda00057a1670 */
[----:B0-----:R-:W-:-:S05]  /*1aa20*/  @!P5 IMAD R10, R55, R17, RZ ;  /* 0x00000011370ad224 */ /* 0x001fca00078e02ff */
[----:B------:R0:W-:Y:S01]  /*1aa30*/  @!P5 STG.E.U8 desc[UR60][R4.64+0x20], R10 ;  /* 0x0000200a0400d986 */ /* 0x0001e2000c10113c */
[----:B------:R-:W-:-:S04]  /*1aa40*/  @!P0 IADD3 R54, P5, P6, R23, R2, R16 ;  /* 0x0000000217368210 */ /* 0x000fc80007ebe010 */
[----:B------:R-:W-:Y:S02]  /*1aa50*/  @!P0 IADD3.X R55, R19, R3, R233, P5, P6 ;  /* 0x0000000313378210 */ /* 0x000fe40002fec4e9 */
[C---:B------:R-:W-:Y:S02]  /*1aa60*/  ISETP.LT.OR P5, PT, R0.reuse, 0x22, !P2 ;  /* 0x000000220000780c */ /* 0x040fe400057a1670 */
[----:B------:R-:W-:-:S11]  /*1aa70*/  ISETP.LT.OR P4, PT, R0, 0x21, !P1 ;  /* 0x000000210000780c */ /* 0x000fd60004f81670 */
[----:B0-----:R-:W-:-:S05]  /*1aa80*/  @!P5 IMAD R10, R41, R17, RZ ;  /* 0x00000011290ad224 */ /* 0x001fca00078e02ff */
[----:B------:R0:W-:Y:S02]  /*1aa90*/  @!P5 STG.E.U8 desc[UR60][R4.64+0x21], R10 ;  /* 0x0000210a0400d986 */ /* 0x0001e4000c10113c */
[----:B0-----:R-:W-:Y:S02]  /*1aaa0*/  @!P4 IMAD R10, R103, R17, RZ ;  /* 0x00000011670ac224 */ /* 0x001fe400078e02ff */
[----:B------:R-:W2:Y:S04]  /*1aab0*/  LDL.LU R103, [R1+0x15c] ;  /* 0x00015c0001677983 */ /* 0x000ea80000300800 */
[----:B------:R-:W2:Y:S01]  /*1aac0*/  LDL.LU R39, [R1+0x120] ;  /* 0x0001200001277983 */ /* 0x000ea20000300800 */
[----:B------:R-:W-:-:S03]  /*1aad0*/  ISETP.LT.OR P0, PT, R0, 0x9a, !P1 ;  /* 0x0000009a0000780c */ /* 0x000fc60004f01670 */
[----:B------:R0:W-:Y:S04]  /*1aae0*/  @!P4 STG.E.U8 desc[UR60][R24.64+0x20], R10 ;  /* 0x0000200a1800c986 */ /* 0x0001e8000c10113c */
[----:B0-----:R-:W2:Y:S06]  /*1aaf0*/  LDL.LU R24, [R1+0x124] ;  /* 0x0001240001187983 */ /* 0x001eac0000300800 */
[----:B------:R-:W-:Y:S01]  /*1ab00*/  @!P0 IADD3 R40, P5, P6, R23, R2, R16 ;  /* 0x0000000217288210 */ /* 0x000fe20007ebe010 */
[----:B------:R-:W2:Y:S03]  /*1ab10*/  LDL.LU R25, [R1+0x128] ;  /* 0x0001280001197983 */ /* 0x000ea60000300800 */
[----:B------:R-:W-:-:S02]  /*1ab20*/  @!P0 IADD3.X R41, R19, R3, R233, P5, P6 ;  /* 0x0000000313298210 */ /* 0x000fc40002fec4e9 */
[C---:B------:R-:W-:Y:S01]  /*1ab30*/  ISETP.LT.OR P0, PT, R0.reuse, 0xa1, !P1 ;  /* 0x000000a10000780c */ /* 0x040fe20004f01670 */
[----:B------:R-:W2:Y:S01]  /*1ab40*/  LDL.LU R27, [R1+0x12c] ;  /* 0x00012c00011b7983 */ /* 0x000ea20000300800 */
[----:B------:R-:W-:-:S11]  /*1ab50*/  ISETP.LT.OR P4, PT, R0, 0x22, !P1 ;  /* 0x000000220000780c */ /* 0x000fd60004f81670 */
[----:B------:R-:W-:-:S04]  /*1ab60*/  @!P0 IADD3 R42, P5, P6, R23, R2, R16 ;  /* 0x00000002172a8210 */ /* 0x000fc80007ebe010 */
[----:B------:R-:W-:Y:S02]  /*1ab70*/  @!P0 IADD3.X R43, R19, R3, R233, P5, P6 ;  /* 0x00000003132b8210 */ /* 0x000fe40002fec4e9 */
[----:B------:R-:W-:Y:S01]  /*1ab80*/  ISETP.LT.OR P0, PT, R0, 0xa2, !P1 ;  /* 0x000000a20000780c */ /* 0x000fe20004f01670 */
[----:B------:R-:W-:-:S12]  /*1ab90*/  @!P4 IMAD R10, R45, R17, RZ ;  /* 0x000000112d0ac224 */ /* 0x000fd800078e02ff */
[----:B------:R-:W-:-:S04]  /*1aba0*/  @!P0 IADD3 R44, P5, P6, R23, R2, R16 ;  /* 0x00000002172c8210 */ /* 0x000fc80007ebe010 */
[----:B------:R-:W-:Y:S02]  /*1abb0*/  @!P0 IADD3.X R45, R19, R3, R233, P5, P6 ;  /* 0x00000003132d8210 */ /* 0x000fe40002fec4e9 */
[C---:B------:R-:W-:Y:S02]  /*1abc0*/  ISETP.LT.OR P5, PT, R0.reuse, 0x29, !P2 ;  /* 0x000000290000780c */ /* 0x040fe400057a1670 */
[C---:B------:R-:W-:Y:S01]  /*1abd0*/  ISETP.LT.OR P0, PT, R0.reuse, 0xa9, !P1 ;  /* 0x000000a90000780c */ /* 0x040fe20004f01670 */
[----:B------:R3:W-:Y:S01]  /*1abe0*/  @!P4 STG.E.U8 desc[UR60][R20.64+0x21], R10 ;  /* 0x0000210a1400c986 */ /* 0x0007e2000c10113c */
[----:B------:R-:W-:-:S09]  /*1abf0*/  ISETP.LT.OR P4, PT, R0, 0x29, !P1 ;  /* 0x000000290000780c */ /* 0x000fd20004f81670 */
[----:B---3--:R-:W-:Y:S02]  /*1ac00*/  @!P5 IMAD R10, R232, R17, RZ ;  /* 0x00000011e80ad224 */ /* 0x008fe400078e02ff */
[----:B------:R-:W3:Y:S04]  /*1ac10*/  LDL.LU R232, [R1+0x130] ;  /* 0x0001300001e87983 */ /* 0x000ee80000300800 */
[----:B------:R4:W-:Y:S01]  /*1ac20*/  @!P5 STG.E.U8 desc[UR60][R4.64+0x28], R10 ;  /* 0x0000280a0400d986 */ /* 0x0009e2000c10113c */
[----:B------:R-:W-:-:S04]  /*1ac30*/  @!P0 IADD3 R46, P5, P6, R23, R2, R16 ;  /* 0x00000002172e8210 */ /* 0x000fc80007ebe010 */
[----:B------:R-:W-:Y:S02]  /*1ac40*/  @!P0 IADD3.X R47, R19, R3, R233, P5, P6 ;  /* 0x00000003132f8210 */ /* 0x000fe40002fec4e9 */
[----:B------:R-:W-:-:S13]  /*1ac50*/  ISETP.LT.OR P5, PT, R0, 0x2a, !P2 ;  /* 0x0000002a0000780c */ /* 0x000fda00057a1670 */
        /* <DEDUP_REMOVED lines=9> */
[----:B------:R-:W-:-:S03]  /*1acf0*/  ISETP.LT.OR P0, PT, R0, 0xaa, !P1 ;  /* 0x000000aa0000780c */ /* 0x000fc60004f01670 */
[----:B------:R0:W-:Y:S04]  /*1ad00*/  @!P4 STG.E.U8 desc[UR60][R12.64+0x29], R10 ;  /* 0x0000290a0c00c986 */ /* 0x0001e8000c10113c */
[----:B------:R-:W2:Y:S06]  /*1ad10*/  LDL.LU R29, [R1+0x100] ;  /* 0x00010000011d7983 */ /* 0x000eac0000300800 */
[----:B------:R-:W-:Y:S01]  /*1ad20*/  @!P0 IADD3 R32, P5, P6, R23, R2, R16 ;  /* 0x0000000217208210 */ /* 0x000fe20007ebe010 */
[----:B------:R-:W2:Y:S03]  /*1ad30*/  LDL.LU R30, [R1+0x104] ;  /* 0x00010400011e7983 */ /* 0x000ea60000300800 */
[----:B------:R-:W-:Y:S01]  /*1ad40*/  @!P0 IADD3.X R33, R19, R3, R233, P5, P6 ;  /* 0x0000000313218210 */ /* 0x000fe20002fec4e9 */
[----:B------:R-:W2:Y:S01]  /*1ad50*/  LDL.LU R31, [R1+0x108] ;  /* 0x00010800011f7983 */ /* 0x000ea20000300800 */
[----:B------:R-:W-:-:S02]  /*1ad60*/  ISETP.LT.OR P0, PT, R0, 0xb1, !P1 ;  /* 0x000000b10000780c */ /* 0x000fc40004f01670 */
[----:B------:R-:W-:Y:S01]  /*1ad70*/  ISETP.GE.AND P4, PT, R18, 0x1, PT ;  /* 0x000000011200780c */ /* 0x000fe20003f86270 */
[----:B------:R-:W2:Y:S04]  /*1ad80*/  LDL.LU R234, [R1+0x10c] ;  /* 0x00010c0001ea7983 */ /* 0x000ea80000300800 */
[----:B------:R-:W2:Y:S06]  /*1ad90*/  LDL.LU R235, [R1+0x110] ;  /* 0x0001100001eb7983 */ /* 0x000eac0000300800 */
[----:B------:R-:W-:-:S04]  /*1ada0*/  @!P0 IADD3 R34, P5, P6, R23, R2, R16 ;  /* 0x0000000217228210 */ /* 0x000fc80007ebe010 */
[----:B------:R-:W-:Y:S02]  /*1adb0*/  @!P0 IADD3.X R35, R19, R3, R233, P5, P6 ;  /* 0x0000000313238210 */ /* 0x000fe40002fec4e9 */
[----:B------:R-:W-:-:S13]  /*1adc0*/  ISETP.LT.OR P0, PT, R0, 0xb2, !P1 ;  /* 0x000000b20000780c */ /* 0x000fda0004f01670 */
        /* <DEDUP_REMOVED lines=27> */
[----:B------:R-:W-:-:S04]  /*1af80*/  ISETP.GE.AND P6, PT, R18, 0x1, PT ;  /* 0x000000011200780c */ /* 0x000fc80003fc6270 */
[----:B------:R-:W-:-:S13]  /*1af90*/  ISETP.LT.OR P5, PT, R0, 0x3a, !P6 ;  /* 0x0000003a0000780c */ /* 0x000fda00077a1670 */
[----:B----4-:R-:W-:-:S05]  /*1afa0*/  @!P5 IMAD R10, R95, R17, RZ ;  /* 0x000000115f0ad224 */ /* 0x010fca00078e02ff */
[----:B------:R2:W-:Y:S01]  /*1afb0*/  @!P5 STG.E.U8 desc[UR60][R6.64+0x39], R10 ;  /* 0x0000390a0600d986 */ /* 0x0005e2000c10113c */
[----:B------:R-:W-:-:S13]  /*1afc0*/  ISETP.LT.OR P5, PT, R0, 0x39, !P3 ;  /* 0x000000390000780c */ /* 0x000fda0005fa1670 */
[----:B--2---:R-:W-:Y:S02]  /*1afd0*/  @!P5 IMAD R10, R94, R17, RZ ;  /* 0x000000115e0ad224 */ /* 0x004fe400078e02ff */
[----:B------:R-:W2:Y:S04]  /*1afe0*/  LDL.LU R94, [R1+0x118] ;  /* 0x00011800015e7983 */ /* 0x000ea80000300800 */
[----:B------:R0:W-:Y:S01]  /*1aff0*/  @!P5 STG.E.U8 desc[UR60][R8.64+0x38], R10 ;  /* 0x0000380a0800d986 */ /* 0x0001e2000c10113c */
[----:B------:R-:W-:-:S13]  /*1b000*/  ISETP.LT.OR P5, PT, R0, 0x3a, !P3 ;  /* 0x0000003a0000780c */ /* 0x000fda0005fa1670 */
[----:B0-----:R-:W-:Y:S02]  /*1b010*/  @!P5 IMAD R10, R103, R17, RZ ;  /* 0x00000011670ad224 */ /* 0x001fe400078e02ff */
[----:B------:R-:W4:Y:S01]  /*1b020*/  LDL.LU R103, [R1+0x11c] ;  /* 0x00011c0001677983 */ /* 0x000f220000300800 */
[C---:B------:R-:W-:Y:S02]  /*1b030*/  LOP3.LUT P4, RZ, R22.reuse, 0x4000, RZ, 0xc0, !PT ;  /* 0x0000400016ff7812 */ /* 0x040fe4000788c0ff */
[----:B------:R-:W-:Y:S01]  /*1b040*/  LOP3.LUT P0, RZ, R22, 0x8000, RZ, 0xc0, !PT ;  /* 0x0000800016ff7812 */ /* 0x000fe2000780c0ff */
[----:B------:R0:W-:Y:S01]  /*1b050*/  @!P5 STG.E.U8 desc[UR60][R8.64+0x39], R10 ;  /* 0x0000390a0800d986 */ /* 0x0001e2000c10113c */
[----:B------:R-:W-:Y:S02]  /*1b060*/  ISETP.LT.OR P5, PT, R0, 0x31, !P4 ;  /* 0x000000310000780c */ /* 0x000fe400067a1670 */
[----:B------:R-:W-:Y:S01]  /*1b070*/  LOP3.LUT R22, R22, 0xffffefff, RZ, 0xc0, !PT ;  /* 0xffffefff16167812 */ /* 0x000fe200078ec0ff */
[----:B------:R-:W4:Y:S03]  /*1b080*/  LDL.LU R15, [R1+0xe0] ;  /* 0x0000e000010f7983 */ /* 0x000f260000300800 */
[----:B------:R-:W-:Y:S01]  /*1b090*/  @P3 LOP3.LUT R22, R22, 0x1000, RZ, 0xfc, !PT ;  /* 0x0000100016163812 */ /* 0x000fe200078efcff */
[----:B------:R-:W4:Y:S01]  /*1b0a0*/  LDL.LU R13, [R1+0xe8] ;  /* 0x0000e800010d7983 */ /* 0x000f220000300800 */
[----:B------:R-:W-:-:S03]  /*1b0b0*/  ISETP.LT.OR P3, PT, R0, 0xc2, !P1 ;  /* 0x000000c20000780c */ /* 0x000fc60004f61670 */
[----:B------:R-:W4:Y:S02]  /*1b0c0*/  LDL.LU R95, [R1+0xec] ;  /* 0x0000ec00015f7983 */ /* 0x000f240000300800 */
[----:B0-----:R-:W-:-:S05]  /*1b0d0*/  @!P5 IMAD R10, R29, R17, RZ ;  /* 0x000000111d0ad224 */ /* 0x001fca00078e02ff */
[----:B------:R0:W-:Y:S03]  /*1b0e0*/  @!P5 STG.E.U8 desc[UR60][R2.64+0x30], R10 ;  /* 0x0000300a0200d986 */ /* 0x0001e6000c10113c */
        /* <DEDUP_REMOVED lines=26> */
[----:B---3--:R-:W-:Y:S02]  /*1b290*/  @!P5 IMAD R10, R232, R17, RZ ;  /* 0x00000011e80ad224 */ /* 0x008fe400078e02ff */
[----:B------:R-:W3:Y:S04]  /*1b2a0*/  LDL.LU R232, [R1+0xf4] ;  /* 0x0000f40001e87983 */ /* 0x000ee80000300800 */
[----:B------:R0:W-:Y:S01]  /*1b2b0*/  @!P5 STG.E.U8 desc[UR60][R2.64+0x39], R10 ;  /* 0x0000390a0200d986 */ /* 0x0001e2000c10113c */
[----:B------:R-:W-:-:S13]  /*1b2c0*/  ISETP.LT.OR P5, PT, R0, 0x39, !P0 ;  /* 0x000000390000780c */ /* 0x000fda00047a1670 */
[----:B0-----:R-:W-:-:S05]  /*1b2d0*/  @!P5 IADD3 R10, P6, R23, R2, RZ ;  /* 0x00000002170ad210 */ /* 0x001fca0007fde0ff */
[----:B------:R-:W-:Y:S02]  /*1b2e0*/  @!P5 IMAD.X R11, R3, 0x1, R19, P6 ;  /* 0x00000001030bd824 */ /* 0x000fe400030e0613 */
[----:B--2---:R-:W-:Y:S02]  /*1b2f0*/  @!P5 IMAD R12, R94, R17, RZ ;  /* 0x000000115e0cd224 */ /* 0x004fe400078e02ff */
[----:B------:R-:W2:Y:S04]  /*1b300*/  LDL.LU R94, [R1+0xf8] ;  /* 0x0000f800015e7983 */ /* 0x000ea80000300800 */
[----:B------:R0:W-:Y:S01]  /*1b310*/  @!P5 STG.E.U8 desc[UR60][R10.64+0x38], R12 ;  /* 0x0000380c0a00d986 */ /* 0x0001e2000c10113c */
[----:B------:R-:W-:-:S04]  /*1b320*/  @!P3 IADD3 R234, P5, P6, R23, R2, R16 ;  /* 0x0000000217eab210 */ /* 0x000fc80007ebe010 */
[----:B------:R-:W-:Y:S02]  /*1b330*/  @!P3 IADD3.X R235, R19, R3, R233, P5, P6 ;  /* 0x0000000313ebb210 */ /* 0x000fe40002fec4e9 */
[----:B------:R-:W-:-:S13]  /*1b340*/  ISETP.LT.OR P5, PT, R0, 0x3a, !P0 ;  /* 0x0000003a0000780c */ /* 0x000fda00047a1670 */
[----:B0-----:R-:W-:-:S05]  /*1b350*/  @!P5 IADD3 R10, P6, R23, R2, RZ ;  /* 0x00000002170ad210 */ /* 0x001fca0007fde0ff */
[----:B------:R-:W-:Y:S02]  /*1b360*/  @!P5 IMAD.X R11, R3, 0x1, R19, P6 ;  /* 0x00000001030bd824 */ /* 0x000fe400030e0613 */
[----:B----4-:R-:W-:Y:S02]  /*1b370*/  @!P5 IMAD R12, R103, R17, RZ ;  /* 0x00000011670cd224 */ /* 0x010fe400078e02ff */
[----:B------:R-:W4:Y:S04]  /*1b380*/  LDL.LU R103, [R1+0xfc] ;  /* 0x0000fc0001677983 */ /* 0x000f280000300800 */
[----:B------:R0:W-:Y:S04]  /*1b390*/  @!P5 STG.E.U8 desc[UR60][R10.64+0x39], R12 ;  /* 0x0000390c0a00d986 */ /* 0x0001e8000c10113c */
[----:B0-----:R-:W3:Y:S04]  /*1b3a0*/  LDL.LU R12, [R1+0xe4] ;  /* 0x0000e400010c7983 */ /* 0x001ee80000300800 */
[----:B------:R-:W2:Y:S01]  /*1b3b0*/  LDL.LU R11, [R1+0xf0] ;  /* 0x0000f000010b7983 */ /* 0x000ea20000300800 */
[----:B------:R-:W-:-:S13]  /*1b3c0*/  ISETP.LT.OR P3, PT, R0, 0xd2, !P1 ;  /* 0x000000d20000780c */ /* 0x000fda0004f61670 */
[----:B------:R-:W-:-:S04]  /*1b3d0*/  @!P3 IADD3 R20, P5, P6, R23, R2, R16 ;  /* 0x000000021714b210 */ /* 0x000fc80007ebe010 */
[----:B------:R-:W-:Y:S02]  /*1b3e0*/  @!P3 IADD3.X R21, R19, R3, R233, P5, P6 ;  /* 0x000000031315b210 */ /* 0x000fe40002fec4e9 */
[C---:B------:R-:W-:Y:S02]  /*1b3f0*/  ISETP.LT.OR P5, PT, R0.reuse, 0x31, !P2 ;  /* 0x000000310000780c */ /* 0x040fe400057a1670 */
[----:B------:R-:W-:-:S11]  /*1b400*/  ISETP.LT.OR P3, PT, R0, 0xd9, !P1 ;  /* 0x000000d90000780c */ /* 0x000fd60004f61670 */
[----:B------:R-:W-:-:S05]  /*1b410*/  @!P5 IMAD R10, R15, R17, RZ ;  /* 0x000000110f0ad224 */ /* 0x000fca00078e02ff */
[----:B------:R3:W-:Y:S01]  /*1b420*/  @!P5 STG.E.U8 desc[UR60][R4.64+0x30], R10 ;  /* 0x0000300a0400d986 */ /* 0x0007e2000c10113c */
[----:B------:R-:W-:-:S04]  /*1b430*/  @!P3 IADD3 R14, P5, P6, R23, R2, R16 ;  /* 0x00000002170eb210 */ /* 0x000fc80007ebe010 */
[----:B------:R-:W-:Y:S02]  /*1b440*/  @!P3 IADD3.X R15, R19, R3, R233, P5, P6 ;  /* 0x00000003130fb210 */ /* 0x000fe40002fec4e9 */
[C---:B------:R-:W-:Y:S02]  /*1b450*/  ISETP.LT.OR P5, PT, R0.reuse, 0x32, !P2 ;  /* 0x000000320000780c */ /* 0x040fe400057a1670 */
[----:B------:R-:W-:Y:S02]  /*1b460*/  ISETP.LT.OR P3, PT, R0, 0x31, !P1 ;  /* 0x000000310000780c */ /* 0x000fe40004f61670 */
[----:B------:R-:W-:-:S04]  /*1b470*/  LOP3.LUT R22, R22, 0xffffdfff, RZ, 0xc0, !PT ;  /* 0xffffdfff16167812 */ /* 0x000fc800078ec0ff */
[----:B------:R-:W-:Y:S02]  /*1b480*/  @P4 LOP3.LUT R22, R22, 0x2000, RZ, 0xfc, !PT ;  /* 0x0000200016164812 */ /* 0x000fe400078efcff */
[----:B------:R-:W-:-:S03]  /*1b490*/  ISETP.LT.OR P4, PT, R0, 0xda, !P1 ;  /* 0x000000da0000780c */ /* 0x000fc60004f81670 */
[----:B---3--:R-:W-:-:S05]  /*1b4a0*/  @!P5 IMAD R10, R12, R17, RZ ;  /* 0x000000110c0ad224 */ /* 0x008fca00078e02ff */
[----:B------:R0:W-:Y:S05]  /*1b4b0*/  @!P5 STG.E.U8 desc[UR60][R4.64+0x31], R10 ;  /* 0x0000310a0400d986 */ /* 0x0001ea000c10113c */
[----:B------:R-:W-:Y:S01]  /*1b4c0*/  @!P4 IADD3 R12, P5, P6, R23, R2, R16 ;  /* 0x00000002170cc210 */ /* 0x000fe20007ebe010 */
[----:B0-----:R-:W-:-:S05]  /*1b4d0*/  @!P3 IMAD R10, R13, R17, RZ ;  /* 0x000000110d0ab224 */ /* 0x001fca00078e02ff */
[----:B------:R0:W-:Y:S01]  /*1b4e0*/  @!P3 STG.E.U8 desc[UR60][R110.64+0x30], R10 ;  /* 0x0000300a6e00b986 */ /* 0x0001e2000c10113c */
[C---:B------:R-:W-:Y:S02]  /*1b4f0*/  ISETP.LT.OR P3, PT, R0.reuse, 0x32, !P1 ;  /* 0x000000320000780c */ /* 0x040fe40004f61670 */
[----:B------:R-:W-:Y:S02]  /*1b500*/  @!P4 IADD3.X R13, R19, R3, R233, P5, P6 ;  /* 0x00000003130dc210 */ /* 0x000fe40002fec4e9 */
[----:B------:R-:W-:Y:S01]  /*1b510*/  ISETP.LT.OR P5, PT, R0, 0x39, !P2 ;  /* 0x000000390000780c */ /* 0x000fe200057a1670 */
[----:B0-----:R-:W3:Y:S08]  /*1b520*/  LDL.LU.64 R110, [R1+0x3f8] ;  /* 0x0003f800016e7983 */ /* 0x001ef00000300a00 */
[----:B------:R-:W-:-:S05]  /*1b530*/  @!P3 IMAD R10, R95, R17, RZ ;  /* 0x000000115f0ab224 */ /* 0x000fca00078e02ff */
[----:B------:R2:W-:Y:S02]  /*1b540*/  @!P3 STG.E.U8 desc[UR60][R96.64+0x31], R10 ;  /* 0x0000310a6000b986 */ /* 0x0005e4000c10113c */
[-C--:B--2---:R-:W-:Y:S02]  /*1b550*/  @!P5 IMAD R10, R11, R17.reuse, RZ ;  /* 0x000000110b0ad224 */ /* 0x084fe400078e02ff */
[----:B------:R-:W2:Y:S04]  /*1b560*/  LDL.LU.64 R96, [R1+0x3f0] ;  /* 0x0003f00001607983 */ /* 0x000ea80000300a00 */
[----:B------:R0:W-:Y:S01]  /*1b570*/  @!P5 STG.E.U8 desc[UR60][R4.64+0x38], R10 ;  /* 0x0000380a0400d986 */ /* 0x0001e2000c10113c */
[C---:B------:R-:W-:Y:S02]  /*1b580*/  ISETP.LT.OR P5, PT, R0.reuse, 0x3a, !P2 ;  /* 0x0000003a0000780c */ /* 0x040fe400057a1670 */
[----:B------:R-:W-:Y:S01]  /*1b590*/  ISETP.LT.OR P3, PT, R0, 0x39, !P1 ;  /* 0x000000390000780c */ /* 0x000fe20004f61670 */
[----:B------:R-:W3:Y:S10]  /*1b5a0*/  LDL.LU R95, [R1+0xd8] ;  /* 0x0000d800015f7983 */ /* 0x000ef40000300800 */
[----:B0-----:R-:W-:-:S05]  /*1b5b0*/  @!P5 IMAD R10, R232, R17, RZ ;  /* 0x00000011e80ad224 */ /* 0x001fca00078e02ff */
[----:B------:R0:W-:Y:S01]  /*1b5c0*/  @!P5 STG.E.U8 desc[UR60][R4.64+0x39], R10 ;  /* 0x0000390a0400d986 */ /* 0x0001e2000c10113c */
[----:B------:R-:W-:Y:S01]  /*1b5d0*/  ISETP.LT.OR P5, PT, R0, 0x3a, !P1 ;  /* 0x0000003a0000780c */ /* 0x000fe20004fa1670 */
[----:B0-----:R-:W-:-:S05]  /*1b5e0*/  @!P3 IMAD R10, R94, R17, RZ ;  /* 0x000000115e0ab224 */ /* 0x001fca00078e02ff */
[----:B------:R4:W-:Y:S07]  /*1b5f0*/  @!P3 STG.E.U8 desc[UR60][R98.64+0x38], R10 ;  /* 0x0000380a6200b986 */ /* 0x0009ee000c10113c */
[----:B----4-:R-:W-:Y:S01]  /*1b600*/  @!P5 IMAD R10, R103, R17, RZ ;  /* 0x00000011670ad224 */ /* 0x010fe200078e02ff */
[----:B------:R-:W4:Y:S04]  /*1b610*/  LDL.LU.64 R98, [R1+0x3e8] ;  /* 0x0003e80001627983 */ /* 0x000f280000300a00 */
[----:B------:R-:W2:Y:S04]  /*1b620*/  LDL.LU R94, [R1+0xdc] ;  /* 0x0000dc00015e7983 */ /* 0x000ea80000300800 */
[----:B------:R0:W-:Y:S04]  /*1b630*/  @!P5 STG.E.U8 desc[UR60][R100.64+0x39], R10 ;  /* 0x0000390a6400d986 */ /* 0x0001e8000c10113c */
[----:B0-----:R-:W4:Y:S04]  /*1b640*/  LDL.LU.64 R100, [R1+0x3e0] ;  /* 0x0003e00001647983 */ /* 0x001f280000300a00 */
[----:B------:R-:W3:Y:S01]  /*1b650*/  LDL.LU R10, [R1+0xc0] ;  /* 0x0000c000010a7983 */ /* 0x000ee20000300800 */
[----:B------:R-:W-:-:S03]  /*1b660*/  ISETP.GE.AND P6, PT, R18, 0x1, PT ;  /* 0x000000011200780c */ /* 0x000fc60003fc6270 */
[----:B------:R-:W4:Y:S01]  /*1b670*/  LDL.LU R11, [R1+0xa4] ;  /* 0x0000a400010b7983 */ /* 0x000f220000300800 */
[----:B------:R-:W-:-:S03]  /*1b680*/  ISETP.LT.OR P5, PT, R0, 0x41, !P6 ;  /* 0x000000410000780c */ /* 0x000fc600077a1670 */
[----:B------:R-:W4:Y:S04]  /*1b690*/  LDL.LU R103, [R1+0xa8] ;  /* 0x0000a80001677983 */ /* 0x000f280000300800 */
[----:B------:R-:W4:Y:S06]  /*1b6a0*/  LDL.LU R232, [R1+0xac] ;  /* 0x0000ac0001e87983 */ /* 0x000f2c0000300800 */
[----:B---3--:R-:W-:-:S05]  /*1b6b0*/  @!P5 IMAD R10, R10, R17, RZ ;  /* 0x000000110a0ad224 */ /* 0x008fca00078e02ff */
[----:B------:R0:W-:Y:S04]  /*1b6c0*/  @!P5 STG.E.U8 desc[UR60][R6.64+0x40], R10 ;  /* 0x0000400a0600d986 */ /* 0x0001e8000c10113c */
[----:B0-----:R-:W3:Y:S01]  /*1b6d0*/  LDL.LU R10, [R1+0xc4] ;  /* 0x0000c400010a7983 */ /* 0x001ee20000300800 */
[----:B------:R-:W-:Y:S02]  /*1b6e0*/  ISETP.LT.OR P5, PT, R0, 0x42, !P6 ;  /* 0x000000420000780c */ /* 0x000fe400077a1670 */
[----:B------:R-:W-:-:S11]  /*1b6f0*/  LOP3.LUT P3, RZ, R22, 0x1000, RZ, 0xc0, !PT ;  /* 0x0000100016ff7812 */ /* 0x000fd6000786c0ff */
[----:B---3--:R-:W-:-:S05]  /*1b700*/  @!P5 IMAD R10, R10, R17, RZ ;  /* 0x000000110a0ad224 */ /* 0x008fca00078e02ff */
[----:B------:R0:W-:Y:S04]  /*1b710*/  @!P5 STG.E.U8 desc[UR60][R6.64+0x41], R10 ;  /* 0x0000410a0600d986 */ /* 0x0001e8000c10113c */
[----:B0-----:R-:W3:Y:S01]  /*1b720*/  LDL.LU R10, [R1+0xc8] ;  /* 0x0000c800010a7983 */ /* 0x001ee20000300800 */
[----:B------:R-:W-:-:S13]  /*1b730*/  ISETP.LT.OR P5, PT, R0, 0x41, !P3 ;  /* 0x000000410000780c */ /* 0x000fda0005fa1670 */
        /* <DEDUP_REMOVED lines=13> */
[----:B------:R0:W-:Y:S01]  /*1b810*/  @!P5 STG.E.U8 desc[UR60][R6.64+0x49], R10 ;  /* 0x0000490a0600d986 */ /* 0x0001e2000c10113c */
[----:B------:R-:W-:-:S13]  /*1b820*/  ISETP.LT.OR P5, PT, R0, 0x49, !P3 ;  /* 0x000000490000780c */ /* 0x000fda0005fa1670 */
[----:B0-----:R-:W-:Y:S02]  /*1b830*/  @!P5 IMAD R10, R95, R17, RZ ;  /* 0x000000115f0ad224 */ /* 0x001fe400078e02ff */
[----:B------:R-:W3:Y:S04]  /*1b840*/  LDL.LU R95, [R1+0xb8] ;  /* 0x0000b800015f7983 */ /* 0x000ee80000300800 */
[----:B------:R2:W-:Y:S01]  /*1b850*/  @!P5 STG.E.U8 desc[UR60][R8.64+0x48], R10 ;  /* 0x0000480a0800d986 */ /* 0x0005e2000c10113c */
[----:B------:R-:W-:-:S13]  /*1b860*/  ISETP.LT.OR P5, PT, R0, 0x4a, !P3 ;  /* 0x0000004a0000780c */ /* 0x000fda0005fa1670 */
[----:B--2---:R-:W-:Y:S02]  /*1b870*/  @!P5 IMAD R10, R94, R17, RZ ;  /* 0x000000115e0ad224 */ /* 0x004fe400078e02ff */
[----:B------:R-:W2:Y:S04]  /*1b880*/  LDL.LU R94, [R1+0xbc] ;  /* 0x0000bc00015e7983 */ /* 0x000ea80000300800 */
[----:B------:R0:W-:Y:S04]  /*1b890*/  @!P5 STG.E.U8 desc[UR60][R8.64+0x49], R10 ;  /* 0x0000490a0800d986 */ /* 0x0001e8000c10113c */
[----:B0-----:R-:W4:Y:S01]  /*1b8a0*/  LDL.LU R10, [R1+0xa0] ;  /* 0x0000a000010a7983 */ /* 0x001f220000300800 */
[----:B------:R-:W-:-:S04]  /*1b8b0*/  LOP3.LUT P4, RZ, R22, 0x2000, RZ, 0xc0, !PT ;  /* 0x0000200016ff7812 */ /* 0x000fc8000788c0ff */
[----:B------:R-:W-:-:S13]  /*1b8c0*/  ISETP.LT.OR P5, PT, R0, 0x41, !P4 ;  /* 0x000000410000780c */ /* 0x000fda00067a1670 */
[----:B----4-:R-:W-:-:S05]  /*1b8d0*/  @!P5 IMAD R10, R10, R17, RZ ;  /* 0x000000110a0ad224 */ /* 0x010fca00078e02ff */
[----:B------:R0:W-:Y:S01]  /*1b8e0*/  @!P5 STG.E.U8 desc[UR60][R2.64+0x40], R10 ;  /* 0x0000400a0200d986 */ /* 0x0001e2000c10113c */
[----:B------:R-:W-:-:S13]  /*1b8f0*/  ISETP.LT.OR P5, PT, R0, 0x42, !P4 ;  /* 0x000000420000780c */ /* 0x000fda00067a1670 */
[----:B0-----:R-:W-:-:S05]  /*1b900*/  @!P5 IMAD R10, R11, R17, RZ ;  /* 0x000000110b0ad224 */ /* 0x001fca00078e02ff */
[----:B------:R0:W-:Y:S01]  /*1b910*/  @!P5 STG.E.U8 desc[UR60][R2.64+0x41], R10 ;  /* 0x0000410a0200d986 */ /* 0x0001e2000c10113c */
[----:B------:R-:W-:-:S13]  /*1b920*/  ISETP.LT.OR P5, PT, R0, 0x41, !P0 ;  /* 0x000000410000780c */ /* 0x000fda00047a1670 */
[----:B0-----:R-:W-:Y:S01]  /*1b930*/  @!P5 IADD3 R10, P6, R23, R2, RZ ;  /* 0x00000002170ad210 */ /* 0x001fe20007fde0ff */
[----:B------:R-:W-:-:S04]  /*1b940*/  @!P5 IMAD R103, R103, R17, RZ ;  /* 0x000000116767d224 */ /* 0x000fc800078e02ff */
[----:B------:R-:W-:-:S05]  /*1b950*/  @!P5 IMAD.X R11, R3, 0x1, R19, P6 ;  /* 0x00000001030bd824 */ /* 0x000fca00030e0613 */
[----:B------:R0:W-:Y:S01]  /*1b960*/  @!P5 STG.E.U8 desc[UR60][R10.64+0x40], R103 ;  /* 0x000040670a00d986 */ /* 0x0001e2000c10113c */
[----:B------:R-:W-:-:S03]  /*1b970*/  ISETP.LT.OR P5, PT, R0, 0x42, !P0 ;  /* 0x000000420000780c */ /* 0x000fc600047a1670 */
[----:B0-----:R-:W4:Y:S10]  /*1b980*/  LDL.LU R103, [R1+0x3dc] ;  /* 0x0003dc0001677983 */ /* 0x001f340000300800 */
[----:B------:R-:W-:Y:S01]  /*1b990*/  @!P5 IADD3 R10, P6, R23, R2, RZ ;  /* 0x00000002170ad210 */ /* 0x000fe20007fde0ff */
[----:B------:R-:W-:-:S04]  /*1b9a0*/  @!P5 IMAD R232, R232, R17, RZ ;  /* 0x00000011e8e8d224 */ /* 0x000fc800078e02ff */
[----:B------:R-:W-:-:S05]  /*1b9b0*/  @!P5 IMAD.X R11, R3, 0x1, R19, P6 ;  /* 0x00000001030bd824 */ /* 0x000fca00030e0613 */
[----:B------:R0:W-:Y:S04]  /*1b9c0*/  @!P5 STG.E.U8 desc[UR60][R10.64+0x41], R232 ;  /* 0x000041e80a00d986 */ /* 0x0001e8000c10113c */
[----:B0-----:R-:W3:Y:S04]  /*1b9d0*/  LDL.LU R10, [R1+0xb0] ;  /* 0x0000b000010a7983 */ /* 0x001ee80000300800 */
[----:B------:R-:W2:Y:S01]  /*1b9e0*/  LDL.LU R11, [R1+0xb4] ;  /* 0x0000b400010b7983 */ /* 0x000ea20000300800 */
[----:B------:R-:W-:-:S03]  /*1b9f0*/  ISETP.LT.OR P5, PT, R0, 0x49, !P4 ;  /* 0x000000490000780c */ /* 0x000fc600067a1670 */
[----:B------:R-:W4:Y:S10]  /*1ba00*/  LDL.LU R232, [R1+0x8c] ;  /* 0x00008c0001e87983 */ /* 0x000f340000300800 */
[----:B---3--:R-:W-:-:S05]  /*1ba10*/  @!P5 IMAD R10, R10, R17, RZ ;  /* 0x000000110a0ad224 */ /* 0x008fca00078e02ff */
[----:B------:R2:W-:Y:S01]  /*1ba20*/  @!P5 STG.E.U8 desc[UR60][R2.64+0x48], R10 ;  /* 0x0000480a0200d986 */ /* 0x0005e2000c10113c */
[----:B------:R-:W-:-:S13]  /*1ba30*/  ISETP.LT.OR P5, PT, R0, 0x4a, !P4 ;  /* 0x0000004a0000780c */ /* 0x000fda00067a1670 */
[----:B--2---:R-:W-:-:S05]  /*1ba40*/  @!P5 IMAD R10, R11, R17, RZ ;  /* 0x000000110b0ad224 */ /* 0x004fca00078e02ff */
[----:B------:R0:W-:Y:S01]  /*1ba50*/  @!P5 STG.E.U8 desc[UR60][R2.64+0x49], R10 ;  /* 0x0000490a0200d986 */ /* 0x0001e2000c10113c */
[----:B------:R-:W-:-:S13]  /*1ba60*/  ISETP.LT.OR P5, PT, R0, 0x49, !P0 ;  /* 0x000000490000780c */ /* 0x000fda00047a1670 */
[----:B0-----:R-:W-:Y:S01]  /*1ba70*/  @!P5 IADD3 R10, P6, R23, R2, RZ ;  /* 0x00000002170ad210 */ /* 0x001fe20007fde0ff */
[----:B------:R-:W-:-:S04]  /*1ba80*/  @!P5 IMAD R95, R95, R17, RZ ;  /* 0x000000115f5fd224 */ /* 0x000fc800078e02ff */
[----:B------:R-:W-:-:S05]  /*1ba90*/  @!P5 IMAD.X R11, R3, 0x1, R19, P6 ;  /* 0x00000001030bd824 */ /* 0x000fca00030e0613 */
[----:B------:R0:W-:Y:S01]  /*1baa0*/  @!P5 STG.E.U8 desc[UR60][R10.64+0x48], R95 ;  /* 0x0000485f0a00d986 */ /* 0x0001e2000c10113c */
[----:B------:R-:W-:-:S03]  /*1bab0*/  ISETP.LT.OR P5, PT, R0, 0x4a, !P0 ;  /* 0x0000004a0000780c */ /* 0x000fc600047a1670 */
[----:B0-----:R-:W2:Y:S10]  /*1bac0*/  LDL.LU R95, [R1+0x9c] ;  /* 0x00009c00015f7983 */ /* 0x001eb40000300800 */
[----:B------:R-:W-:Y:S01]  /*1bad0*/  @!P5 IADD3 R10, P6, R23, R2, RZ ;  /* 0x00000002170ad210 */ /* 0x000fe20007fde0ff */
[----:B------:R-:W-:-:S04]  /*1bae0*/  @!P5 IMAD R94, R94, R17, RZ ;  /* 0x000000115e5ed224 */ /* 0x000fc800078e02ff */
[----:B------:R-:W-:-:S05]  /*1baf0*/  @!P5 IMAD.X R11, R3, 0x1, R19, P6 ;  /* 0x00000001030bd824 */ /* 0x000fca00030e0613 */
[----:B------:R0:W-:Y:S04]  /*1bb00*/  @!P5 STG.E.U8 desc[UR60][R10.64+0x49], R94 ;  /* 0x0000495e0a00d986 */ /* 0x0001e8000c10113c */
[----:B0-----:R-:W3:Y:S04]  /*1bb10*/  LDL.LU R94, [R1+0x3d8] ;  /* 0x0003d800015e7983 */ /* 0x001ee80000300800 */
[----:B------:R-:W4:Y:S01]  /*1bb20*/  LDL.LU R10, [R1+0x80] ;  /* 0x00008000010a7983 */ /* 0x000f220000300800 */
[----:B------:R-:W-:-:S03]  /*1bb30*/  ISETP.LT.OR P5, PT, R0, 0x41, !P2 ;  /* 0x000000410000780c */ /* 0x000fc600057a1670 */
[----:B------:R-:W2:Y:S10]  /*1bb40*/  LDL.LU R11, [R1+0x98] ;  /* 0x00009800010b7983 */ /* 0x000eb40000300800 */
[----:B----4-:R-:W-:-:S05]  /*1bb50*/  @!P5 IMAD R10, R10, R17, RZ ;  /* 0x000000110a0ad224 */ /* 0x010fca00078e02ff */
[----:B------:R0:W-:Y:S04]  /*1bb60*/  @!P5 STG.E.U8 desc[UR60][R4.64+0x40], R10 ;  /* 0x0000400a0400d986 */ /* 0x0001e8000c10113c */
[----:B0-----:R-:W4:Y:S01]  /*1bb70*/  LDL.LU R10, [R1+0x84] ;  /* 0x00008400010a7983 */ /* 0x001f220000300800 */
[C---:B------:R-:W-:Y:S02]  /*1bb80*/  ISETP.LT.OR P5, PT, R0.reuse, 0x42, !P2 ;  /* 0x000000420000780c */ /* 0x040fe400057a1670 */
[----:B------:R-:W-:Y:S02]  /*1bb90*/  ISETP.LT.OR P6, PT, R0, 0x41, !P1 ;  /* 0x000000410000780c */ /* 0x000fe40004fc1670 */
[----:B------:R-:W-:-:S09]  /*1bba0*/  LOP3.LUT R22, R22, 0xfffff7ff, RZ, 0xc0, !PT ;  /* 0xfffff7ff16167812 */ /* 0x000fd200078ec0ff */
[----:B----4-:R-:W-:-:S05]  /*1bbb0*/  @!P5 IMAD R10, R10, R17, RZ ;  /* 0x000000110a0ad224 */ /* 0x010fca00078e02ff */
[----:B------:R0:W-:Y:S04]  /*1bbc0*/  @!P5 STG.E.U8 desc[UR60][R4.64+0x41], R10 ;  /* 0x0000410a0400d986 */ /* 0x0001e8000c10113c */
[----:B0-----:R-:W4:Y:S01]  /*1bbd0*/  LDL.LU R10, [R1+0x88] ;  /* 0x00008800010a7983 */ /* 0x001f220000300800 */
[----:B------:R-:W-:Y:S02]  /*1bbe0*/  @P3 LOP3.LUT R22, R22, 0x800, RZ, 0xfc, !PT ;  /* 0x0000080016163812 */ /* 0x000fe400078efcff */
[----:B------:R-:W-:Y:S01]  /*1bbf0*/  ISETP.LT.OR P3, PT, R0, 0x42, !P1 ;  /* 0x000000420000780c */ /* 0x000fe20004f61670 */
[----:B----4-:R-:W-:-:S05]  /*1bc00*/  @!P6 IMAD R10, R10, R17, RZ ;  /* 0x000000110a0ae224 */ /* 0x010fca00078e02ff */
[----:B------:R0:W-:Y:S07]  /*1bc10*/  @!P6 STG.E.U8 desc[UR60][R88.64+0x40], R10 ;  /* 0x0000400a5800e986 */ /* 0x0001ee000c10113c */
[----:B0-----:R-:W-:Y:S01]  /*1bc20*/  @!P3 IMAD R10, R232, R17, RZ ;  /* 0x00000011e80ab224 */ /* 0x001fe200078e02ff */
[----:B------:R-:W4:Y:S04]  /*1bc30*/  LDL.LU.64 R88, [R1+0x3d0] ;  /* 0x0003d00001587983 */ /* 0x000f280000300a00 */
[----:B------:R0:W-:Y:S04]  /*1bc40*/  @!P3 STG.E.U8 desc[UR60][R90.64+0x41], R10 ;  /* 0x0000410a5a00b986 */ /* 0x0001e8000c10113c */
[----:B0-----:R-:W3:Y:S04]  /*1bc50*/  LDL.LU.64 R90, [R1+0x3c8] ;  /* 0x0003c800015a7983 */ /* 0x001ee80000300a00 */
[----:B------:R-:W2:Y:S01]  /*1bc60*/  LDL.LU R10, [R1+0x90] ;  /* 0x00009000010a7983 */ /* 0x000ea20000300800 */
[----:B------:R-:W-:-:S03]  /*1bc70*/  ISETP.LT.OR P5, PT, R0, 0x49, !P2 ;  /* 0x000000490000780c */ /* 0x000fc600057a1670 */
[----:B------:R-:W4:Y:S10]  /*1bc80*/  LDL.LU R232, [R1+0x78] ;  /* 0x0000780001e87983 */ /* 0x000f340000300800 */
[----:B--2---:R-:W-:-:S05]  /*1bc90*/  @!P5 IMAD R10, R10, R17, RZ ;  /* 0x000000110a0ad224 */ /* 0x004fca00078e02ff */
[----:B------:R0:W-:Y:S04]  /*1bca0*/  @!P5 STG.E.U8 desc[UR60][R4.64+0x48], R10 ;  /* 0x0000480a0400d986 */ /* 0x0001e8000c10113c */
[----:B0-----:R-:W2:Y:S01]  /*1bcb0*/  LDL.LU R10, [R1+0x94] ;  /* 0x00009400010a7983 */ /* 0x001ea20000300800 */
[C---:B------:R-:W-:Y:S02]  /*1bcc0*/  ISETP.LT.OR P5, PT, R0.reuse, 0x4a, !P2 ;  /* 0x0000004a0000780c */ /* 0x040fe400057a1670 */
[----:B------:R-:W-:-:S11]  /*1bcd0*/  ISETP.LT.OR P3, PT, R0, 0x49, !P1 ;  /* 0x000000490000780c */ /* 0x000fd60004f61670 */
[----:B--2---:R-:W-:-:S05]  /*1bce0*/  @!P5 IMAD R10, R10, R17, RZ ;  /* 0x000000110a0ad224 */ /* 0x004fca00078e02ff */
[----:B------:R0:W-:Y:S01]  /*1bcf0*/  @!P5 STG.E.U8 desc[UR60][R4.64+0x49], R10 ;  /* 0x0000490a0400d986 */ /* 0x0001e2000c10113c */
[----:B------:R-:W-:Y:S01]  /*1bd00*/  ISETP.LT.OR P5, PT, R0, 0x4a, !P1 ;  /* 0x0000004a0000780c */ /* 0x000fe20004fa1670 */
[----:B0-----:R-:W-:-:S05]  /*1bd10*/  @!P3 IMAD R10, R11, R17, RZ ;  /* 0x000000110b0ab224 */ /* 0x001fca00078e02ff */
[----:B------:R0:W-:Y:S07]  /*1bd20*/  @!P3 STG.E.U8 desc[UR60][R80.64+0x48], R10 ;  /* 0x0000480a5000b986 */ /* 0x0001ee000c10113c */
[----:B0-----:R-:W-:Y:S01]  /*1bd30*/  @!P5 IMAD R10, R95, R17, RZ ;  /* 0x000000115f0ad224 */ /* 0x001fe200078e02ff */
[----:B------:R-:W2:Y:S04]  /*1bd40*/  LDL.LU R81, [R1+0x7c] ;  /* 0x00007c0001517983 */ /* 0x000ea80000300800 */
[----:B------:R0:W-:Y:S04]  /*1bd50*/  @!P5 STG.E.U8 desc[UR60][R92.64+0x49], R10 ;  /* 0x0000490a5c00d986 */ /* 0x0001e8000c10113c */
[----:B0-----:R-:W3:Y:S04]  /*1bd60*/  LDL.LU.64 R92, [R1+0x3c0] ;  /* 0x0003c000015c7983 */ /* 0x001ee80000300a00 */
[----:B------:R-:W4:Y:S01]  /*1bd70*/  LDL.LU R10, [R1+0x60] ;  /* 0x00006000010a7983 */ /* 0x000f220000300800 */
[----:B------:R-:W-:-:S03]  /*1bd80*/  ISETP.GE.AND P6, PT, R18, 0x1, PT ;  /* 0x000000011200780c */ /* 0x000fc60003fc6270 */
[----:B------:R-:W3:Y:S01]  /*1bd90*/  LDL.LU R11, [R1+0x44] ;  /* 0x00004400010b7983 */ /* 0x000ee20000300800 */
[----:B------:R-:W-:-:S03]  /*1bda0*/  ISETP.LT.OR P5, PT, R0, 0x51, !P6 ;  /* 0x000000510000780c */ /* 0x000fc600077a1670 */
[----:B------:R-:W3:Y:S04]  /*1bdb0*/  LDL.LU R95, [R1+0x48] ;  /* 0x00004800015f7983 */ /* 0x000ee80000300800 */
[----:B------:R-:W3:Y:S06]  /*1bdc0*/  LDL.LU R80, [R1+0x4c] ;  /* 0x00004c0001507983 */ /* 0x000eec0000300800 */
[----:B----4-:R-:W-:-:S05]  /*1bdd0*/  @!P5 IMAD R10, R10, R17, RZ ;  /* 0x000000110a0ad224 */ /* 0x010fca00078e02ff */
[----:B------:R0:W-:Y:S04]  /*1bde0*/  @!P5 STG.E.U8 desc[UR60][R6.64+0x50], R10 ;  /* 0x0000500a0600d986 */ /* 0x0001e8000c10113c */
[----:B0-----:R-:W4:Y:S01]  /*1bdf0*/  LDL.LU R10, [R1+0x64] ;  /* 0x00006400010a7983 */ /* 0x001f220000300800 */
[----:B------:R-:W-:Y:S02]  /*1be00*/  ISETP.LT.OR P5, PT, R0, 0x52, !P6 ;  /* 0x000000520000780c */ /* 0x000fe400077a1670 */
[----:B------:R-:W-:-:S11]  /*1be10*/  LOP3.LUT P3, RZ, R22, 0x800, RZ, 0xc0, !PT ;  /* 0x0000080016ff7812 */ /* 0x000fd6000786c0ff */
[----:B----4-:R-:W-:-:S05]  /*1be20*/  @!P5 IMAD R10, R10, R17, RZ ;  /* 0x000000110a0ad224 */ /* 0x010fca00078e02ff */
[----:B------:R0:W-:Y:S04]  /*1be30*/  @!P5 STG.E.U8 desc[UR60][R6.64+0x51], R10 ;  /* 0x0000510a0600d986 */ /* 0x0001e8000c10113c */
[----:B0-----:R-:W4:Y:S01]  /*1be40*/  LDL.LU R10, [R1+0x68] ;  /* 0x00006800010a7983 */ /* 0x001f220000300800 */
[----:B------:R-:W-:-:S13]  /*1be50*/  ISETP.LT.OR P5, PT, R0, 0x51, !P3 ;  /* 0x000000510000780c */ /* 0x000fda0005fa1670 */
        /* <DEDUP_REMOVED lines=13> */
[----:B------:R0:W-:Y:S01]  /*1bf30*/  @!P5 STG.E.U8 desc[UR60][R6.64+0x59], R10 ;  /* 0x0000590a0600d986 */ /* 0x0001e2000c10113c */
[----:B------:R-:W-:-:S13]  /*1bf40*/  ISETP.LT.OR P5, PT, R0, 0x59, !P3 ;  /* 0x000000590000780c */ /* 0x000fda0005fa1670 */
[----:B0-----:R-:W-:-:S05]  /*1bf50*/  @!P5 IMAD R10, R232, R17, RZ ;  /* 0x00000011e80ad224 */ /* 0x001fca00078e02ff */
[----:B------:R2:W-:Y:S01]  /*1bf60*/  @!P5 STG.E.U8 desc[UR60][R8.64+0x58], R10 ;  /* 0x0000580a0800d986 */ /* 0x0005e2000c10113c */
[----:B------:R-:W-:-:S13]  /*1bf70*/  ISETP.LT.OR P5, PT, R0, 0x5a, !P3 ;  /* 0x0000005a0000780c */ /* 0x000fda0005fa1670 */
[----:B--2---:R-:W-:Y:S02]  /*1bf80*/  @!P5 IMAD R10, R81, R17, RZ ;  /* 0x00000011510ad224 */ /* 0x004fe400078e02ff */
[----:B------:R-:W2:Y:S04]  /*1bf90*/  LDL.LU R81, [R1+0x58] ;  /* 0x0000580001517983 */ /* 0x000ea80000300800 */
[----:B------:R-:W4:Y:S04]  /*1bfa0*/  LDL.LU R232, [R1+0x5c] ;  /* 0x00005c0001e87983 */ /* 0x000f280000300800 */
[----:B------:R0:W-:Y:S04]  /*1bfb0*/  @!P5 STG.E.U8 desc[UR60][R8.64+0x59], R10 ;  /* 0x0000590a0800d986 */ /* 0x0001e8000c10113c */
[----:B0-----:R-:W3:Y:S01]  /*1bfc0*/  LDL.LU R10, [R1+0x40] ;  /* 0x00004000010a7983 */ /* 0x001ee20000300800 */
[----:B------:R-:W-:-:S13]  /*1bfd0*/  ISETP.LT.OR P5, PT, R0, 0x51, !P4 ;  /* 0x000000510000780c */ /* 0x000fda00067a1670 */
[----:B---3--:R-:W-:-:S05]  /*1bfe0*/  @!P5 IMAD R10, R10, R17, RZ ;  /* 0x000000110a0ad224 */ /* 0x008fca00078e02ff */
        /* <DEDUP_REMOVED lines=10> */
[----:B0-----:R-:W3:Y:S10]  /*1c090*/  LDL.LU R95, [R1+0x3bc] ;  /* 0x0003bc00015f7983 */ /* 0x001ef40000300800 */
[----:B------:R-:W-:Y:S01]  /*1c0a0*/  @!P5 IADD3 R10, P6, R23, R2, RZ ;  /* 0x00000002170ad210 */ /* 0x000fe20007fde0ff */
[----:B------:R-:W-:-:S04]  /*1c0b0*/  @!P5 IMAD R80, R80, R17, RZ ;  /* 0x000000115050d224 */ /* 0x000fc800078e02ff */
[----:B------:R-:W-:-:S05]  /*1c0c0*/  @!P5 IMAD.X R11, R3, 0x1, R19, P6 ;  /* 0x00000001030bd824 */ /* 0x000fca00030e0613 */
[----:B------:R0:W-:Y:S04]  /*1c0d0*/  @!P5 STG.E.U8 desc[UR60][R10.64+0x51], R80 ;  /* 0x000051500a00d986 */ /* 0x0001e8000c10113c */
[----:B0-----:R-:W3:Y:S04]  /*1c0e0*/  LDL.LU R80, [R1+0x3b8] ;  /* 0x0003b80001507983 */ /* 0x001ee80000300800 */
[----:B------:R-:W2:Y:S04]  /*1c0f0*/  LDL.LU R10, [R1+0x50] ;  /* 0x00005000010a7983 */ /* 0x000ea80000300800 */
[----:B------:R-:W4:Y:S01]  /*1c100*/  LDL.LU R11, [R1+0x54] ;  /* 0x00005400010b7983 */ /* 0x000f220000300800 */
[----:B------:R-:W-:-:S13]  /*1c110*/  ISETP.LT.OR P5, PT, R0, 0x59, !P4 ;  /* 0x000000590000780c */ /* 0x000fda00067a1670 */
[----:B--2---:R-:W-:-:S05]  /*1c120*/  @!P5 IMAD R10, R10, R17, RZ ;  /* 0x000000110a0ad224 */ /* 0x004fca00078e02ff */
[----:B------:R4:W-:Y:S01]  /*1c130*/  @!P5 STG.E.U8 desc[UR60][R2.64+0x58], R10 ;  /* 0x0000580a0200d986 */ /* 0x0009e2000c10113c */
[----:B------:R-:W-:-:S13]  /*1c140*/  ISETP.LT.OR P5, PT, R0, 0x5a, !P4 ;  /* 0x0000005a0000780c */ /* 0x000fda00067a1670 */
[----:B----4-:R-:W-:-:S05]  /*1c150*/  @!P5 IMAD R10, R11, R17, RZ ;  /* 0x000000110b0ad224 */ /* 0x010fca00078e02ff */
        /* <DEDUP_REMOVED lines=12> */
[----:B0-----:R4:W5:Y:S04]  /*1c220*/  LDL.LU R232, [R1+0x3b0] ;  /* 0x0003b00001e87983 */ /* 0x0019680000300800 */
[----:B------:R-:W3:Y:S01]  /*1c230*/  LDL.LU R10, [R1+0x20] ;  /* 0x00002000010a7983 */ /* 0x000ee20000300800 */
[----:B------:R-:W-:-:S03]  /*1c240*/  ISETP.LT.OR P5, PT, R0, 0x51, !P2 ;  /* 0x000000510000780c */ /* 0x000fc600057a1670 */
[----:B------:R-:W4:Y:S10]  /*1c250*/  LDL.LU R11, [R1+0x2c] ;  /* 0x00002c00010b7983 */ /* 0x000f340000300800 */
[----:B---3--:R-:W-:-:S05]  /*1c260*/  @!P5 IMAD R10, R10, R17, RZ ;  /* 0x000000110a0ad224 */ /* 0x008fca00078e02ff */
[----:B------:R0:W-:Y:S04]  /*1c270*/  @!P5 STG.E.U8 desc[UR60][R4.64+0x50], R10 ;  /* 0x0000500a0400d986 */ /* 0x0001e8000c10113c */
[----:B0-----:R-:W3:Y:S01]  /*1c280*/  LDL.LU R10, [R1+0x24] ;  /* 0x00002400010a7983 */ /* 0x001ee20000300800 */
[C---:B------:R-:W-:Y:S02]  /*1c290*/  ISETP.LT.OR P5, PT, R0.reuse, 0x52, !P2 ;  /* 0x000000520000780c */ /* 0x040fe400057a1670 */
[----:B------:R-:W-:Y:S02]  /*1c2a0*/  ISETP.LT.OR P6, PT, R0, 0x51, !P1 ;  /* 0x000000510000780c */ /* 0x000fe40004fc1670 */
[----:B------:R-:W-:-:S09]  /*1c2b0*/  LOP3.LUT R22, R22, 0xfffffbff, RZ, 0xc0, !PT ;  /* 0xfffffbff16167812 */ /* 0x000fd200078ec0ff */
[----:B---3--:R-:W-:-:S05]  /*1c2c0*/  @!P5 IMAD R10, R10, R17, RZ ;  /* 0x000000110a0ad224 */ /* 0x008fca00078e02ff */
[----:B------:R0:W-:Y:S04]  /*1c2d0*/  @!P5 STG.E.U8 desc[UR60][R4.64+0x51], R10 ;  /* 0x0000510a0400d986 */ /* 0x0001e8000c10113c */
[----:B0-----:R-:W3:Y:S01]  /*1c2e0*/  LDL.LU R10, [R1+0x28] ;  /* 0x00002800010a7983 */ /* 0x001ee20000300800 */
[----:B------:R-:W-:Y:S02]  /*1c2f0*/  @P3 LOP3.LUT R22, R22, 0x400, RZ, 0xfc, !PT ;  /* 0x0000040016163812 */ /* 0x000fe400078efcff */
[----:B------:R-:W-:Y:S01]  /*1c300*/  ISETP.LT.OR P3, PT, R0, 0x52, !P1 ;  /* 0x000000520000780c */ /* 0x000fe20004f61670 */
[----:B---3--:R-:W-:-:S05]  /*1c310*/  @!P6 IMAD R10, R10, R17, RZ ;  /* 0x000000110a0ae224 */ /* 0x008fca00078e02ff */
[----:B------:R4:W-:Y:S07]  /*1c320*/  @!P6 STG.E.U8 desc[UR60][R82.64+0x50], R10 ;  /* 0x0000500a5200e986 */ /* 0x0009ee000c10113c */
[----:B----4-:R-:W-:Y:S01]  /*1c330*/  @!P3 IMAD R10, R11, R17, RZ ;  /* 0x000000110b0ab224 */ /* 0x010fe200078e02ff */
[----:B------:R-:W3:Y:S04]  /*1c340*/  LDL.LU.64 R82, [R1+0x3a8] ;  /* 0x0003a80001527983 */ /* 0x000ee80000300a00 */
[----:B------:R0:W-:Y:S04]  /*1c350*/  @!P3 STG.E.U8 desc[UR60][R84.64+0x51], R10 ;  /* 0x0000510a5400b986 */ /* 0x0001e8000c10113c */
[----:B0-----:R-:W4:Y:S04]  /*1c360*/  LDL.LU.64 R84, [R1+0x3a0] ;  /* 0x0003a00001547983 */ /* 0x001f280000300a00 */
[----:B------:R-:W2:Y:S01]  /*1c370*/  LDL.LU R10, [R1+0x30] ;  /* 0x00003000010a7983 */ /* 0x000ea20000300800 */
[----:B------:R-:W-:-:S03]  /*1c380*/  ISETP.LT.OR P5, PT, R0, 0x59, !P2 ;  /* 0x000000590000780c */ /* 0x000fc600057a1670 */
[----:B------:R-:W3:Y:S10]  /*1c390*/  LDL.LU R11, [R1+0x1c] ;  /* 0x00001c00010b7983 */ /* 0x000ef40000300800 */
[----:B--2---:R-:W-:-:S05]  /*1c3a0*/  @!P5 IMAD R10, R10, R17, RZ ;  /* 0x000000110a0ad224 */ /* 0x004fca00078e02ff */
[----:B------:R0:W-:Y:S04]  /*1c3b0*/  @!P5 STG.E.U8 desc[UR60][R4.64+0x58], R10 ;  /* 0x0000580a0400d986 */ /* 0x0001e8000c10113c */
[----:B0-----:R-:W2:Y:S01]  /*1c3c0*/  LDL.LU R10, [R1+0x34] ;  /* 0x00003400010a7983 */ /* 0x001ea20000300800 */
[C---:B------:R-:W-:Y:S02]  /*1c3d0*/  ISETP.LT.OR P5, PT, R0.reuse, 0x5a, !P2 ;  /* 0x0000005a0000780c */ /* 0x040fe400057a1670 */
[----:B------:R-:W-:-:S11]  /*1c3e0*/  ISETP.LT.OR P3, PT, R0, 0x59, !P1 ;  /* 0x000000590000780c */ /* 0x000fd60004f61670 */
[----:B--2---:R-:W-:-:S05]  /*1c3f0*/  @!P5 IMAD R10, R10, R17, RZ ;  /* 0x000000110a0ad224 */ /* 0x004fca00078e02ff */
[----:B------:R0:W-:Y:S04]  /*1c400*/  @!P5 STG.E.U8 desc[UR60][R4.64+0x59], R10 ;  /* 0x0000590a0400d986 */ /* 0x0001e8000c10113c */
[----:B0-----:R-:W2:Y:S01]  /*1c410*/  LDL.LU R10, [R1+0x38] ;  /* 0x00003800010a7983 */ /* 0x001ea20000300800 */
[----:B------:R-:W-:Y:S01]  /*1c420*/  ISETP.LT.OR P5, PT, R0, 0x5a, !P1 ;  /* 0x0000005a0000780c */ /* 0x000fe20004fa1670 */
[----:B--2---:R-:W-:-:S05]  /*1c430*/  @!P3 IMAD R10, R10, R17, RZ ;  /* 0x000000110a0ab224 */ /* 0x004fca00078e02ff */
[----:B------:R0:W-:Y:S04]  /*1c440*/  @!P3 STG.E.U8 desc[UR60][R86.64+0x58], R10 ;  /* 0x0000580a5600b986 */ /* 0x0001e8000c10113c */
[----:B0-----:R-:W2:Y:S04]  /*1c450*/  LDL.LU.64 R86, [R1+0x398] ;  /* 0x0003980001567983 */ /* 0x001ea80000300a00 */
[----:B------:R-:W4:Y:S01]  /*1c460*/  LDL.LU R10, [R1+0x3c] ;  /* 0x00003c00010a7983 */ /* 0x000f220000300800 */
[----:B------:R-:W-:Y:S01]  /*1c470*/  ISETP.GE.AND P6, PT, R18, 0x1, PT ;  /* 0x000000011200780c */ /* 0x000fe20003fc6270 */
[----:B----4-:R-:W-:-:S05]  /*1c480*/  @!P5 IMAD R10, R10, R17, RZ ;  /* 0x000000110a0ad224 */ /* 0x010fca00078e02ff */
[----:B------:R0:W-:Y:S04]  /*1c490*/  @!P5 STG.E.U8 desc[UR60][R72.64+0x59], R10 ;  /* 0x0000590a4800d986 */ /* 0x0001e8000c10113c */
[----:B0-----:R-:W4:Y:S04]  /*1c4a0*/  LDL.LU.64 R72, [R1+0x390] ;  /* 0x0003900001487983 */ /* 0x001f280000300a00 */
[----:B------:R-:W3:Y:S01]  /*1c4b0*/  LDL.LU R10, [R1] ;  /* 0x00000000010a7983 */ /* 0x000ee20000300800 */
[----:B------:R-:W-:-:S13]  /*1c4c0*/  ISETP.LT.OR P5, PT, R0, 0x61, !P6 ;  /* 0x000000610000780c */ /* 0x000fda00077a1670 */
        /* <DEDUP_REMOVED lines=24> */
[----:B------:R-:W-:Y:S02]  /*1c650*/  ISETP.LT.OR P5, PT, R0, 0x69, !P3 ;  /* 0x000000690000780c */ /* 0x000fe40005fa1670 */
[----:B------:R-:W-:-:S04]  /*1c660*/  LOP3.LUT R22, R22, 0xfffffdff, RZ, 0xc0, !PT ;  /* 0xfffffdff16167812 */ /* 0x000fc800078ec0ff */
[----:B------:R-:W-:-:S07]  /*1c670*/  @P3 LOP3.LUT R22, R22, 0x200, RZ, 0xfc, !PT ;  /* 0x0000020016163812 */ /* 0x000fce00078efcff */
[----:B---3--:R-:W-:-:S05]  /*1c680*/  @!P5 IMAD R10, R10, R17, RZ ;  /* 0x000000110a0ad224 */ /* 0x008fca00078e02ff */
[----:B------:R0:W-:Y:S01]  /*1c690*/  @!P5 STG.E.U8 desc[UR60][R8.64+0x68], R10 ;  /* 0x0000680a0800d986 */ /* 0x0001e2000c10113c */
[----:B------:R-:W-:-:S13]  /*1c6a0*/  ISETP.LT.OR P5, PT, R0, 0x6a, !P3 ;  /* 0x0000006a0000780c */ /* 0x000fda0005fa1670 */
[----:B0-----:R-:W-:-:S05]  /*1c6b0*/  @!P5 IMAD R10, R11, R17, RZ ;  /* 0x000000110b0ad224 */ /* 0x001fca00078e02ff */
[----:B------:R0:W-:Y:S01]  /*1c6c0*/  @!P5 STG.E.U8 desc[UR60][R8.64+0x69], R10 ;  /* 0x0000690a0800d986 */ /* 0x0001e2000c10113c */
[----:B------:R-:W-:-:S13]  /*1c6d0*/  ISETP.LT.OR P5, PT, R0, 0x61, !P4 ;  /* 0x000000610000780c */ /* 0x000fda00067a1670 */
[----:B------:R-:W-:-:S05]  /*1c6e0*/  @!P5 IMAD R224, R224, R17, RZ ;  /* 0x00000011e0e0d224 */ /* 0x000fca00078e02ff */
[----:B------:R-:W-:Y:S01]  /*1c6f0*/  @!P5 STG.E.U8 desc[UR60][R2.64+0x60], R224 ;  /* 0x000060e00200d986 */ /* 0x000fe2000c10113c */
[----:B------:R-:W-:-:S13]  /*1c700*/  ISETP.LT.OR P5, PT, R0, 0x62, !P4 ;  /* 0x000000620000780c */ /* 0x000fda00067a1670 */
[----:B------:R-:W-:-:S05]  /*1c710*/  @!P5 IMAD R225, R225, R17, RZ ;  /* 0x00000011e1e1d224 */ /* 0x000fca00078e02ff */
[----:B------:R-:W-:Y:S01]  /*1c720*/  @!P5 STG.E.U8 desc[UR60][R2.64+0x61], R225 ;  /* 0x000061e10200d986 */ /* 0x000fe2000c10113c */
[----:B------:R-:W-:-:S13]  /*1c730*/  ISETP.LT.OR P5, PT, R0, 0x61, !P0 ;  /* 0x000000610000780c */ /* 0x000fda00047a1670 */
[----:B0-----:R-:W-:Y:S01]  /*1c740*/  @!P5 IADD3 R10, P6, R23, R2, RZ ;  /* 0x00000002170ad210 */ /* 0x001fe20007fde0ff */
[----:B------:R-:W-:-:S04]  /*1c750*/  @!P5 IMAD R226, R226, R17, RZ ;  /* 0x00000011e2e2d224 */ /* 0x000fc800078e02ff */
[----:B------:R-:W-:-:S05]  /*1c760*/  @!P5 IMAD.X R11, R3, 0x1, R19, P6 ;  /* 0x00000001030bd824 */ /* 0x000fca00030e0613 */
[----:B------:R0:W-:Y:S01]  /*1c770*/  @!P5 STG.E.U8 desc[UR60][R10.64+0x60], R226 ;  /* 0x000060e20a00d986 */ /* 0x0001e2000c10113c */
[----:B------:R-:W-:-:S13]  /*1c780*/  ISETP.LT.OR P5, PT, R0, 0x62, !P0 ;  /* 0x000000620000780c */ /* 0x000fda00047a1670 */
[----:B0-----:R-:W-:Y:S01]  /*1c790*/  @!P5 IADD3 R10, P6, R23, R2, RZ ;  /* 0x00000002170ad210 */ /* 0x001fe20007fde0ff */
[----:B------:R-:W-:-:S04]  /*1c7a0*/  @!P5 IMAD R227, R227, R17, RZ ;  /* 0x00000011e3e3d224 */ /* 0x000fc800078e02ff */
[----:B------:R-:W-:-:S05]  /*1c7b0*/  @!P5 IMAD.X R11, R3, 0x1, R19, P6 ;  /* 0x00000001030bd824 */ /* 0x000fca00030e0613 */
        /* <DEDUP_REMOVED lines=16> */
[----:B------:R-:W-:Y:S01]  /*1c8c0*/  @!P5 STG.E.U8 desc[UR60][R10.64+0x69], R231 ;  /* 0x000069e70a00d986 */ /* 0x000fe2000c10113c */
[----:B------:R-:W-:-:S13]  /*1c8d0*/  ISETP.LT.OR P5, PT, R0, 0x61, !P2 ;  /* 0x000000610000780c */ /* 0x000fda00057a1670 */
[----:B------:R-:W-:-:S05]  /*1c8e0*/  @!P5 IMAD R216, R216, R17, RZ ;  /* 0x00000011d8d8d224 */ /* 0x000fca00078e02ff */
[----:B------:R-:W-:Y:S01]  /*1c8f0*/  @!P5 STG.E.U8 desc[UR60][R4.64+0x60], R216 ;  /* 0x000060d80400d986 */ /* 0x000fe2000c10113c */
[C---:B------:R-:W-:Y:S02]  /*1c900*/  ISETP.LT.OR P5, PT, R0.reuse, 0x62, !P2 ;  /* 0x000000620000780c */ /* 0x040fe400057a1670 */
[C---:B------:R-:W-:Y:S02]  /*1c910*/  ISETP.LT.OR P6, PT, R0.reuse, 0x61, !P1 ;  /* 0x000000610000780c */ /* 0x040fe40004fc1670 */
[----:B------:R-:W-:-:S09]  /*1c920*/  ISETP.LT.OR P3, PT, R0, 0x62, !P1 ;  /* 0x000000620000780c */ /* 0x000fd20004f61670 */
[----:B------:R-:W-:-:S05]  /*1c930*/  @!P5 IMAD R217, R217, R17, RZ ;  /* 0x00000011d9d9d224 */ /* 0x000fca00078e02ff */
[----:B------:R-:W-:Y:S01]  /*1c940*/  @!P5 STG.E.U8 desc[UR60][R4.64+0x61], R217 ;  /* 0x000061d90400d986 */ /* 0x000fe2000c10113c */
[----:B------:R-:W-:Y:S01]  /*1c950*/  ISETP.LT.OR P5, PT, R0, 0x69, !P2 ;  /* 0x000000690000780c */ /* 0x000fe200057a1670 */
[-C--:B------:R-:W-:Y:S02]  /*1c960*/  @!P6 IMAD R218, R218, R17.reuse, RZ ;  /* 0x00000011dadae224 */ /* 0x080fe400078e02ff */
[----:B------:R-:W-:-:S03]  /*1c970*/  @!P3 IMAD R219, R219, R17, RZ ;  /* 0x00000011dbdbb224 */ /* 0x000fc600078e02ff */
[----:B------:R0:W-:Y:S07]  /*1c980*/  @!P6 STG.E.U8 desc[UR60][R74.64+0x60], R218 ;  /* 0x000060da4a00e986 */ /* 0x0001ee000c10113c */
[----:B------:R-:W-:Y:S01]  /*1c990*/  @!P5 IMAD R220, R220, R17, RZ ;  /* 0x00000011dcdcd224 */ /* 0x000fe200078e02ff */
[----:B------:R1:W-:Y:S04]  /*1c9a0*/  @!P3 STG.E.U8 desc[UR60][R76.64+0x61], R219 ;  /* 0x000061db4c00b986 */ /* 0x0003e8000c10113c */
[----:B------:R-:W-:Y:S01]  /*1c9b0*/  @!P5 STG.E.U8 desc[UR60][R4.64+0x68], R220 ;  /* 0x000068dc0400d986 */ /* 0x000fe2000c10113c */
[----:B------:R-:W-:-:S02]  /*1c9c0*/  ISETP.LT.OR P5, PT, R0, 0x6a, !P2 ;  /* 0x0000006a0000780c */ /* 0x000fc400057a1670 */
[----:B------:R-:W-:Y:S01]  /*1c9d0*/  ISETP.LT.OR P3, PT, R0, 0x69, !P1 ;  /* 0x000000690000780c */ /* 0x000fe20004f61670 */
[----:B0-----:R-:W3:Y:S01]  /*1c9e0*/  LDL.LU.64 R74, [R1+0x388] ;  /* 0x00038800014a7983 */ /* 0x001ee20000300a00 */
[----:B------:R-:W-:-:S03]  /*1c9f0*/  ISETP.GE.AND P6, PT, R18, 0x1, PT ;  /* 0x000000011200780c */ /* 0x000fc60003fc6270 */
[----:B-1----:R-:W3:Y:S06]  /*1ca00*/  LDL.LU.64 R76, [R1+0x380] ;  /* 0x00038000014c7983 */ /* 0x002eec0000300a00 */
[----:B------:R-:W-:-:S05]  /*1ca10*/  @!P5 IMAD R221, R221, R17, RZ ;  /* 0x00000011ddddd224 */ /* 0x000fca00078e02ff */
[----:B------:R-:W-:Y:S01]  /*1ca20*/  @!P5 STG.E.U8 desc[UR60][R4.64+0x69], R221 ;  /* 0x000069dd0400d986 */ /* 0x000fe2000c10113c */
[----:B------:R-:W-:Y:S01]  /*1ca30*/  ISETP.LT.OR P5, PT, R0, 0x6a, !P1 ;  /* 0x0000006a0000780c */ /* 0x000fe20004fa1670 */
[----:B------:R-:W-:-:S05]  /*1ca40*/  @!P3 IMAD R222, R222, R17, RZ ;  /* 0x00000011dedeb224 */ /* 0x000fca00078e02ff */
[----:B------:R0:W-:Y:S07]  /*1ca50*/  @!P3 STG.E.U8 desc[UR60][R78.64+0x68], R222 ;  /* 0x000068de4e00b986 */ /* 0x0001ee000c10113c */
[----:B------:R-:W-:-:S05]  /*1ca60*/  @!P5 IMAD R223, R223, R17, RZ ;  /* 0x00000011dfdfd224 */ /* 0x000fca00078e02ff */
[----:B------:R1:W-:Y:S01]  /*1ca70*/  @!P5 STG.E.U8 desc[UR60][R64.64+0x69], R223 ;  /* 0x000069df4000d986 */ /* 0x0003e2000c10113c */
[----:B------:R-:W-:-:S03]  /*1ca80*/  ISETP.LT.OR P5, PT, R0, 0x71, !P6 ;  /* 0x000000710000780c */ /* 0x000fc600077a1670 */
[----:B0-----:R-:W3:Y:S01]  /*1ca90*/  LDL.LU.64 R78, [R1+0x378] ;  /* 0x00037800014e7983 */ /* 0x001ee20000300a00 */
[----:B------:R-:W-:-:S09]  /*1caa0*/  LOP3.LUT P3, RZ, R22, 0x200, RZ, 0xc0, !PT ;  /* 0x0000020016ff7812 */ /* 0x000fd2000786c0ff */
[----:B------:R-:W-:Y:S01]  /*1cab0*/  @!P5 IMAD R208, R208, R17, RZ ;  /* 0x00000011d0d0d224 */ /* 0x000fe200078e02ff */
[----:B-1----:R-:W3:Y:S04]  /*1cac0*/  LDL.LU.64 R64, [R1+0x370] ;  /* 0x0003700001407983 */ /* 0x002ee80000300a00 */
[----:B------:R-:W-:Y:S01]  /*1cad0*/  @!P5 STG.E.U8 desc[UR60][R6.64+0x70], R208 ;  /* 0x000070d00600d986 */ /* 0x000fe2000c10113c */
[----:B------:R-:W-:-:S13]  /*1cae0*/  ISETP.LT.OR P5, PT, R0, 0x72, !P6 ;  /* 0x000000720000780c */ /* 0x000fda00077a1670 */
[----:B------:R-:W-:-:S05]  /*1caf0*/  @!P5 IMAD R209, R209, R17, RZ ;  /* 0x00000011d1d1d224 */ /* 0x000fca00078e02ff */
        /* <DEDUP_REMOVED lines=26> */
[----:B------:R-:W-:Y:S01]  /*1cca0*/  @!P5 IADD3 R10, P6, R23, R2, RZ ;  /* 0x00000002170ad210 */ /* 0x000fe20007fde0ff */
        /* <DEDUP_REMOVED lines=27> */
[----:B------:R-:W-:Y:S02]  /*1ce60*/  ISETP.LT.OR P5, PT, R0, 0x72, !P2 ;  /* 0x000000720000780c */ /* 0x000fe400057a1670 */
[----:B------:R-:W-:Y:S02]  /*1ce70*/  LOP3.LUT R22, R22, 0xfffffeff, RZ, 0xc0, !PT ;  /* 0xfffffeff16167812 */ /* 0x000fe400078ec0ff */
[----:B------:R-:W-:Y:S02]  /*1ce80*/  ISETP.LT.OR P6, PT, R0, 0x71, !P1 ;  /* 0x000000710000780c */ /* 0x000fe40004fc1670 */
[----:B------:R-:W-:Y:S02]  /*1ce90*/  @P3 LOP3.LUT R22, R22, 0x100, RZ, 0xfc, !PT ;  /* 0x0000010016163812 */ /* 0x000fe400078efcff */
[----:B------:R-:W-:-:S05]  /*1cea0*/  ISETP.LT.OR P3, PT, R0, 0x72, !P1 ;  /* 0x000000720000780c */ /* 0x000fca0004f61670 */
        /* <DEDUP_REMOVED lines=23> */
[----:B------:R-:W-:-:S03]  /*1d020*/  LOP3.LUT P3, RZ, R22, 0x100, RZ, 0xc0, !PT ;  /* 0x0000010016ff7812 */ /* 0x000fc6000786c0ff */
[----:B-1----:R-:W3:Y:S06]  /*1d030*/  LDL.LU.64 R56, [R1+0x350] ;  /* 0x0003500001387983 */ /* 0x002eec0000300a00 */
        /* <DEDUP_REMOVED lines=58> */
[C---:B------:R-:W-:Y:S02]  /*1d3e0*/  ISETP.LT.OR P5, PT, R0.reuse, 0x82, !P2 ;  /* 0x000000820000780c */ /* 0x040fe400057a1670 */
[----:B------:R-:W-:Y:S02]  /*1d3f0*/  P2R R184, PR, RZ, 0x8 ;  /* 0x00000008ffb87803 */ /* 0x000fe40000000000 */
[C---:B------:R-:W-:Y:S02]  /*1d400*/  ISETP.LT.OR P6, PT, R0.reuse, 0x81, !P1 ;  /* 0x000000810000780c */ /* 0x040fe40004fc1670 */
[----:B------:R-:W-:-:S07]  /*1d410*/  ISETP.LT.OR P3, PT, R0, 0x82, !P1 ;  /* 0x000000820000780c */ /* 0x000fce0004f61670 */
[----:B------:R-:W-:-:S05]  /*1d420*/  @!P5 IMAD R169, R169, R17, RZ ;  /* 0x00000011a9a9d224 */ /* 0x000fca00078e02ff */
[----:B------:R-:W-:Y:S01]  /*1d430*/  @!P5 STG.E.U8 desc[UR60][R4.64+0x81], R169 ;  /* 0x000081a90400d986 */ /* 0x000fe2000c10113c */
[----:B------:R-:W-:Y:S01]  /*1d440*/  ISETP.LT.OR P5, PT, R0, 0x89, !P2 ;  /* 0x000000890000780c */ /* 0x000fe200057a1670 */
[-C--:B------:R-:W-:Y:S02]  /*1d450*/  @!P6 IMAD R170, R170, R17.reuse, RZ ;  /* 0x00000011aaaae224 */ /* 0x080fe400078e02ff */
[----:B------:R-:W-:-:S03]  /*1d460*/  @!P3 IMAD R171, R171, R17, RZ ;  /* 0x00000011ababb224 */ /* 0x000fc600078e02ff */
[----:B------:R1:W-:Y:S07]  /*1d470*/  @!P6 STG.E.U8 desc[UR60][R58.64+0x80], R170 ;  /* 0x000080aa3a00e986 */ /* 0x0003ee000c10113c */
[----:B0-----:R-:W-:Y:S01]  /*1d480*/  @!P5 IMAD R11, R172, R17, RZ ;  /* 0x00000011ac0bd224 */ /* 0x001fe200078e02ff */
[----:B------:R0:W-:Y:S04]  /*1d490*/  @!P3 STG.E.U8 desc[UR60][R60.64+0x81], R171 ;  /* 0x000081ab3c00b986 */ /* 0x0001e8000c10113c */
[----:B------:R-:W-:Y:S01]  /*1d4a0*/  @!P5 STG.E.U8 desc[UR60][R4.64+0x88], R11 ;  /* 0x0000880b0400d986 */ /* 0x000fe2000c10113c */
[----:B------:R-:W-:-:S02]  /*1d4b0*/  ISETP.LT.OR P5, PT, R0, 0x8a, !P2 ;  /* 0x0000008a0000780c */ /* 0x000fc400057a1670 */
[----:B------:R-:W-:Y:S01]  /*1d4c0*/  ISETP.LT.OR P3, PT, R0, 0x89, !P1 ;  /* 0x000000890000780c */ /* 0x000fe20004f61670 */
[----:B-1----:R-:W3:Y:S01]  /*1d4d0*/  LDL.LU.64 R58, [R1+0x348] ;  /* 0x00034800013a7983 */ /* 0x002ee20000300a00 */
[----:B------:R-:W-:-:S03]  /*1d4e0*/  ISETP.GE.AND P6, PT, R18, 0x1, PT ;  /* 0x000000011200780c */ /* 0x000fc60003fc6270 */
[----:B0-----:R-:W3:Y:S06]  /*1d4f0*/  LDL.LU.64 R60, [R1+0x340] ;  /* 0x00034000013c7983 */ /* 0x001eec0000300a00 */
        /* <DEDUP_REMOVED lines=9> */
[----:B------:R-:W-:-:S03]  /*1d590*/  ISETP.NE.AND P3, PT, R184, RZ, PT ;  /* 0x000000ffb800720c */ /* 0x000fc60003f65270 */
[----:B-1----:R-:W3:Y:S06]  /*1d5a0*/  LDL.LU.64 R48, [R1+0x330] ;  /* 0x0003300001307983 */ /* 0x002eec0000300a00 */
[----:B------:R-:W-:-:S05]  /*1d5b0*/  @!P5 IMAD R169, R160, R17, RZ ;  /* 0x00000011a0a9d224 */ /* 0x000fca00078e02ff */
[----:B------:R0:W-:Y:S01]  /*1d5c0*/  @!P5 STG.E.U8 desc[UR60][R6.64+0x90], R169 ;  /* 0x000090a90600d986 */ /* 0x0001e2000c10113c */
[----:B------:R-:W-:-:S13]  /*1d5d0*/  ISETP.LT.OR P5, PT, R0, 0x92, !P6 ;  /* 0x000000920000780c */ /* 0x000fda00077a1670 */
[----:B------:R-:W-:-:S05]  /*1d5e0*/  @!P5 IMAD R161, R161, R17, RZ ;  /* 0x00000011a1a1d224 */ /* 0x000fca00078e02ff */
[----:B------:R-:W-:Y:S01]  /*1d5f0*/  @!P5 STG.E.U8 desc[UR60][R6.64+0x91], R161 ;  /* 0x000091a10600d986 */ /* 0x000fe2000c10113c */
[----:B------:R-:W-:-:S13]  /*1d600*/  ISETP.LT.OR P5, PT, R0, 0x91, !P3 ;  /* 0x000000910000780c */ /* 0x000fda0005fa1670 */
[----:B------:R-:W-:-:S05]  /*1d610*/  @!P5 IMAD R11, R162, R17, RZ ;  /* 0x00000011a20bd224 */ /* 0x000fca00078e02ff */
[----:B------:R1:W-:Y:S01]  /*1d620*/  @!P5 STG.E.U8 desc[UR60][R8.64+0x90], R11 ;  /* 0x0000900b0800d986 */ /* 0x0003e2000c10113c */
[----:B------:R-:W-:-:S13]  /*1d630*/  ISETP.LT.OR P5, PT, R0, 0x92, !P3 ;  /* 0x000000920000780c */ /* 0x000fda0005fa1670 */
[----:B------:R-:W-:-:S05]  /*1d640*/  @!P5 IMAD R163, R163, R17, RZ ;  /* 0x00000011a3a3d224 */ /* 0x000fca00078e02ff */
[----:B------:R2:W-:Y:S01]  /*1d650*/  @!P5 STG.E.U8 desc[UR60][R8.64+0x91], R163 ;  /* 0x000091a30800d986 */ /* 0x0005e2000c10113c */
[----:B------:R-:W-:-:S13]  /*1d660*/  ISETP.LT.OR P5, PT, R0, 0x99, !P6 ;  /* 0x000000990000780c */ /* 0x000fda00077a1670 */
[----:B0-----:R-:W-:-:S05]  /*1d670*/  @!P5 IMAD R169, R164, R17, RZ ;  /* 0x00000011a4a9d224 */ /* 0x001fca00078e02ff */
[----:B------:R-:W-:Y:S01]  /*1d680*/  @!P5 STG.E.U8 desc[UR60][R6.64+0x98], R169 ;  /* 0x000098a90600d986 */ /* 0x000fe2000c10113c */
[----:B------:R-:W-:-:S13]  /*1d690*/  ISETP.LT.OR P5, PT, R0, 0x9a, !P6 ;  /* 0x0000009a0000780c */ /* 0x000fda00077a1670 */
[----:B------:R-:W-:-:S05]  /*1d6a0*/  @!P5 IMAD R165, R165, R17, RZ ;  /* 0x00000011a5a5d224 */ /* 0x000fca00078e02ff */
[----:B------:R0:W-:Y:S01]  /*1d6b0*/  @!P5 STG.E.U8 desc[UR60][R6.64+0x99], R165 ;  /* 0x000099a50600d986 */ /* 0x0001e2000c10113c */
[----:B------:R-:W-:-:S13]  /*1d6c0*/  ISETP.LT.OR P5, PT, R0, 0x99, !P3 ;  /* 0x000000990000780c */ /* 0x000fda0005fa1670 */
[----:B-1----:R-:W-:-:S05]  /*1d6d0*/  @!P5 IMAD R11, R166, R17, RZ ;  /* 0x00000011a60bd224 */ /* 0x002fca00078e02ff */
        /* <DEDUP_REMOVED lines=8> */
[----:B--2---:R-:W-:-:S05]  /*1d760*/  @!P5 IMAD R163, R153, R17, RZ ;  /* 0x0000001199a3d224 */ /* 0x004fca00078e02ff */
[----:B------:R-:W-:Y:S01]  /*1d770*/  @!P5 STG.E.U8 desc[UR60][R2.64+0x91], R163 ;  /* 0x000091a30200d986 */ /* 0x000fe2000c10113c */
[----:B------:R-:W-:-:S13]  /*1d780*/  ISETP.LT.OR P5, PT, R0, 0x91, !P0 ;  /* 0x000000910000780c */ /* 0x000fda00047a1670 */
[----:B------:R-:W-:Y:S01]  /*1d790*/  @!P5 IADD3 R10, P6, R23, R2, RZ ;  /* 0x00000002170ad210 */ /* 0x000fe20007fde0ff */
[----:B0-----:R-:W-:-:S04]  /*1d7a0*/  @!P5 IMAD R165, R154, R17, RZ ;  /* 0x000000119aa5d224 */ /* 0x001fc800078e02ff */
[----:B-1----:R-:W-:-:S05]  /*1d7b0*/  @!P5 IMAD.X R11, R3, 0x1, R19, P6 ;  /* 0x00000001030bd824 */ /* 0x002fca00030e0613 */
[----:B------:R0:W-:Y:S01]  /*1d7c0*/  @!P5 STG.E.U8 desc[UR60][R10.64+0x90], R165 ;  /* 0x000090a50a00d986 */ /* 0x0001e2000c10113c */
[----:B------:R-:W-:-:S13]  /*1d7d0*/  ISETP.LT.OR P5, PT, R0, 0x92, !P0 ;  /* 0x000000920000780c */ /* 0x000fda00047a1670 */
[----:B------:R-:W-:Y:S01]  /*1d7e0*/  @!P5 IADD3 R152, P6, R23, R2, RZ ;  /* 0x000000021798d210 */ /* 0x000fe20007fde0ff */
[----:B------:R-:W-:-:S04]  /*1d7f0*/  @!P5 IMAD R155, R155, R17, RZ ;  /* 0x000000119b9bd224 */ /* 0x000fc800078e02ff */
[----:B------:R-:W-:-:S05]  /*1d800*/  @!P5 IMAD.X R153, R3, 0x1, R19, P6 ;  /* 0x000000010399d824 */ /* 0x000fca00030e0613 */
[----:B------:R1:W-:Y:S01]  /*1d810*/  @!P5 STG.E.U8 desc[UR60][R152.64+0x91], R155 ;  /* 0x0000919b9800d986 */ /* 0x0003e2000c10113c */
[----:B------:R-:W-:-:S13]  /*1d820*/  ISETP.LT.OR P5, PT, R0, 0x99, !P4 ;  /* 0x000000990000780c */ /* 0x000fda00067a1670 */
[----:B----4-:R-:W-:-:S05]  /*1d830*/  @!P5 IMAD R161, R156, R17, RZ ;  /* 0x000000119ca1d224 */ /* 0x010fca00078e02ff */
[----:B------:R-:W-:Y:S01]  /*1d840*/  @!P5 STG.E.U8 desc[UR60][R2.64+0x98], R161 ;  /* 0x000098a10200d986 */ /* 0x000fe2000c10113c */
[----:B------:R-:W-:-:S13]  /*1d850*/  ISETP.LT.OR P5, PT, R0, 0x9a, !P4 ;  /* 0x0000009a0000780c */ /* 0x000fda00067a1670 */
[----:B------:R-:W-:-:S05]  /*1d860*/  @!P5 IMAD R157, R157, R17, RZ ;  /* 0x000000119d9dd224 */ /* 0x000fca00078e02ff */
[----:B------:R2:W-:Y:S01]  /*1d870*/  @!P5 STG.E.U8 desc[UR60][R2.64+0x99], R157 ;  /* 0x0000999d0200d986 */ /* 0x0005e2000c10113c */
[----:B------:R-:W-:-:S13]  /*1d880*/  ISETP.LT.OR P5, PT, R0, 0x99, !P0 ;  /* 0x000000990000780c */ /* 0x000fda00047a1670 */
[----:B0-----:R-:W-:Y:S01]  /*1d890*/  @!P5 IADD3 R10, P6, R23, R2, RZ ;  /* 0x00000002170ad210 */ /* 0x001fe20007fde0ff */
[----:B-1----:R-:W-:-:S04]  /*1d8a0*/  @!P5 IMAD R155, R158, R17, RZ ;  /* 0x000000119e9bd224 */ /* 0x002fc800078e02ff */
[----:B------:R-:W-:-:S05]  /*1d8b0*/  @!P5 IMAD.X R11, R3, 0x1, R19, P6 ;  /* 0x00000001030bd824 */ /* 0x000fca00030e0613 */
[----:B------:R0:W-:Y:S01]  /*1d8c0*/  @!P5 STG.E.U8 desc[UR60][R10.64+0x98], R155 ;  /* 0x0000989b0a00d986 */ /* 0x0001e2000c10113c */
[----:B------:R-:W-:-:S13]  /*1d8d0*/  ISETP.LT.OR P5, PT, R0, 0x9a, !P0 ;  /* 0x0000009a0000780c */ /* 0x000fda00047a1670 */
[----:B------:R-:W-:Y:S01]  /*1d8e0*/  @!P5 IADD3 R152, P6, R23, R2, RZ ;  /* 0x000000021798d210 */ /* 0x000fe20007fde0ff */
[----:B------:R-:W-:-:S04]  /*1d8f0*/  @!P5 IMAD R159, R159, R17, RZ ;  /* 0x000000119f9fd224 */ /* 0x000fc800078e02ff */
[----:B------:R-:W-:-:S05]  /*1d900*/  @!P5 IMAD.X R153, R3, 0x1, R19, P6 ;  /* 0x000000010399d824 */ /* 0x000fca00030e0613 */
[----:B------:R-:W-:Y:S01]  /*1d910*/  @!P5 STG.E.U8 desc[UR60][R152.64+0x99], R159 ;  /* 0x0000999f9800d986 */ /* 0x000fe2000c10113c */
[----:B------:R-:W-:-:S13]  /*1d920*/  ISETP.LT.OR P5, PT, R0, 0x91, !P2 ;  /* 0x000000910000780c */ /* 0x000fda00057a1670 */
[----:B--2---:R-:W-:-:S05]  /*1d930*/  @!P5 IMAD R157, R144, R17, RZ ;  /* 0x00000011909dd224 */ /* 0x004fca00078e02ff */
        /* <DEDUP_REMOVED lines=16> */
[----:B-1----:R-:W2:Y:S01]  /*1da40*/  LDL.LU.64 R50, [R1+0x328] ;  /* 0x0003280001327983 */ /* 0x002ea20000300a00 */
[----:B------:R-:W-:-:S03]  /*1da50*/  ISETP.GE.AND P6, PT, R18, 0x1, PT ;  /* 0x000000011200780c */ /* 0x000fc60003fc6270 */
[----:B0-----:R-:W4:Y:S06]  /*1da60*/  LDL.LU.64 R52, [R1+0x320] ;  /* 0x0003200001347983 */ /* 0x001f2c0000300a00 */
        /* <DEDUP_REMOVED lines=8> */
[----:B0-----:R-:W4:Y:S01]  /*1daf0*/  LDL.LU.64 R54, [R1+0x318] ;  /* 0x0003180001367983 */ /* 0x001f220000300a00 */
[----:B------:R-:W-:-:S03]  /*1db00*/  ISETP.NE.AND P3, PT, R160, RZ, PT ;  /* 0x000000ffa000720c */ /* 0x000fc60003f65270 */
[----:B-1----:R-:W4:Y:S06]  /*1db10*/  LDL.LU.64 R40, [R1+0x310] ;  /* 0x0003100001287983 */ /* 0x002f2c0000300a00 */
        /* <DEDUP_REMOVED lines=27> */
[----:B---3--:R-:W-:-:S05]  /*1dcd0*/  @!P5 IMAD R139, R129, R17, RZ ;  /* 0x00000011818bd224 */ /* 0x008fca00078e02ff */
        /* <DEDUP_REMOVED lines=28> */
[----:B---3--:R-:W-:-:S05]  /*1dea0*/  @!P5 IMAD R133, R120, R17, RZ ;  /* 0x000000117885d224 */ /* 0x008fca00078e02ff */
        /* <DEDUP_REMOVED lines=199> */
[----:B------:R-:W-:Y:S01]  /*1eb20*/  @!P5 STG.E.U8 desc[UR60][R236.64+0xc9], R79 ;  /* 0x0000c94fec00d986 */ /* 0x000fe2000c10113c */
[----:B------:R-:W-:-:S03]  /*1eb30*/  ISETP.LT.OR P5, PT, R0, 0xd1, !P6 ;  /* 0x000000d10000780c */ /* 0x000fc600077a1670 */
[----:B0-----:R-:W3:Y:S10]  /*1eb40*/  LDL.LU.64 R30, [R1+0x2b8] ;  /* 0x0002b800011e7983 */ /* 0x001ef40000300a00 */
[----:B------:R-:W-:-:S05]  /*1eb50*/  @!P5 IMAD R73, R64, R17, RZ ;  /* 0x000000114049d224 */ /* 0x000fca00078e02ff */
[----:B------:R0:W-:Y:S01]  /*1eb60*/  @!P5 STG.E.U8 desc[UR60][R6.64+0xd0], R73 ;  /* 0x0000d0490600d986 */ /* 0x0001e2000c10113c */
[----:B------:R-:W-:Y:S02]  /*1eb70*/  ISETP.LT.OR P5, PT, R0, 0xd2, !P6 ;  /* 0x000000d20000780c */ /* 0x000fe400077a1670 */
[----:B------:R-:W-:-:S11]  /*1eb80*/  ISETP.NE.AND P3, PT, R88, RZ, PT ;  /* 0x000000ff5800720c */ /* 0x000fd60003f65270 */
        /* <DEDUP_REMOVED lines=51> */
[----:B------:R1:W-:Y:S01]  /*1eec0*/  @!P5 STG.E.U8 desc[UR60][R56.64+0xd9], R63 ;  /* 0x0000d93f3800d986 */ /* 0x0003e2000c10113c */
        /* <DEDUP_REMOVED lines=8> */
[----:B------:R2:W-:Y:S01]  /*1ef50*/  @!P5 STG.E.U8 desc[UR60][R4.64+0xd1], R49 ;  /* 0x0000d1310400d986 */ /* 0x0005e2000c10113c */
[----:B------:R-:W-:Y:S01]  /*1ef60*/  ISETP.LT.OR P5, PT, R0, 0xd9, !P2 ;  /* 0x000000d90000780c */ /* 0x000fe200057a1670 */
[-C--:B0-----:R-:W-:Y:S02]  /*1ef70*/  @!P6 IMAD R11, R50, R17.reuse, RZ ;  /* 0x00000011320be224 */ /* 0x081fe400078e02ff */
[----:B------:R-:W-:-:S03]  /*1ef80*/  @!P3 IMAD R51, R51, R17, RZ ;  /* 0x000000113333b224 */ /* 0x000fc600078e02ff */
[----:B------:R0:W-:Y:S07]  /*1ef90*/  @!P6 STG.E.U8 desc[UR60][R234.64+0xd0], R11 ;  /* 0x0000d00bea00e986 */ /* 0x0001ee000c10113c */
[----:B-1----:R-:W-:Y:S01]  /*1efa0*/  @!P5 IMAD R57, R52, R17, RZ ;  /* 0x000000113439d224 */ /* 0x002fe200078e02ff */
[----:B------:R1:W-:Y:S04]  /*1efb0*/  @!P3 STG.E.U8 desc[UR60][R20.64+0xd1], R51 ;  /* 0x0000d1331400b986 */ /* 0x0003e8000c10113c */
[----:B------:R-:W-:Y:S01]  /*1efc0*/  @!P5 STG.E.U8 desc[UR60][R4.64+0xd8], R57 ;  /* 0x0000d8390400d986 */ /* 0x000fe2000c10113c */
[----:B------:R-:W-:-:S02]  /*1efd0*/  ISETP.LT.OR P5, PT, R0, 0xda, !P2 ;  /* 0x000000da0000780c */ /* 0x000fc400057a1670 */
[----:B------:R-:W-:-:S11]  /*1efe0*/  ISETP.LT.OR P3, PT, R0, 0xd9, !P1 ;  /* 0x000000d90000780c */ /* 0x000fd60004f61670 */
[----:B------:R-:W-:-:S05]  /*1eff0*/  @!P5 IMAD R53, R53, R17, RZ ;  /* 0x000000113535d224 */ /* 0x000fca00078e02ff */
[----:B------:R-:W-:Y:S01]  /*1f000*/  @!P5 STG.E.U8 desc[UR60][R4.64+0xd9], R53 ;  /* 0x0000d9350400d986 */ /* 0x000fe2000c10113c */
[----:B------:R-:W-:Y:S01]  /*1f010*/  ISETP.LT.OR P5, PT, R0, 0xda, !P1 ;  /* 0x000000da0000780c */ /* 0x000fe20004fa1670 */
[-C--:B--2---:R-:W-:Y:S01]  /*1f020*/  @!P3 IMAD R49, R54, R17.reuse, RZ ;  /* 0x000000113631b224 */ /* 0x084fe200078e02ff */
[----:B------:R-:W-:Y:S02]  /*1f030*/  ISETP.GE.AND P6, PT, R18, 0x1, PT ;  /* 0x000000011200780c */ /* 0x000fe40003fc6270 */
[----:B------:R2:W5:Y:S04]  /*1f040*/  LDL.LU R18, [R1+0x2b0] ;  /* 0x0002b00001127983 */ /* 0x0005680000300800 */
[----:B------:R-:W-:Y:S05]  /*1f050*/  @!P3 STG.E.U8 desc[UR60][R14.64+0xd8], R49 ;  /* 0x0000d8310e00b986 */ /* 0x000fea000c10113c */
[----:B------:R-:W-:-:S05]  /*1f060*/  @!P5 IMAD R55, R55, R17, RZ ;  /* 0x000000113737d224 */ /* 0x000fca00078e02ff */
[----:B------:R-:W-:Y:S01]  /*1f070*/  @!P5 STG.E.U8 desc[UR60][R12.64+0xd9], R55 ;  /* 0x0000d9370c00d986 */ /* 0x000fe2000c10113c */
[----:B------:R-:W-:-:S13]  /*1f080*/  ISETP.LT.OR P5, PT, R0, 0xe1, !P6 ;  /* 0x000000e10000780c */ /* 0x000fda00077a1670 */
[----:B0-----:R-:W-:-:S05]  /*1f090*/  @!P5 IMAD R11, R40, R17, RZ ;  /* 0x00000011280bd224 */ /* 0x001fca00078e02ff */
[----:B------:R0:W-:Y:S01]  /*1f0a0*/  @!P5 STG.E.U8 desc[UR60][R6.64+0xe0], R11 ;  /* 0x0000e00b0600d986 */ /* 0x0001e2000c10113c */
[----:B------:R-:W-:Y:S02]  /*1f0b0*/  ISETP.LT.OR P5, PT, R0, 0xe2, !P6 ;  /* 0x000000e20000780c */ /* 0x000fe400077a1670 */
[----:B------:R-:W-:-:S11]  /*1f0c0*/  ISETP.NE.AND P3, PT, R64, RZ, PT ;  /* 0x000000ff4000720c */ /* 0x000fd60003f65270 */
[----:B------:R-:W-:-:S05]  /*1f0d0*/  @!P5 IMAD R41, R41, R17, RZ ;  /* 0x000000112929d224 */ /* 0x000fca00078e02ff */
[----:B------:R-:W-:Y:S01]  /*1f0e0*/  @!P5 STG.E.U8 desc[UR60][R6.64+0xe1], R41 ;  /* 0x0000e1290600d986 */ /* 0x000fe2000c10113c */
[----:B------:R-:W-:-:S13]  /*1f0f0*/  ISETP.LT.OR P5, PT, R0, 0xe1, !P3 ;  /* 0x000000e10000780c */ /* 0x000fda0005fa1670 */
[----:B-1----:R-:W-:-:S05]  /*1f100*/  @!P5 IMAD R21, R42, R17, RZ ;  /* 0x000000112a15d224 */ /* 0x002fca00078e02ff */
[----:B------:R-:W-:Y:S01]  /*1f110*/  @!P5 STG.E.U8 desc[UR60][R8.64+0xe0], R21 ;  /* 0x0000e0150800d986 */ /* 0x000fe2000c10113c */
[----:B------:R-:W-:-:S13]  /*1f120*/  ISETP.LT.OR P5, PT, R0, 0xe2, !P3 ;  /* 0x000000e20000780c */ /* 0x000fda0005fa1670 */
[----:B------:R-:W-:-:S05]  /*1f130*/  @!P5 IMAD R43, R43, R17, RZ ;  /* 0x000000112b2bd224 */ /* 0x000fca00078e02ff */
[----:B------:R-:W-:Y:S01]  /*1f140*/  @!P5 STG.E.U8 desc[UR60][R8.64+0xe1], R43 ;  /* 0x0000e12b0800d986 */ /* 0x000fe2000c10113c */
[C---:B------:R-:W-:Y:S02]  /*1f150*/  ISETP.LT.OR P5, PT, R0.reuse, 0xe9, !P6 ;  /* 0x000000e90000780c */ /* 0x040fe400077a1670 */
[----:B------:R-:W-:-:S11]  /*1f160*/  ISETP.LT.OR P6, PT, R0, 0xea, !P6 ;  /* 0x000000ea0000780c */ /* 0x000fd600077c1670 */
[----:B0-----:R-:W-:-:S05]  /*1f170*/  @!P5 IMAD R11, R44, R17, RZ ;  /* 0x000000112c0bd224 */ /* 0x001fca00078e02ff */
[----:B------:R0:W-:Y:S01]  /*1f180*/  @!P5 STG.E.U8 desc[UR60][R6.64+0xe8], R11 ;  /* 0x0000e80b0600d986 */ /* 0x0001e2000c10113c */
[C---:B------:R-:W-:Y:S02]  /*1f190*/  ISETP.LT.OR P5, PT, R0.reuse, 0xe9, !P3 ;  /* 0x000000e90000780c */ /* 0x040fe40005fa1670 */
[----:B------:R-:W-:Y:S01]  /*1f1a0*/  ISETP.LT.OR P3, PT, R0, 0xea, !P3 ;  /* 0x000000ea0000780c */ /* 0x000fe20005f61670 */
[----:B------:R-:W-:-:S05]  /*1f1b0*/  @!P6 IMAD R45, R45, R17, RZ ;  /* 0x000000112d2de224 */ /* 0x000fca00078e02ff */
[----:B------:R1:W-:Y:S01]  /*1f1c0*/  @!P6 STG.E.U8 desc[UR60][R6.64+0xe9], R45 ;  /* 0x0000e92d0600e986 */ /* 0x0003e2000c10113c */
[----:B------:R-:W-:-:S04]  /*1f1d0*/  ISETP.LT.OR P6, PT, R0, 0xe1, !P4 ;  /* 0x000000e10000780c */ /* 0x000fc800067c1670 */
[-C--:B------:R-:W-:Y:S02]  /*1f1e0*/  @!P5 IMAD R13, R46, R17.reuse, RZ ;  /* 0x000000112e0dd224 */ /* 0x080fe400078e02ff */
[----:B------:R-:W-:-:S03]  /*1f1f0*/  @!P3 IMAD R47, R47, R17, RZ ;  /* 0x000000112f2fb224 */ /* 0x000fc600078e02ff */
[----:B------:R4:W-:Y:S01]  /*1f200*/  @!P5 STG.E.U8 desc[UR60][R8.64+0xe8], R13 ;  /* 0x0000e80d0800d986 */ /* 0x0009e2000c10113c */
[----:B------:R-:W-:-:S03]  /*1f210*/  ISETP.LT.OR P5, PT, R0, 0xe2, !P4 ;  /* 0x000000e20000780c */ /* 0x000fc600067a1670 */
[----:B------:R3:W-:Y:S01]  /*1f220*/  @!P3 STG.E.U8 desc[UR60][R8.64+0xe9], R47 ;  /* 0x0000e92f0800b986 */ /* 0x0007e2000c10113c */
[----:B------:R-:W-:Y:S01]  /*1f230*/  ISETP.LT.OR P3, PT, R0, 0xe1, !P0 ;  /* 0x000000e10000780c */ /* 0x000fe20004761670 */
[----:B0-----:R-:W-:-:S05]  /*1f240*/  @!P6 IMAD R11, R32, R17, RZ ;  /* 0x00000011200be224 */ /* 0x001fca00078e02ff */
[----:B------:R0:W-:Y:S03]  /*1f250*/  @!P6 STG.E.U8 desc[UR60][R2.64+0xe0], R11 ;  /* 0x0000e00b0200e986 */ /* 0x0001e6000c10113c */
[----:B------:R-:W-:Y:S01]  /*1f260*/  @!P5 IMAD R33, R33, R17, RZ ;  /* 0x000000112121d224 */ /* 0x000fe200078e02ff */
[----:B------:R-:W-:-:S04]  /*1f270*/  ISETP.LT.OR P6, PT, R0, 0xe2, !P0 ;  /* 0x000000e20000780c */ /* 0x000fc800047c1670 */
[----:B------:R-:W-:Y:S01]  /*1f280*/  @!P5 STG.E.U8 desc[UR60][R2.64+0xe1], R33 ;  /* 0x0000e1210200d986 */ /* 0x000fe2000c10113c */
[----:B-1----:R-:W-:Y:S01]  /*1f290*/  @!P3 IADD3 R6, P5, R23, R2, RZ ;  /* 0x000000021706b210 */ /* 0x002fe20007fbe0ff */
[----:B----4-:R-:W-:-:S04]  /*1f2a0*/  @!P3 IMAD R13, R34, R17, RZ ;  /* 0x00000011220db224 */ /* 0x010fc800078e02ff */
[----:B------:R-:W-:-:S03]  /*1f2b0*/  @!P3 IMAD.X R7, R3, 0x1, R19, P5 ;  /* 0x000000010307b824 */ /* 0x000fc600028e0613 */
[----:B---3--:R-:W-:Y:S02]  /*1f2c0*/  @!P6 IADD3 R8, P5, R23, R2, RZ ;  /* 0x000000021708e210 */ /* 0x008fe40007fbe0ff */
[----:B------:R1:W-:Y:S01]  /*1f2d0*/  @!P3 STG.E.U8 desc[UR60][R6.64+0xe0], R13 ;  /* 0x0000e00d0600b986 */ /* 0x0003e2000c10113c */
[C---:B------:R-:W-:Y:S02]  /*1f2e0*/  ISETP.LT.OR P3, PT, R0.reuse, 0xe9, !P4 ;  /* 0x000000e90000780c */ /* 0x040fe40006761670 */
[----:B------:R-:W-:Y:S01]  /*1f2f0*/  @!P6 IMAD.X R9, R3, 0x1, R19, P5 ;  /* 0x000000010309e824 */ /* 0x000fe200028e0613 */
[C---:B------:R-:W-:Y:S02]  /*1f300*/  ISETP.LT.OR P5, PT, R0.reuse, 0xe9, !P0 ;  /* 0x000000e90000780c */ /* 0x040fe400047a1670 */
[C---:B------:R-:W-:Y:S01]  /*1f310*/  ISETP.LT.OR P4, PT, R0.reuse, 0xea, !P4 ;  /* 0x000000ea0000780c */ /* 0x040fe20006781670 */
[----:B------:R-:W-:Y:S01]  /*1f320*/  @!P6 IMAD R35, R35, R17, RZ ;  /* 0x000000112323e224 */ /* 0x000fe200078e02ff */
[----:B------:R-:W-:-:S06]  /*1f330*/  ISETP.LT.OR P0, PT, R0, 0xea, !P0 ;  /* 0x000000ea0000780c */ /* 0x000fcc0004701670 */
[-C--:B------:R-:W-:Y:S01]  /*1f340*/  @!P3 IMAD R15, R36, R17.reuse, RZ ;  /* 0x00000011240fb224 */ /* 0x080fe200078e02ff */
[----:B------:R-:W-:Y:S02]  /*1f350*/  @!P6 STG.E.U8 desc[UR60][R8.64+0xe1], R35 ;  /* 0x0000e1230800e986 */ /* 0x000fe4000c10113c */
[----:B------:R-:W-:Y:S02]  /*1f360*/  @!P5 IADD3 R10, P6, R23, R2, RZ ;  /* 0x00000002170ad210 */ /* 0x000fe40007fde0ff */
[----:B------:R3:W-:Y:S01]  /*1f370*/  @!P3 STG.E.U8 desc[UR60][R2.64+0xe8], R15 ;  /* 0x0000e80f0200b986 */ /* 0x0007e2000c10113c */
[C---:B------:R-:W-:Y:S01]  /*1f380*/  ISETP.LT.OR P3, PT, R0.reuse, 0xe1, !P2 ;  /* 0x000000e10000780c */ /* 0x040fe20005761670 */
[----:B------:R-:W-:Y:S02]  /*1f390*/  @!P4 IMAD R37, R37, R17, RZ ;  /* 0x000000112525c224 */ /* 0x000fe400078e02ff */
[----:B0-----:R-:W-:Y:S01]  /*1f3a0*/  @!P5 IMAD.X R11, R3, 0x1, R19, P6 ;  /* 0x00000001030bd824 */ /* 0x001fe200030e0613 */
[----:B------:R-:W-:-:S02]  /*1f3b0*/  ISETP.LT.OR P6, PT, R0, 0xe1, !P1 ;  /* 0x000000e10000780c */ /* 0x000fc40004fc1670 */
[----:B------:R-:W-:Y:S01]  /*1f3c0*/  @!P4 STG.E.U8 desc[UR60][R2.64+0xe9], R37 ;  /* 0x0000e9250200c986 */ /* 0x000fe2000c10113c */
[-C--:B-1----:R-:W-:Y:S01]  /*1f3d0*/  @!P0 IADD3 R6, P4, R23, R2.reuse, RZ ;  /* 0x0000000217068210 */ /* 0x082fe20007f9e0ff */
[-C--:B------:R-:W-:Y:S02]  /*1f3e0*/  @!P5 IMAD R13, R38, R17.reuse, RZ ;  /* 0x00000011260dd224 */ /* 0x080fe400078e02ff */
[-C--:B------:R-:W-:Y:S02]  /*1f3f0*/  @!P0 IMAD R39, R39, R17.reuse, RZ ;  /* 0x0000001127278224 */ /* 0x080fe400078e02ff */
[----:B------:R-:W-:Y:S01]  /*1f400*/  @!P0 IMAD.X R7, R3, 0x1, R19, P4 ;  /* 0x0000000103078824 */ /* 0x000fe200020e0613 */
[----:B------:R-:W-:Y:S01]  /*1f410*/  ISETP.LT.OR P4, PT, R0, 0xe2, !P2 ;  /* 0x000000e20000780c */ /* 0x000fe20005781670 */
[----:B---3--:R-:W-:Y:S01]  /*1f420*/  @!P3 IMAD R15, R24, R17, RZ ;  /* 0x00000011180fb224 */ /* 0x008fe200078e02ff */
[----:B------:R0:W-:Y:S04]  /*1f430*/  @!P5 STG.E.U8 desc[UR60][R10.64+0xe8], R13 ;  /* 0x0000e80d0a00d986 */ /* 0x0001e8000c10113c */
[----:B------:R1:W-:Y:S01]  /*1f440*/  @!P0 STG.E.U8 desc[UR60][R6.64+0xe9], R39 ;  /* 0x0000e92706008986 */ /* 0x0003e2000c10113c */
[----:B------:R-:W-:-:S03]  /*1f450*/  @!P6 IADD3 R8, P0, P5, R23, R2, R16 ;  /* 0x000000021708e210 */ /* 0x000fc60007d1e010 */
[----:B------:R3:W-:Y:S01]  /*1f460*/  @!P3 STG.E.U8 desc[UR60][R4.64+0xe0], R15 ;  /* 0x0000e00f0400b986 */ /* 0x0007e2000c10113c */
[C---:B------:R-:W-:Y:S02]  /*1f470*/  ISETP.LT.OR P3, PT, R0.reuse, 0xe2, !P1 ;  /* 0x000000e20000780c */ /* 0x040fe40004f61670 */
[----:B------:R-:W-:Y:S01]  /*1f480*/  @!P6 IADD3.X R9, R19, R3, R233, P0, P5 ;  /* 0x000000031309e210 */ /* 0x000fe200007ea4e9 */
[-C--:B------:R-:W-:Y:S01]  /*1f490*/  @!P4 IMAD R25, R25, R17.reuse, RZ ;  /* 0x000000111919c224 */ /* 0x080fe200078e02ff */
[----:B------:R-:W-:Y:S01]  /*1f4a0*/  ISETP.LT.OR P0, PT, R0, 0xe9, !P1 ;  /* 0x000000e90000780c */ /* 0x000fe20004f01670 */
[----:B0-----:R-:W-:Y:S01]  /*1f4b0*/  @!P6 IMAD R13, R26, R17, RZ ;  /* 0x000000111a0de224 */ /* 0x001fe200078e02ff */
[----:B------:R-:W-:Y:S02]  /*1f4c0*/  ISETP.LT.OR P1, PT, R0, 0xea, !P1 ;  /* 0x000000ea0000780c */ /* 0x000fe40004f21670 */
[----:B------:R2:W-:Y:S04]  /*1f4d0*/  @!P4 STG.E.U8 desc[UR60][R4.64+0xe1], R25 ;  /* 0x0000e1190400c986 */ /* 0x0005e8000c10113c */
[----:B------:R2:W-:Y:S01]  /*1f4e0*/  @!P6 STG.E.U8 desc[UR60][R8.64+0xe0], R13 ;  /* 0x0000e00d0800e986 */ /* 0x0005e2000c10113c */
[----:B-1----:R-:W-:-:S04]  /*1f4f0*/  @!P3 IADD3 R6, P4, P6, R23, R2, R16 ;  /* 0x000000021706b210 */ /* 0x002fc80007e9e010 */
[----:B------:R-:W-:Y:S02]  /*1f500*/  @!P3 IADD3.X R7, R19, R3, R233, P4, P6 ;  /* 0x000000031307b210 */ /* 0x000fe400027ec4e9 */
[----:B------:R-:W-:-:S04]  /*1f510*/  @!P0 IADD3 R10, P4, P6, R23, R2, R16 ;  /* 0x00000002170a8210 */ /* 0x000fc80007e9e010 */
[--C-:B------:R-:W-:Y:S02]  /*1f520*/  @!P0 IADD3.X R11, R19, R3, R233.reuse, P4, P6 ;  /* 0x00000003130b8210 */ /* 0x100fe400027ec4e9 */
[----:B------:R-:W-:Y:S02]  /*1f530*/  @!P1 IADD3 R2, P4, P6, R23, R2, R16 ;  /* 0x0000000217029210 */ /* 0x000fe40007e9e010 */
[----:B------:R2:W5:Y:S01]  /*1f540*/  LDL.LU R16, [R1+0x2a8] ;  /* 0x0002a80001107983 */ /* 0x0005620000300800 */
[C---:B------:R-:W-:Y:S02]  /*1f550*/  ISETP.LT.OR P5, PT, R0.reuse, 0xe9, !P2 ;  /* 0x000000e90000780c */ /* 0x040fe400057a1670 */
[----:B------:R-:W-:Y:S01]  /*1f560*/  ISETP.LT.OR P2, PT, R0, 0xea, !P2 ;  /* 0x000000ea0000780c */ /* 0x000fe20005741670 */
[----:B------:R-:W-:Y:S01]  /*1f570*/  @!P3 IMAD R27, R27, R17, RZ ;  /* 0x000000111b1bb224 */ /* 0x000fe200078e02ff */
[----:B------:R-:W-:Y:S01]  /*1f580*/  @!P1 IADD3.X R3, R19, R3, R233, P4, P6 ;  /* 0x0000000313039210 */ /* 0x000fe200027ec4e9 */
[----:B------:R-:W-:-:S02]  /*1f590*/  @!P0 IMAD R21, R30, R17, RZ ;  /* 0x000000111e158224 */ /* 0x000fc400078e02ff */
[-C--:B------:R-:W-:Y:S01]  /*1f5a0*/  @!P1 IMAD R31, R31, R17.reuse, RZ ;  /* 0x000000111f1f9224 */ /* 0x080fe200078e02ff */
[----:B------:R2:W-:Y:S05]  /*1f5b0*/  @!P3 STG.E.U8 desc[UR60][R6.64+0xe1], R27 ;  /* 0x0000e11b0600b986 */ /* 0x0005ea000c10113c */
[-C--:B---3--:R-:W-:Y:S02]  /*1f5c0*/  @!P5 IMAD R15, R28, R17.reuse, RZ ;  /* 0x000000111c0fd224 */ /* 0x088fe400078e02ff */
[----:B------:R-:W-:-:S03]  /*1f5d0*/  @!P2 IMAD R29, R29, R17, RZ ;  /* 0x000000111d1da224 */ /* 0x000fc600078e02ff */
[----:B------:R2:W-:Y:S04]  /*1f5e0*/  @!P5 STG.E.U8 desc[UR60][R4.64+0xe8], R15 ;  /* 0x0000e80f0400d986 */ /* 0x0005e8000c10113c */
[----:B------:R2:W-:Y:S04]  /*1f5f0*/  @!P2 STG.E.U8 desc[UR60][R4.64+0xe9], R29 ;  /* 0x0000e91d0400a986 */ /* 0x0005e8000c10113c */
[----:B------:R2:W-:Y:S04]  /*1f600*/  @!P0 STG.E.U8 desc[UR60][R10.64+0xe8], R21 ;  /* 0x0000e8150a008986 */ /* 0x0005e8000c10113c */
[----:B------:R2:W-:Y:S02]  /*1f610*/  @!P1 STG.E.U8 desc[UR60][R2.64+0xe9], R31 ;  /* 0x0000e91f02009986 */ /* 0x0005e4000c10113c */
.L_x_58:
[----:B------:R-:W-:Y:S05]  /*1f620*/  BSYNC B0 ;  /* 0x0000000000007941 */ /* 0x000fea0003800000 */
.L_x_28:
[----:B0-2---:R-:W2:Y:S04]  /*1f630*/  LDL.LU R3, [R1+0x28c] ;  /* 0x00028c0001037983 */ /* 0x005ea80000300800 */
[----:B------:R-:W2:Y:S01]  /*1f640*/  LDL.LU R2, [R1+0x290] ;  /* 0x0002900001027983 */ /* 0x000ea20000300800 */
[----:B------:R-:W-:Y:S01]  /*1f650*/  ULDC UR4, c[0x0][0xc] ;  /* 0x0000030000047ab9 */ /* 0x000fe20000000800 */
[----:B------:R-:W-:Y:S01]  /*1f660*/  ULDC UR5, c[0x0][0x10] ;  /* 0x0000040000057ab9 */ /* 0x000fe20000000800 */
[----:B------:R-:W2:Y:S01]  /*1f670*/  LDC R5, c[0x0][0x14] ;  /* 0x00000500ff057b82 */ /* 0x000ea20000000800 */
[----:B------:R-:W-:Y:S01]  /*1f680*/  UIMAD.WIDE.U32 UR4, UR4, UR5, URZ ;  /* 0x00000005040472a5 */ /* 0x000fe2000f8e003f */
[----:B------:R-:W-:-:S05]  /*1f690*/  PRMT R0, RZ, 0x7610, R0 ;  /* 0x00007610ff007816 */ /* 0x000fca0000000000 */
[----:B--2---:R-:W-:-:S04]  /*1f6a0*/  IMAD.WIDE.U32 R2, R5, UR4, R2 ;  /* 0x0000000405027c25 */ /* 0x004fc8000f8e0002 */
[----:B------:R-:W-:Y:S01]  /*1f6b0*/  IMAD R5, R5, UR5, RZ ;  /* 0x0000000505057c24 */ /* 0x000fe2000f8e02ff */
[----:B------:R-:W-:Y:S01]  /*1f6c0*/  ULDC.64 UR4, c[0x0][0x650] ;  /* 0x0001940000047ab9 */ /* 0x000fe20000000a00 */
[----:B------:R-:W-:Y:S01]  /*1f6d0*/  IMAD.MOV.U32 R6, RZ, RZ, R2 ;  /* 0x000000ffff067224 */ /* 0x000fe200078e0002 */
[----:B------:R-:W-:Y:S01]  /*1f6e0*/  ISETP.GE.U32.AND P0, PT, R2, UR4, PT ;  /* 0x0000000402007c0c */ /* 0x000fe2000bf06070 */
[----:B------:R-:W-:Y:S01]  /*1f6f0*/  IMAD.IADD R4, R3, 0x1, R5 ;  /* 0x0000000103047824 */ /* 0x000fe200078e0205 */
[----:B------:R-:W-:Y:S02]  /*1f700*/  UMOV UR4, 0xffffffff ;  /* 0xffffffff00047882 */ /* 0x000fe40000000000 */
[----:B------:R-:W-:Y:S02]  /*1f710*/  IMAD.U32 R3, RZ, RZ, UR4 ;  /* 0x00000004ff037e24 */ /* 0x000fe4000f8e00ff */
[----:B------:R-:W-:Y:S01]  /*1f720*/  ISETP.GE.U32.AND.EX P0, PT, R4, UR5, PT, P0 ;  /* 0x0000000504007c0c */ /* 0x000fe2000bf06100 */
[----:B------:R-:W-:Y:S01]  /*1f730*/  UMOV UR5, 0xffffffff ;  /* 0xffffffff00057882 */ /* 0x000fe20000000000 */
[----:B------:R0:W-:Y:S01]  /*1f740*/  STL [R1+0x28c], R4 ;  /* 0x00028c0401007387 */ /* 0x0001e20000100800 */
[----:B------:R-:W-:-:S03]  /*1f750*/  IMAD.U32 R2, RZ, RZ, UR5 ;  /* 0x00000005ff027e24 */ /* 0x000fc6000f8e00ff */
[----:B------:R0:W-:Y:S04]  /*1f760*/  STL [R1+0x290], R6 ;  /* 0x0002900601007387 */ /* 0x0001e80000100800 */
[----:B------:R0:W-:Y:S04]  /*1f770*/  STL [R1+0x294], R3 ;  /* 0x0002940301007387 */ /* 0x0001e80000100800 */
[----:B------:R0:W-:Y:S01]  /*1f780*/  STL [R1+0x270], R2 ;  /* 0x0002700201007387 */ /* 0x0001e20000100800 */
[----:B------:R-:W-:Y:S05]  /*1f790*/  @P0 BRA `(.L_x_59) ;  /* 0x0000000400a00947 */ /* 0x000fea0003800000 */
[----:B------:R-:W2:Y:S01]  /*1f7a0*/  S2UR UR7, SR_CTAID.X ;  /* 0x00000000000779c3 */ /* 0x000ea20000002500 */
[----:B------:R-:W-:Y:S01]  /*1f7b0*/  ULDC.64 UR12, c[0x0][0x628] ;  /* 0x00018a00000c7ab9 */ /* 0x000fe20000000a00 */
[----:B------:R-:W-:Y:S01]  /*1f7c0*/  ULDC UR4, c[0x0][0x150] ;  /* 0x0000540000047ab9 */ /* 0x000fe20000000800 */
[----:B------:R-:W-:Y:S01]  /*1f7d0*/  ISETP.NE.U32.AND P0, PT, RZ, UR12, PT ;  /* 0x0000000cff007c0c */ /* 0x000fe2000bf05070 */
[----:B------:R-:W-:Y:S01]  /*1f7e0*/  ULDC UR15, c[0x0][0x630] ;  /* 0x00018c00000f7ab9 */ /* 0x000fe20000000800 */
[----:B------:R-:W-:Y:S01]  /*1f7f0*/  R2UR UR16, R6 ;  /* 0x00000000061072ca */ /* 0x000fe200000e0000 */
[----:B------:R-:W-:Y:S01]  /*1f800*/  ULDC UR18, c[0x0][0x154] ;  /* 0x0000550000127ab9 */ /* 0x000fe20000000800 */
[----:B------:R-:W-:Y:S01]  /*1f810*/  ISETP.NE.AND.EX P0, PT, RZ, UR13, PT, P0 ;  /* 0x0000000dff007c0c */ /* 0x000fe2000bf05300 */
[----:B------:R-:W3:Y:S01]  /*1f820*/  S2UR UR19, SR_CTAID.Y ;  /* 0x00000000001379c3 */ /* 0x000ee20000002600 */
[----:B------:R-:W-:Y:S02]  /*1f830*/  R2UR UR17, R4 ;  /* 0x00000000041172ca */ /* 0x000fe400000e0000 */
[----:B------:R-:W-:-:S02]  /*1f840*/  R2UR UR10, R6 ;  /* 0x00000000060a72ca */ /* 0x000fc400000e0000 */
[----:B------:R-:W-:Y:S02]  /*1f850*/  R2UR UR11, R4 ;  /* 0x00000000040b72ca */ /* 0x000fe400000e0000 */
[----:B--2---:R-:W-:-:S05]  /*1f860*/  I2FP.F32.U32 R0, UR7 ;  /* 0x0000000700007c45 */ /* 0x004fca0008201000 */
[----:B------:R-:W-:-:S04]  /*1f870*/  FMUL R0, R0, UR4 ;  /* 0x0000000400007c20 */ /* 0x000fc80008400000 */
[----:B0-----:R0:W2:Y:S01]  /*1f880*/  F2I.U32.TRUNC.NTZ R2, R0 ;  /* 0x0000000000027305 */ /* 0x0010a2000020f000 */
[----:B---3--:R-:W-:Y:S05]  /*1f890*/  @!P0 BRA `(.L_x_60) ;  /* 0x0000000000308947 */ /* 0x008fea0003800000 */
        /* <DEDUP_REMOVED lines=12> */
.L_x_60:
[----:B------:R-:W-:Y:S01]  /*1f960*/  USHF.R.U64 UR6, UR10, UR15, UR11 ;  /* 0x0000000f0a067299 */ /* 0x000fe2000800120b */
[----:B0-----:R-:W-:Y:S01]  /*1f970*/  I2FP.F32.U32 R0, UR19 ;  /* 0x0000001300007c45 */ /* 0x001fe20008201000 */
[----:B------:R-:W-:Y:S01]  /*1f980*/  USHF.R.U32.HI UR4, URZ, UR15, UR11 ;  /* 0x0000000f3f047299 */ /* 0x000fe2000801160b */
[----:B--2---:R-:W-:Y:S01]  /*1f990*/  R2UR UR14, R2 ;  /* 0x00000000020e72ca */ /* 0x004fe200000e0000 */
        /* <DEDUP_REMOVED lines=11> */
[----:B------:R-:W-:Y:S02]  /*1fa50*/  ULDC UR22, c[0x0][0x658] ;  /* 0x0001960000167ab9 */ /* 0x000fe40000000800 */
[----:B------:R-:W-:Y:S01]  /*1fa60*/  UIADD3 UR9, UR11, UR9, URZ ;  /* 0x000000090b097290 */ /* 0x000fe2000fffe03f */
[----:B------:R-:W-:Y:S01]  /*1fa70*/  UMOV UR16, 0xffffffff ;  /* 0xffffffff00107882 */ /* 0x000fe20000000000 */
[----:B------:R-:W-:Y:S01]  /*1fa80*/  ULDC.64 UR4, c[0x0][0x640] ;  /* 0x0001900000047ab9 */ /* 0x000fe20000000a00 */
[----:B------:R-:W-:Y:S01]  /*1fa90*/  USHF.L.U32 UR16, UR16, UR22, URZ ;  /* 0x0000001610107299 */ /* 0x000fe2000800063f */
[----:B------:R-:W-:Y:S01]  /*1faa0*/  ISETP.NE.U32.AND P0, PT, RZ, UR4, PT ;  /* 0x00000004ff007c0c */ /* 0x000fe2000bf05070 */
[----:B------:R-:W-:-:S02]  /*1fab0*/  USHF.R.U64 UR17, UR10, UR12, UR9 ;  /* 0x0000000c0a117299 */ /* 0x000fc40008001209 */
[----:B------:R-:W-:Y:S01]  /*1fac0*/  USHF.R.U32.HI UR9, URZ, UR12, UR9 ;  /* 0x0000000c3f097299 */ /* 0x000fe20008011609 */
[----:B0-----:R-:W-:Y:S01]  /*1fad0*/  R2UR UR15, R0 ;  /* 0x00000000000f72ca */ /* 0x001fe200000e0000 */
[----:B------:R-:W-:Y:S01]  /*1fae0*/  ULDC UR18, c[0x0][0x608] ;  /* 0x0001820000127ab9 */ /* 0x000fe20000000800 */
[----:B------:R-:W-:Y:S01]  /*1faf0*/  ULOP3.LUT UR23, URZ, UR16, URZ, 0x33, !UPT ;  /* 0x000000103f177292 */ /* 0x000fe2000f8e333f */
[----:B------:R-:W-:Y:S01]  /*1fb00*/  ISETP.NE.AND.EX P0, PT, RZ, UR5, PT, P0 ;  /* 0x00000005ff007c0c */ /* 0x000fe2000bf05300 */
[----:B------:R-:W-:Y:S02]  /*1fb10*/  USHF.R.U64 UR16, UR17, UR18, UR9 ;  /* 0x0000001211107299 */ /* 0x000fe40008001209 */
[----:B------:R-:W-:Y:S02]  /*1fb20*/  USHF.R.U32.HI UR9, URZ, UR18, UR9 ;  /* 0x000000123f097299 */ /* 0x000fe40008011609 */
[----:B------:R-:W-:Y:S02]  /*1fb30*/  UIADD3 UR14, -UR14, URZ, URZ ;  /* 0x0000003f0e0e7290 */ /* 0x000fe4000fffe13f */
[----:B------:R-:W-:Y:S01]  /*1fb40*/  USHF.R.U64 UR18, UR16, UR22, UR9 ;  /* 0x0000001610127299 */ /* 0x000fe20008001209 */
[----:B------:R-:W-:Y:S01]  /*1fb50*/  UMOV UR20, 0x1 ;  /* 0x0000000100147882 */ /* 0x000fe20000000000 */
[----:B------:R-:W-:Y:S01]  /*1fb60*/  ULDC UR13, c[0x0][0x144] ;  /* 0x00005100000d7ab9 */ /* 0x000fe20000000800 */
[----:B------:R-:W-:Y:S01]  /*1fb70*/  ULDC UR8, c[0x0][0x600] ;  /* 0x0001800000087ab9 */ /* 0x000fe20000000800 */
[----:B------:R-:W-:-:S02]  /*1fb80*/  USHF.L.U32 UR26, UR20, UR22, URZ ;  /* 0x00000016141a7299 */ /* 0x000fc4000800063f */
[----:B------:R-:W-:Y:S02]  /*1fb90*/  USHF.R.U32.HI UR9, URZ, UR22, UR9 ;  /* 0x000000163f097299 */ /* 0x000fe40008011609 */
[----:B------:R-:W-:Y:S02]  /*1fba0*/  UIMAD UR22, UR13, UR14, UR7 ;  /* 0x0000000e0d1672a4 */ /* 0x000fe4000f8e0207 */
[----:B------:R-:W-:Y:S02]  /*1fbb0*/  UIADD3 UR21, UR8, -0x1, URZ ;  /* 0xffffffff08157890 */ /* 0x000fe4000fffe03f */
[----:B------:R-:W-:Y:S01]  /*1fbc0*/  UIADD3 UR20, -UR15, URZ, URZ ;  /* 0x0000003f0f147290 */ /* 0x000fe2000fffe13f */
        /* <DEDUP_REMOVED lines=17> */
.L_x_61:
[----:B------:R-:W2:Y:S01]  /*1fce0*/  LDL R0, [R1+0x2a4] ;  /* 0x0002a40001007983 */ /* 0x000ea20000100800 */
[----:B------:R-:W-:Y:S01]  /*1fcf0*/  ULOP3.LUT UR17, UR17, UR21, URZ, 0xc0, !UPT ;  /* 0x0000001511117292 */ /* 0x000fe2000f8ec03f */
[----:B--2---:R-:W-:Y:S01]  /*1fd00*/  R2UR UR4, R0 ;  /* 0x00000000000472ca */ /* 0x004fe200000e0000 */
[----:B------:R-:W-:-:S12]  /*1fd10*/  IMAD.MOV.U32 R0, RZ, RZ, 0x1 ;  /* 0x00000001ff007424 */ /* 0x000fd800078e00ff */
[----:B------:R-:W-:Y:S02]  /*1fd20*/  UISETP.NE.AND UP0, UPT, UR4, URZ, UPT ;  /* 0x0000003f0400728c */ /* 0x000fe4000bf05270 */
[----:B------:R-:W-:Y:S02]  /*1fd30*/  USHF.R.U64 UR4, UR7, UR24, UR9 ;  /* 0x0000001807047299 */ /* 0x000fe40008001209 */
[----:B------:R-:W-:Y:S02]  /*1fd40*/  ULOP3.LUT UR7, UR16, UR23, URZ, 0xc0, !UPT ;  /* 0x0000001710077292 */ /* 0x000fe4000f8ec03f */
[----:B------:R-:W-:Y:S02]  /*1fd50*/  UIADD3 UR5, -UR4, URZ, URZ ;  /* 0x0000003f04057290 */ /* 0x000fe4000fffe13f */
[----:B------:R-:W-:Y:S02]  /*1fd60*/  UIMAD UR7, UR26, UR4, UR7 ;  /* 0x000000041a0772a4 */ /* 0x000fe4000f8e0207 */
[----:B------:R-:W-:-:S02]  /*1fd70*/  UIMAD UR4, UR5, UR25, UR18 ;  /* 0x00000019050472a4 */ /* 0x000fc4000f8e0212 */
[----:B------:R-:W-:Y:S01]  /*1fd80*/  @UP0 UIMAD UR22, UR27, UR20, UR19 ;  /* 0x000000141b1602a4 */ /* 0x000fe2000f8e0213 */
[----:B------:R-:W-:Y:S01]  /*1fd90*/  ULDC UR5, c[0x0][0x610] ;  /* 0x0001840000057ab9 */ /* 0x000fe20000000800 */
[----:B------:R-:W-:Y:S02]  /*1fda0*/  UIMAD UR4, UR4, UR8, UR17 ;  /* 0x00000008040472a4 */ /* 0x000fe4000f8e0211 */
[----:B------:R-:W-:-:S04]  /*1fdb0*/  UIMAD UR7, UR7, UR5, UR22 ;  /* 0x00000005070772a4 */ /* 0x000fc8000f8e0216 */
[----:B------:R-:W-:Y:S02]  /*1fdc0*/  USEL UR5, UR4, UR7, !UP0 ;  /* 0x0000000704057287 */ /* 0x000fe4000c000000 */
[----:B------:R-:W-:-:S04]  /*1fdd0*/  USEL UR7, UR7, UR4, !UP0 ;  /* 0x0000000407077287 */ /* 0x000fc8000c000000 */
[----:B------:R-:W-:-:S05]  /*1fde0*/  IMAD.U32 R2, RZ, RZ, UR5 ;  /* 0x00000005ff027e24 */ /* 0x000fca000f8e00ff */
[----:B------:R0:W-:Y:S02]  /*1fdf0*/  STL [R1+0x270], R2 ;  /* 0x0002700201007387 */ /* 0x0001e40000100800 */
[----:B0-----:R-:W-:-:S05]  /*1fe00*/  IMAD.U32 R2, RZ, RZ, UR6 ;  /* 0x00000006ff027e24 */ /* 0x001fca000f8e00ff */
[----:B------:R2:W-:Y:S02]  /*1fe10*/  STL [R1+0x294], R2 ;  /* 0x0002940201007387 */ /* 0x0005e40000100800 */
.L_x_59:
[----:B------:R-:W-:Y:S01]  /*1fe20*/  LOP3.LUT P0, RZ, R0, 0xff, RZ, 0xc0, !PT ;  /* 0x000000ff00ff7812 */ /* 0x000fe2000780c0ff */
[----:B------:R-:W-:-:S05]  /*1fe30*/  IMAD.U32 R0, RZ, RZ, UR7 ;  /* 0x00000007ff007e24 */ /* 0x000fca000f8e00ff */
[----:B------:R3:W-:Y:S07]  /*1fe40*/  STL [R1+0x278], R0 ;  /* 0x0002780001007387 */ /* 0x0007ee0000100800 */
[----:B------:R-:W-:Y:S05]  /*1fe50*/  @P0 BRA `(.L_x_62) ;  /* 0xfffffe1400340947 */ /* 0x000fea000383ffff */
[----:B------:R-:W-:Y:S05]  /*1fe60*/  EXIT ;  /* 0x000000000000794d */ /* 0x000fea0003800000 */
.L_x_3:
[----:B------:R-:W2:Y:S01]  /*1fe70*/  LDL R5, [R1+0x290] ;  /* 0x0002900001057983 */ /* 0x000ea20000100800 */
[----:B------:R-:W-:-:S03]  /*1fe80*/  ULDC.64 UR8, c[0x0][0x650] ;  /* 0x0001940000087ab9 */ /* 0x000fc60000000a00 */
[----:B------:R-:W3:Y:S01]  /*1fe90*/  LDL R4, [R1+0x28c] ;  /* 0x00028c0001047983 */ /* 0x000ee20000100800 */
[----:B------:R-:W-:Y:S01]  /*1fea0*/  PRMT R0, RZ, 0x7610, R0 ;  /* 0x00007610ff007816 */ /* 0x000fe20000000000 */
[----:B------:R-:W-:Y:S02]  /*1feb0*/  IMAD.MOV.U32 R3, RZ, RZ, -0x1 ;  /* 0xffffffffff037424 */ /* 0x000fe400078e00ff */
[----:B------:R-:W-:Y:S02]  /*1fec0*/  IMAD.MOV.U32 R2, RZ, RZ, -0x1 ;  /* 0xffffffffff027424 */ /* 0x000fe400078e00ff */
[----:B------:R-:W-:Y:S01]  /*1fed0*/  IMAD.MOV.U32 R10, RZ, RZ, -0x1 ;  /* 0xffffffffff0a7424 */ /* 0x000fe200078e00ff */
[----:B--2---:R-:W-:-:S04]  /*1fee0*/  ISETP.GE.U32.AND P0, PT, R5, UR8, PT ;  /* 0x0000000805007c0c */ /* 0x004fc8000bf06070 */
[----:B---3--:R-:W-:-:S13]  /*1fef0*/  ISETP.GE.U32.AND.EX P0, PT, R4, UR9, PT, P0 ;  /* 0x0000000904007c0c */ /* 0x008fda000bf06100 */
[----:B------:R-:W-:Y:S05]  /*1ff00*/  @P0 BRA `(.L_x_63) ;  /* 0x0000000400940947 */ /* 0x000fea0003800000 */
[----:B------:R-:W-:Y:S01]  /*1ff10*/  I2FP.F32.U32 R0, UR4 ;  /* 0x0000000400007c45 */ /* 0x000fe20008201000 */
[----:B0-----:R-:W-:Y:S01]  /*1ff20*/  ULDC.64 UR16, c[0x0][0x628] ;  /* 0x00018a0000107ab9 */ /* 0x001fe20000000a00 */
[----:B------:R-:W-:Y:S01]  /*1ff30*/  ULDC UR6, c[0x0][0x150] ;  /* 0x0000540000067ab9 */ /* 0x000fe20000000800 */
[----:B------:R-:W-:Y:S01]  /*1ff40*/  ISETP.NE.U32.AND P0, PT, RZ, UR16, PT ;  /* 0x00000010ff007c0c */ /* 0x000fe2000bf05070 */
[----:B------:R-:W-:Y:S01]  /*1ff50*/  ULDC UR18, c[0x0][0x630] ;  /* 0x00018c0000127ab9 */ /* 0x000fe20000000800 */
[----:B------:R-:W-:Y:S01]  /*1ff60*/  FMUL R0, R0, UR6 ;  /* 0x0000000600007c20 */ /* 0x000fe20008400000 */
[----:B------:R-:W-:Y:S01]  /*1ff70*/  R2UR UR19, R5 ;  /* 0x00000000051372ca */ /* 0x000fe200000e0000 */
[----:B------:R-:W-:Y:S01]  /*1ff80*/  ULDC UR21, c[0x0][0x154] ;  /* 0x0000550000157ab9 */ /* 0x000fe20000000800 */
[----:B------:R-:W-:Y:S01]  /*1ff90*/  ISETP.NE.AND.EX P0, PT, RZ, UR17, PT, P0 ;  /* 0x00000011ff007c0c */ /* 0x000fe2000bf05300 */
[----:B------:R0:W1:Y:S01]  /*1ffa0*/  F2I.U32.TRUNC.NTZ R2, R0 ;  /* 0x0000000000027305 */ /* 0x000062000020f000 */
        /* <DEDUP_REMOVED lines=16> */
.L_x_64:
        /* <DEDUP_REMOVED lines=24> */
[----:B------:R-:W-:Y:S01]  /*20230*/  UMOV UR19, 0x1 ;  /* 0x0000000100137882 */ /* 0x000fe20000000000 */
[----:B------:R-:W-:Y:S01]  /*20240*/  ULDC UR20, c[0x0][0x608] ;  /* 0x0001820000147ab9 */ /* 0x000fe20000000800 */
[----:B------:R-:W-:Y:S01]  /*20250*/  USHF.L.U32 UR26, UR19, UR23, URZ ;  /* 0x00000017131a7299 */ /* 0x000fe2000800063f */
[----:B------:R-:W-:Y:S01]  /*20260*/  ISETP.NE.AND.EX P0, PT, RZ, UR9, PT, P0 ;  /* 0x00000009ff007c0c */ /* 0x000fe2000bf05300 */
[----:B------:R-:W-:Y:S02]  /*20270*/  USHF.R.U64 UR19, UR18, UR20, UR11 ;  /* 0x0000001412137299 */ /* 0x000fe4000800120b */
[----:B------:R-:W-:Y:S02]  /*20280*/  USHF.R.U32.HI UR11, URZ, UR20, UR11 ;  /* 0x000000143f0b7299 */ /* 0x000fe4000801160b */
[----:B------:R-:W-:-:S02]  /*20290*/  UIADD3 UR15, -UR15, URZ, URZ ;  /* 0x0000003f0f0f7290 */ /* 0x000fc4000fffe13f */
[----:B------:R-:W-:Y:S01]  /*202a0*/  USHF.R.U64 UR20, UR19, UR23, UR11 ;  /* 0x0000001713147299 */ /* 0x000fe2000800120b */
[----:B------:R-:W-:Y:S01]  /*202b0*/  ULDC UR16, c[0x0][0x144] ;  /* 0x0000510000107ab9 */ /* 0x000fe20000000800 */
[----:B------:R-:W-:Y:S01]  /*202c0*/  ULDC UR6, c[0x0][0x600] ;  /* 0x0001800000067ab9 */ /* 0x000fe20000000800 */
[----:B------:R-:W-:Y:S02]  /*202d0*/  USHF.R.U32.HI UR11, URZ, UR23, UR11 ;  /* 0x000000173f0b7299 */ /* 0x000fe4000801160b */
[----:B------:R-:W-:Y:S02]  /*202e0*/  UIMAD UR23, UR16, UR15, UR4 ;  /* 0x0000000f101772a4 */ /* 0x000fe4000f8e0204 */
[----:B------:R-:W-:Y:S02]  /*202f0*/  UIADD3 UR22, UR6, -0x1, URZ ;  /* 0xffffffff06167890 */ /* 0x000fe4000fffe03f */
[----:B------:R-:W-:Y:S02]  /*20300*/  ULOP3.LUT UR27, URZ, UR13, URZ, 0x33, !UPT ;  /* 0x0000000d3f1b7292 */ /* 0x000fe4000f8e333f */
        /* <DEDUP_REMOVED lines=18> */
.L_x_65:
[----:B------:R-:W2:Y:S01]  /*20430*/  LDL R0, [R1+0x2a4] ;  /* 0x0002a40001007983 */ /* 0x000ea20000100800 */
[----:B------:R-:W-:Y:S01]  /*20440*/  ULOP3.LUT UR18, UR18, UR22, URZ, 0xc0, !UPT ;  /* 0x0000001612127292 */ /* 0x000fe2000f8ec03f */
[----:B------:R-:W-:Y:S01]  /*20450*/  IMAD.U32 R10, RZ, RZ, UR5 ;  /* 0x00000005ff0a7e24 */ /* 0x000fe2000f8e00ff */
[----:B--2---:R-:W-:Y:S01]  /*20460*/  R2UR UR8, R0 ;  /* 0x00000000000872ca */ /* 0x004fe200000e0000 */
[----:B------:R-:W-:-:S12]  /*20470*/  IMAD.MOV.U32 R0, RZ, RZ, 0x1 ;  /* 0x00000001ff007424 */ /* 0x000fd800078e00ff */
[----:B------:R-:W-:Y:S02]  /*20480*/  UISETP.NE.AND UP0, UPT, UR8, URZ, UPT ;  /* 0x0000003f0800728c */ /* 0x000fe4000bf05270 */
[----:B------:R-:W-:Y:S02]  /*20490*/  USHF.R.U64 UR8, UR4, UR24, UR11 ;  /* 0x0000001804087299 */ /* 0x000fe4000800120b */
[----:B------:R-:W-:-:S04]  /*204a0*/  ULOP3.LUT UR4, UR19, UR27, URZ, 0xc0, !UPT ;  /* 0x0000001b13047292 */ /* 0x000fc8000f8ec03f */
[----:B------:R-:W-:-:S03]  /*204b0*/  UIMAD UR4, UR26, UR8, UR4 ;  /* 0x000000081a0472a4 */ /* 0x000fc6000f8e0204 */
        /* <DEDUP_REMOVED lines=9> */
[----:B------:R-:W-:-:S07]  /*20550*/  IMAD.U32 R3, RZ, RZ, UR4 ;  /* 0x00000004ff037e24 */ /* 0x000fce000f8e00ff */
.L_x_63:
[----:B------:R-:W-:-:S08]  /*20560*/  NOP ;  /* 0x0000000000007918 */ /* 0x000fd00000000000 */
[----:B0-----:R-:W0:-:S00]  /*20570*/  USETMAXREG.DEALLOC.CTAPOOL 0x18 ;  /* 0x00000018000079c8 */ /* 0x001e0000080e0500 */
[----:B------:R-:W-:-:S13]  /*20580*/  ISETP.NE.AND P0, PT, RZ, UR10, PT ;  /* 0x0000000aff007c0c */ /* 0x000fda000bf05270 */
[----:B------:R-:W-:Y:S05]  /*20590*/  @P0 EXIT ;  /* 0x000000000000094d */ /* 0x000fea0003800000 */
[----:B0-----:R-:W-:Y:S01]  /*205a0*/  LOP3.LUT P0, RZ, R0, 0xff, RZ, 0xc0, !PT ;  /* 0x000000ff00ff7812 */ /* 0x001fe2000780c0ff */
[----:B------:R-:W-:Y:S02]  /*205b0*/  IMAD.MOV.U32 R0, RZ, RZ, 0x1 ;  /* 0x00000001ff007424 */ /* 0x000fe400078e00ff */
[----:B------:R-:W-:-:S10]  /*205c0*/  IMAD.MOV.U32 R7, RZ, RZ, RZ ;  /* 0x000000ffff077224 */ /* 0x000fd400078e00ff */
[----:B------:R-:W-:Y:S05]  /*205d0*/  @!P0 BRA `(.L_x_66) ;  /* 0x0000000c00748947 */ /* 0x000fea0003800000 */
[----:B------:R-:W2:Y:S01]  /*205e0*/  LDL R5, [R1+0x274] ;  /* 0x0002740001057983 */ /* 0x000ea20000100800 */
[----:B------:R-:W0:Y:S01]  /*205f0*/  LDC R0, c[0x0][0x28c] ;  /* 0x0000a300ff007b82 */ /* 0x000e220000000800 */
[----:B------:R-:W-:Y:S01]  /*20600*/  ULDC UR5, c[0x0][0x658] ;  /* 0x0001960000057ab9 */ /* 0x000fe20000000800 */
[----:B------:R-:W-:Y:S01]  /*20610*/  UMOV UR7, 0xffffffff ;  /* 0xffffffff00077882 */ /* 0x000fe20000000000 */
[----:B------:R-:W1:Y:S01]  /*20620*/  S2R R4, SR_TID.X ;  /* 0x0000000000047919 */ /* 0x000e620000002100 */
[----:B------:R-:W-:Y:S01]  /*20630*/  ULDC UR6, c[0x0][0xc] ;  /* 0x0000030000067ab9 */ /* 0x000fe20000000800 */
[----:B------:R-:W-:Y:S01]  /*20640*/  UMOV UR8, 0x1 ;  /* 0x0000000100087882 */ /* 0x000fe20000000000 */
[----:B------:R-:W-:Y:S01]  /*20650*/  BSSY B0, `(.L_x_66) ;  /* 0x00000d5000007945 */ /* 0x000fe20003800000 */
[----:B------:R-:W-:Y:S01]  /*20660*/  IMAD.MOV.U32 R8, RZ, RZ, 0x1 ;  /* 0x00000001ff087424 */ /* 0x000fe200078e00ff */
[----:B------:R-:W-:Y:S01]  /*20670*/  ULDC UR4, c[0x0][0x600] ;  /* 0x0001800000047ab9 */ /* 0x000fe20000000800 */
[----:B------:R-:W-:Y:S01]  /*20680*/  IMAD.MOV.U32 R7, RZ, RZ, RZ ;  /* 0x000000ffff077224 */ /* 0x000fe200078e00ff */
[----:B------:R-:W-:Y:S01]  /*20690*/  UIADD3 UR4, UR4, -0x1, URZ ;  /* 0xffffffff04047890 */ /* 0x000fe2000fffe03f */
[----:B------:R-:W-:Y:S01]  /*206a0*/  ULDC.64 UR22, c[0x0][0x198] ;  /* 0x0000660000167ab9 */ /* 0x000fe20000000a00 */
[----:B0-----:R-:W-:Y:S01]  /*206b0*/  VIADD R0, R0, 0x3f ;  /* 0x0000003f00007836 */ /* 0x001fe20000000000 */
[----:B-1----:R-:W-:-:S02]  /*206c0*/  LOP3.LUT P2, RZ, R4, 0x7f, RZ, 0xc0, !PT ;  /* 0x0000007f04ff7812 */ /* 0x002fc4000784c0ff */
[----:B------:R-:W-:-:S04]  /*206d0*/  LOP3.LUT P0, RZ, R4, 0x1f, RZ, 0xc0, !PT ;  /* 0x0000001f04ff7812 */ /* 0x000fc8000780c0ff */
[----:B------:R-:W-:Y:S02]  /*206e0*/  PLOP3.LUT P0, PT, P0, P2, PT, 0x8a, 0x0 ;  /* 0x000000000000781c */ /* 0x000fe40000705172 */
[----:B--2---:R-:W-:Y:S02]  /*206f0*/  R2UR UR9, R5 ;  /* 0x00000000050972ca */ /* 0x004fe400000e0000 */
[----:B------:R-:W-:-:S04]  /*20700*/  SHF.R.S32.HI R5, RZ, 0x1f, R0 ;  /* 0x0000001fff057819 */ /* 0x000fc80000011400 */
[----:B------:R-:W-:Y:S01]  /*20710*/  LEA.HI R5, R5, R0, RZ, 0x6 ;  /* 0x0000000005057211 */ /* 0x000fe200078f30ff */
[----:B------:R-:W-:-:S03]  /*20720*/  IMAD.MOV.U32 R0, RZ, RZ, 0x1 ;  /* 0x00000001ff007424 */ /* 0x000fc600078e00ff */
[----:B------:R-:W-:-:S03]  /*20730*/  SHF.R.S32.HI R6, RZ, 0x6, R5 ;  /* 0x00000006ff067819 */ /* 0x000fc60000011405 */
[----:B------:R-:W-:Y:S02]  /*20740*/  ULOP3.LUT UR24, UR9, 0x2, URZ, 0xfc, !UPT ;  /* 0x0000000209187892 */ /* 0x000fe4000f8efc3f */
[----:B------:R-:W-:Y:S01]  /*20750*/  USHF.L.U32 UR9, UR7, UR5, URZ ;  /* 0x0000000507097299 */ /* 0x000fe2000800063f */
[----:B------:R-:W-:Y:S01]  /*20760*/  VIADD R16, R6, 0x1 ;  /* 0x0000000106107836 */ /* 0x000fe20000000000 */
[----:B------:R-:W-:Y:S01]  /*20770*/  USHF.L.U32 UR5, UR8, UR5, URZ ;  /* 0x0000000508057299 */ /* 0x000fe2000800063f */
[----:B------:R-:W-:Y:S02]  /*20780*/  ULDC UR7, c[0x0][0x10] ;  /* 0x0000040000077ab9 */ /* 0x000fe40000000800 */
[----:B------:R-:W-:Y:S01]  /*20790*/  ULDC UR8, c[0x0][0x14] ;  /* 0x0000050000087ab9 */ /* 0x000fe20000000800 */
[----:B------:R-:W-:-:S04]  /*207a0*/  UIMAD.WIDE.U32 UR6, UR6, UR7, URZ ;  /* 0x00000007060672a5 */ /* 0x000fc8000f8e003f */
[----:B------:R-:W-:Y:S02]  /*207b0*/  UIMAD.WIDE.U32 UR20, UR6, UR8, URZ ;  /* 0x00000008061472a5 */ /* 0x000fe4000f8e003f */
[----:B------:R-:W-:Y:S02]  /*207c0*/  UIMAD UR7, UR7, UR8, URZ ;  /* 0x00000008070772a4 */ /* 0x000fe4000f8e023f */
[----:B------:R-:W-:Y:S02]  /*207d0*/  ULOP3.LUT UR6, URZ, UR9, URZ, 0x33, !UPT ;  /* 0x000000093f067292 */ /* 0x000fe4000f8e333f */
[----:B------:R-:W-:-:S12]  /*207e0*/  UIADD3 UR7, UR21, UR7, URZ ;  /* 0x0000000715077290 */ /* 0x000fd8000fffe03f */
.L_x_78:
[----:B------:R-:W-:-:S03]  /*207f0*/  UMOV UR8, 0xffffffff ;  /* 0xffffffff00087882 */ /* 0x000fc60000000000 */
[----:B------:R-:W-:Y:S05]  /*20800*/  BRA.DIV UR8, `(.L_x_67) ;  /* 0x0000001208007947 */ /* 0x000fea000b800000 */
[----:B------:R-:W-:-:S13]  /*20810*/  ELECT P6, URZ, PT ;  /* 0x00000000003f782f */ /* 0x000fda00038c0000 */
.L_x_90:
[----:B------:R-:W0:Y:S01]  /*20820*/  LDC R4, c[0x0][0x28c] ;  /* 0x0000a300ff047b82 */ /* 0x000e220000000800 */
[----:B------:R-:W-:Y:S01]  /*20830*/  BSSY B1, `(.L_x_68) ;  /* 0x0000038000017945 */ /* 0x000fe20003800000 */
[----:B0-----:R-:W-:-:S13]  /*20840*/  ISETP.LT.OR P6, PT, R4, 0x1, !P6 ;  /* 0x000000010400780c */ /* 0x001fda00077c1670 */
[----:B------:R-:W-:Y:S05]  /*20850*/  @P6 BRA `(.L_x_69) ;  /* 0x0000000000d46947 */ /* 0x000fea0003800000 */
[----:B------:R-:W-:Y:S02]  /*20860*/  IMAD R2, R2, 0xf0, RZ ;  /* 0x000000f002027824 */ /* 0x000fe400078e02ff */
[----:B------:R-:W-:Y:S02]  /*20870*/  IMAD R3, R3, 0x180, RZ ;  /* 0x0000018003037824 */ /* 0x000fe400078e02ff */
[----:B------:R-:W-:Y:S02]  /*20880*/  IMAD.MOV.U32 R13, RZ, RZ, RZ ;  /* 0x000000ffff0d7224 */ /* 0x000fe400078e00ff */
[----:B------:R-:W-:Y:S02]  /*20890*/  IMAD.MOV.U32 R4, RZ, RZ, R16 ;  /* 0x000000ffff047224 */ /* 0x000fe400078e0010 */
[----:B------:R-:W-:Y:S02]  /*208a0*/  IMAD.MOV.U32 R5, RZ, RZ, R0 ;  /* 0x000000ffff057224 */ /* 0x000fe400078e0000 */
[----:B------:R-:W-:-:S07]  /*208b0*/  IMAD.MOV.U32 R9, RZ, RZ, R7 ;  /* 0x000000ffff097224 */ /* 0x000fce00078e0007 */
.L_x_73:
[----:B------:R-:W0:Y:S01]  /*208c0*/  S2R R12, SR_CgaCtaId ;  /* 0x00000000000c7919 */ /* 0x000e220000008800 */
[----:B------:R-:W-:Y:S01]  /*208d0*/  MOV R11, 0x400 ;  /* 0x00000400000b7802 */ /* 0x000fe20000000f00 */
[----:B------:R-:W1:Y:S03]  /*208e0*/  @!P2 LDC R14, c[0x0][0x500] ;  /* 0x00014000ff0eab82 */ /* 0x000e660000000800 */
[----:B0-----:R-:W-:Y:S02]  /*208f0*/  LEA R18, R12, R11, 0x18 ;  /* 0x0000000b0c127211 */ /* 0x001fe400078ec0ff */
[----:B------:R-:W-:-:S03]  /*20900*/  SHF.L.U32 R12, R5, 0x1f, RZ ;  /* 0x0000001f050c7819 */ /* 0x000fc600000006ff */
[----:B------:R-:W-:-:S04]  /*20910*/  IMAD R11, R9, 0x8, R18 ;  /* 0x00000008090b7824 */ /* 0x000fc800078e0212 */
[----:B------:R-:W0:Y:S02]  /*20920*/  SYNCS.PHASECHK.TRANS64.TRYWAIT P1, [R11+URZ+0x28], R12 ;  /* 0x0000280c0b0075a7 */ /* 0x000e24000802017f */
[----:B01----:R-:W-:Y:S05]  /*20930*/  @!P1 BRA `(.L_x_70) ;  /* 0x0000000c00d49947 */ /* 0x003fea0003800000 */
.L_x_91:
[----:B------:R-:W-:Y:S01]  /*20940*/  UPRMT UR8, UR24, 0x9910, URZ ;  /* 0x0000991018087896 */ /* 0x000fe2000800003f */
[----:B------:R1:W-:Y:S03]  /*20950*/  @!P2 SYNCS.ARRIVE.TRANS64 RZ, [R11+URZ], R14 ;  /* 0x0000000e0bffa9a7 */ /* 0x0003e6000800003f */
[----:B------:R-:W-:-:S06]  /*20960*/  UISETP.NE.AND UP0, UPT, UR8, 0x2, UPT ;  /* 0x000000020800788c */ /* 0x000fcc000bf05270 */
[----:B------:R-:W-:-:S13]  /*20970*/  PLOP3.LUT P1, PT, PT, PT, UP0, 0x80, 0x0 ;  /* 0x000000000000781c */ /* 0x000fda0003f2f008 */
[----:B-1----:R-:W-:Y:S05]  /*20980*/  @P1 BRA `(.L_x_71) ;  /* 0x0000000000041947 */ /* 0x002fea0003800000 */
[----:B------:R-:W-:Y:S01]  /*20990*/  BPT.TRAP 0x1 ;  /* 0x000000040000795c */ /* 0x000fe20000300000 */
.L_x_71:
[----:B------:R-:W-:Y:S05]  /*209a0*/  @P0 BRA `(.L_x_72) ;  /* 0x0000000000040947 */ /* 0x000fea0003800000 */
[----:B------:R-:W-:Y:S01]  /*209b0*/  BPT.TRAP 0x1 ;  /* 0x000000040000795c */ /* 0x000fe20000300000 */
.L_x_72:
[--C-:B0-----:R-:W-:Y:S01]  /*209c0*/  IMAD R12, R9, 0x6000, R18.reuse ;  /* 0x00006000090c7824 */ /* 0x101fe200078e0212 */
[----:B------:R-:W-:Y:S01]  /*209d0*/  R2UR UR18, R3 ;  /* 0x00000000031272ca */ /* 0x000fe200000e0000 */
[----:B------:R-:W-:Y:S01]  /*209e0*/  IMAD R18, R9, 0x3c00, R18 ;  /* 0x00003c0009127824 */ /* 0x000fe200078e0212 */
[----:B------:R-:W-:Y:S01]  /*209f0*/  R2UR UR9, R11 ;  /* 0x000000000b0972ca */ /* 0x000fe200000e0000 */
[----:B------:R-:W-:Y:S01]  /*20a00*/  VIADD R4, R4, 0xffffffff ;  /* 0xffffffff04047836 */ /* 0x000fe20000000000 */
[----:B------:R-:W-:Y:S01]  /*20a10*/  R2UR UR8, R12 ;  /* 0x000000000c0872ca */ /* 0x000fe200000e0000 */
[----:B------:R-:W-:Y:S01]  /*20a20*/  UIADD3 UR14, UP0, UR22, 0xf0, URZ ;  /* 0x000000f0160e7890 */ /* 0x000fe2000ff1e03f */
[----:B------:R-:W-:Y:S01]  /*20a30*/  R2UR UR11, R18 ;  /* 0x00000000120b72ca */ /* 0x000fe200000e0000 */
[----:B------:R-:W-:Y:S01]  /*20a40*/  UIADD3 UR26, UP1, UR22, 0x1f0, URZ ;  /* 0x000001f0161a7890 */ /* 0x000fe2000ff3e03f */
[----:B------:R-:W-:Y:S01]  /*20a50*/  R2UR UR10, R13 ;  /* 0x000000000d0a72ca */ /* 0x000fe200000e0000 */
[----:B------:R-:W-:Y:S01]  /*20a60*/  UIADD3.X UR15, URZ, UR23, URZ, UP0, !UPT ;  /* 0x000000173f0f7290 */ /* 0x000fe200087fe43f */
[----:B------:R-:W-:Y:S01]  /*20a70*/  R2UR UR12, R10 ;  /* 0x000000000a0c72ca */ /* 0x000fe200000e0000 */
[----:B------:R-:W-:Y:S01]  /*20a80*/  VIADD R9, R9, 0x1 ;  /* 0x0000000109097836 */ /* 0x000fe20000000000 */
[----:B------:R-:W-:Y:S01]  /*20a90*/  R2UR UR19, R2 ;  /* 0x00000000021372ca */ /* 0x000fe200000e0000 */
[----:B------:R-:W-:Y:S01]  /*20aa0*/  UIADD3.X UR27, URZ, UR23, URZ, UP1, !UPT ;  /* 0x000000173f1b7290 */ /* 0x000fe20008ffe43f */
[----:B------:R-:W-:Y:S01]  /*20ab0*/  ISETP.GT.AND P3, PT, R4, 0x1, PT ;  /* 0x000000010400780c */ /* 0x000fe20003f64270 */
[----:B------:R-:W-:Y:S01]  /*20ac0*/  UMOV UR16, 0x0 ;  /* 0x0000000000107882 */ /* 0x000fe20000000000 */
[----:B------:R-:W-:Y:S01]  /*20ad0*/  UMOV UR17, 0x10000000 ;  /* 0x1000000000117882 */ /* 0x000fe20000000000 */
[----:B------:R-:W-:Y:S01]  /*20ae0*/  UIADD3 UR8, UR8, 0x100, URZ ;  /* 0x0000010008087890 */ /* 0x000fe2000fffe03f */
[----:B------:R-:W-:Y:S01]  /*20af0*/  ISETP.NE.AND P1, PT, R9, 0x5, PT ;  /* 0x000000050900780c */ /* 0x000fe20003f25270 */
[----:B------:R-:W-:Y:S01]  /*20b00*/  UIADD3 UR13, UR11, 0x1e100, URZ ;  /* 0x0001e1000b0d7890 */ /* 0x000fe2000fffe03f */
[----:B------:R-:W-:-:S02]  /*20b10*/  VIADD R13, R13, 0x40 ;  /* 0x000000400d0d7836 */ /* 0x000fc40000000000 */
[----:B------:R-:W-:Y:S01]  /*20b20*/  UMOV UR11, UR18 ;  /* 0x00000012000b7c82 */ /* 0x000fe20008000000 */
[----:B------:R-:W-:Y:S02]  /*20b30*/  SEL R12, RZ, 0x1, P1 ;  /* 0x00000001ff0c7807 */ /* 0x000fe40000800000 */
[----:B------:R-:W-:Y:S01]  /*20b40*/  SEL R9, R9, RZ, P1 ;  /* 0x000000ff09097207 */ /* 0x000fe20000800000 */
[----:B------:R0:W-:Y:S01]  /*20b50*/  UTMALDG.3D [UR8], [UR14], desc[UR16] ;  /* 0x000010080e0075b4 */ /* 0x0001e20008011000 */
[----:B------:R-:W-:Y:S01]  /*20b60*/  LOP3.LUT R5, R5, R12, RZ, 0x3c, !PT ;  /* 0x0000000c05057212 */ /* 0x000fe200078e3cff */
[----:B0-----:R-:W-:Y:S01]  /*20b70*/  UMOV UR8, UR13 ;  /* 0x0000000d00087c82 */ /* 0x001fe20008000000 */
[----:B------:R-:W-:Y:S02]  /*20b80*/  UMOV UR11, UR19 ;  /* 0x00000013000b7c82 */ /* 0x000fe40008000000 */
[----:B------:R0:W-:Y:S02]  /*20b90*/  UTMALDG.3D [UR8], [UR26], desc[UR16] ;  /* 0x000010081a0075b4 */ /* 0x0001e40008011000 */
[----:B0-----:R-:W-:Y:S05]  /*20ba0*/  @P3 BRA `(.L_x_73) ;  /* 0xfffffffc00443947 */ /* 0x001fea000383ffff */
.L_x_69:
[----:B------:R-:W-:Y:S05]  /*20bb0*/  BSYNC B1 ;  /* 0x0000000000017941 */ /* 0x000fea0003800000 */
.L_x_68:
[----:B------:R-:W2:Y:S01]  /*20bc0*/  LDL.LU R14, [R1+0x28c] ;  /* 0x00028c00010e7983 */ /* 0x000ea20000300800 */
[----:B------:R-:W-:Y:S01]  /*20bd0*/  LOP3.LUT P1, RZ, R8, 0xff, RZ, 0xc0, !PT ;  /* 0x000000ff08ff7812 */ /* 0x000fe2000782c0ff */
[C---:B------:R-:W-:Y:S01]  /*20be0*/  IMAD.IADD R4, R6.reuse, 0x1, R7 ;  /* 0x0000000106047824 */ /* 0x040fe200078e0207 */
[----:B------:R-:W-:Y:S01]  /*20bf0*/  ULDC.64 UR8, c[0x0][0x650] ;  /* 0x0001940000087ab9 */ /* 0x000fe20000000a00 */
[----:B------:R-:W3:Y:S01]  /*20c00*/  LDL.LU R12, [R1+0x290] ;  /* 0x00029000010c7983 */ /* 0x000ee20000300800 */
[----:B------:R-:W-:Y:S01]  /*20c10*/  ISETP.GE.U32.AND P3, PT, R6, 0x5, PT ;  /* 0x000000050600780c */ /* 0x000fe20003f66070 */
[----:B------:R-:W-:Y:S01]  /*20c20*/  BSSY B1, `(.L_x_74) ;  /* 0x0000075000017945 */ /* 0x000fe20003800000 */
[----:B------:R-:W-:Y:S01]  /*20c30*/  IMAD.MOV.U32 R10, RZ, RZ, -0x1 ;  /* 0xffffffffff0a7424 */ /* 0x000fe200078e00ff */
[----:B------:R-:W-:-:S06]  /*20c40*/  PRMT R8, RZ, 0x7610, R8 ;  /* 0x00007610ff087816 */ /* 0x000fcc0000000008 */
[----:B------:R-:W0:Y:S01]  /*20c50*/  @P1 S2R R3, SR_CgaCtaId ;  /* 0x0000000000031919 */ /* 0x000e220000008800 */
[----:B------:R-:W-:-:S04]  /*20c60*/  @P1 MOV R2, 0x400 ;  /* 0x0000040000021802 */ /* 0x000fc80000000f00 */
[----:B0-----:R-:W-:-:S04]  /*20c70*/  @P1 LEA R2, R3, R2, 0x18 ;  /* 0x0000000203021211 */ /* 0x001fc800078ec0ff */
[----:B------:R0:W-:Y:S01]  /*20c80*/  @P1 SYNCS.ARRIVE.TRANS64.A1T0 RZ, [R2+URZ+0x68], RZ ;  /* 0x000068ff02ff19a7 */ /* 0x0001e2000810003f */
[----:B------:R-:W-:-:S04]  /*20c90*/  ISETP.GT.U32.AND P1, PT, R4, 0x4, PT ;  /* 0x000000040400780c */ /* 0x000fc80003f24070 */
[----:B------:R-:W-:Y:S01]  /*20ca0*/  ISETP.LT.U32.AND P1, PT, R6, 0x5, P1 ;  /* 0x000000050600780c */ /* 0x000fe20000f21070 */
[----:B0-----:R-:W-:-:S04]  /*20cb0*/  IMAD.WIDE.U32 R2, R4, -0x33333333, RZ ;  /* 0xcccccccd04027825 */ /* 0x001fc800078e00ff */
[----:B------:R-:W-:Y:S01]  /*20cc0*/  IMAD.MOV.U32 R2, RZ, RZ, -0x1 ;  /* 0xffffffffff027424 */ /* 0x000fe200078e00ff */
[----:B------:R-:W-:Y:S02]  /*20cd0*/  SHF.R.U32.HI R5, RZ, 0x2, R3 ;  /* 0x00000002ff057819 */ /* 0x000fe40000011603 */
[----:B------:R-:W-:-:S03]  /*20ce0*/  SEL R3, RZ, 0x1, !P1 ;  /* 0x00000001ff037807 */ /* 0x000fc60004800000 */
[--C-:B------:R-:W-:Y:S01]  /*20cf0*/  IMAD R7, R5, -0x5, R4.reuse ;  /* 0xfffffffb05077824 */ /* 0x100fe200078e0204 */
[----:B------:R-:W-:Y:S01]  /*20d00*/  LOP3.LUT R0, R0, R3, RZ, 0x3c, !PT ;  /* 0x0000000300007212 */ /* 0x000fe200078e3cff */
[----:B------:R-:W-:Y:S01]  /*20d10*/  IMAD.MOV.U32 R3, RZ, RZ, -0x1 ;  /* 0xffffffffff037424 */ /* 0x000fe200078e00ff */
[----:B------:R-:W-:Y:S02]  /*20d20*/  PRMT R4, RZ, 0x7610, R4 ;  /* 0x00007610ff047816 */ /* 0x000fe40000000004 */
[----:B------:R-:W-:Y:S02]  /*20d30*/  @P3 LOP3.LUT R0, R0, 0x1, R5, 0x78, !PT ;  /* 0x0000000100003812 */ /* 0x000fe400078e7805 */
[----:B---3--:R-:W-:-:S04]  /*20d40*/  IADD3 R12, P1, R12, UR20, RZ ;  /* 0x000000140c0c7c10 */ /* 0x008fc8000ff3e0ff */
[----:B--2---:R-:W-:Y:S01]  /*20d50*/  IADD3.X R14, R14, UR7, RZ, P1, !PT ;  /* 0x000000070e0e7c10 */ /* 0x004fe20008ffe4ff */
[----:B------:R0:W-:Y:S01]  /*20d60*/  STL [R1+0x290], R12 ;  /* 0x0002900c01007387 */ /* 0x0001e20000100800 */
[----:B------:R-:W-:-:S03]  /*20d70*/  ISETP.GE.U32.AND P1, PT, R12, UR8, PT ;  /* 0x000000080c007c0c */ /* 0x000fc6000bf26070 */
[----:B------:R0:W-:Y:S01]  /*20d80*/  STL [R1+0x28c], R14 ;  /* 0x00028c0e01007387 */ /* 0x0001e20000100800 */
[----:B------:R-:W-:-:S13]  /*20d90*/  ISETP.GE.U32.AND.EX P1, PT, R14, UR9, PT, P1 ;  /* 0x000000090e007c0c */ /* 0x000fda000bf26110 */
[----:B0-----:R-:W-:Y:S05]  /*20da0*/  @P1 BRA `(.L_x_75) ;  /* 0x0000000400701947 */ /* 0x001fea0003800000 */
[----:B------:R-:W0:Y:S01]  /*20db0*/  S2UR UR8, SR_CTAID.X ;  /* 0x00000000000879c3 */ /* 0x000e220000002500 */
[----:B------:R-:W-:Y:S01]  /*20dc0*/  ULDC.64 UR10, c[0x0][0x628] ;  /* 0x00018a00000a7ab9 */ /* 0x000fe20000000a00 */
[----:B------:R-:W-:Y:S01]  /*20dd0*/  ULDC UR9, c[0x0][0x150] ;  /* 0x0000540000097ab9 */ /* 0x000fe20000000800 */
[----:B------:R-:W-:Y:S01]  /*20de0*/  ISETP.NE.U32.AND P1, PT, RZ, UR10, PT ;  /* 0x0000000aff007c0c */ /* 0x000fe2000bf25070 */
[----:B------:R-:W-:Y:S01]  /*20df0*/  ULDC UR12, c[0x0][0x630] ;  /* 0x00018c00000c7ab9 */ /* 0x000fe20000000800 */
[----:B------:R-:W-:Y:S01]  /*20e00*/  ULDC UR14, c[0x0][0x154] ;  /* 0x00005500000e7ab9 */ /* 0x000fe20000000800 */
[----:B------:R-:W-:Y:S01]  /*20e10*/  IMAD.MOV.U32 R3, RZ, RZ, R14 ;  /* 0x000000ffff037224 */ /* 0x000fe200078e000e */
[----:B------:R-:W-:Y:S01]  /*20e20*/  ISETP.NE.AND.EX P1, PT, RZ, UR11, PT, P1 ;  /* 0x0000000bff007c0c */ /* 0x000fe2000bf25310 */
[----:B------:R-:W1:Y:S01]  /*20e30*/  S2UR UR13, SR_CTAID.Y ;  /* 0x00000000000d79c3 */ /* 0x000e620000002600 */
[----:B0-----:R-:W-:-:S05]  /*20e40*/  I2FP.F32.U32 R2, UR8 ;  /* 0x0000000800027c45 */ /* 0x001fca0008201000 */
[----:B------:R-:W-:Y:S01]  /*20e50*/  FMUL R9, R2, UR9 ;  /* 0x0000000902097c20 */ /* 0x000fe20008400000 */
[----:B------:R-:W-:Y:S01]  /*20e60*/  IMAD.MOV.U32 R2, RZ, RZ, R12 ;  /* 0x000000ffff027224 */ /* 0x000fe200078e000c */
[----:B-1----:R-:W-:-:S04]  /*20e70*/  I2FP.F32.U32 R11, UR13 ;  /* 0x0000000d000b7c45 */ /* 0x002fc80008201000 */
[----:B------:R-:W0:Y:S01]  /*20e80*/  F2I.U32.TRUNC.NTZ R9, R9 ;  /* 0x0000000900097305 */ /* 0x000e22000020f000 */
[----:B------:R-:W-:Y:S05]  /*20e90*/  @!P1 BRA `(.L_x_76) ;  /* 0x0000000000289947 */ /* 0x000fea0003800000 */
[----:B------:R-:W-:Y:S02]  /*20ea0*/  ULDC UR9, c[0x0][0x634] ;  /* 0x00018d0000097ab9 */ /* 0x000fe40000000800 */
[----:B------:R-:W-:-:S05]  /*20eb0*/  IADD3 R3, P1, R12, UR9, RZ ;  /* 0x000000090c037c10 */ /* 0x000fca000ff3e0ff */
[----:B------:R-:W-:-:S04]  /*20ec0*/  IMAD.X R13, RZ, RZ, R14, P1 ;  /* 0x000000ffff0d7224 */ /* 0x000fc800008e060e */
[----:B------:R-:W-:-:S04]  /*20ed0*/  IMAD.WIDE.U32 R4, R13, UR10, RZ ;  /* 0x0000000a0d047c25 */ /* 0x000fc8000f8e00ff */
[----:B------:R-:W-:-:S04]  /*20ee0*/  IMAD.WIDE.U32 R4, P1, R3, UR11, R4 ;  /* 0x0000000b03047c25 */ /* 0x000fc8000f820004 */
[----:B------:R-:W-:-:S04]  /*20ef0*/  IMAD.WIDE.U32 R2, R3, UR10, RZ ;  /* 0x0000000a03027c25 */ /* 0x000fc8000f8e00ff */
[----:B------:R-:W-:Y:S01]  /*20f00*/  IMAD.MOV.U32 R2, RZ, RZ, R5 ;  /* 0x000000ffff027224 */ /* 0x000fe200078e0005 */
[----:B------:R-:W-:Y:S01]  /*20f10*/  IADD3 RZ, P3, R3, R4, RZ ;  /* 0x0000000403ff7210 */ /* 0x000fe20007f7e0ff */
[----:B------:R-:W-:-:S04]  /*20f20*/  IMAD.X R3, RZ, RZ, RZ, P1 ;  /* 0x000000ffff037224 */ /* 0x000fc800008e06ff */
[----:B------:R-:W-:-:S08]  /*20f30*/  IMAD.WIDE.U32.X R2, R13, UR11, R2, P3 ;  /* 0x0000000b0d027c25 */ /* 0x000fd000098e0402 */
.L_x_76:
[--C-:B------:R-:W-:Y:S01]  /*20f40*/  SHF.R.U64 R10, R2, UR12, R3.reuse ;  /* 0x0000000c020a7c19 */ /* 0x100fe20008001203 */
[----:B------:R-:W-:Y:S01]  /*20f50*/  FMUL R4, R11, UR14 ;  /* 0x0000000e0b047c20 */ /* 0x000fe20008400000 */
[----:B------:R-:W-:Y:S01]  /*20f60*/  SHF.R.U32.HI R2, RZ, UR12, R3 ;  /* 0x0000000cff027c19 */ /* 0x000fe20008011603 */
[----:B------:R-:W-:Y:S01]  /*20f70*/  ULDC.64 UR10, c[0x0][0x620] ;  /* 0x00018800000a7ab9 */ /* 0x000fe20000000a00 */
[----:B------:R-:W-:Y:S01]  /*20f80*/  IADD3 R11, P1, RZ, -R10, RZ ;  /* 0x8000000aff0b7210 */ /* 0x000fe20007f3e0ff */
[----:B------:R-:W-:Y:S01]  /*20f90*/  IMAD.MOV.U32 R3, RZ, RZ, R14 ;  /* 0x000000ffff037224 */ /* 0x000fe200078e000e */
[----:B------:R-:W-:Y:S01]  /*20fa0*/  ULDC.64 UR14, c[0x0][0x640] ;  /* 0x00019000000e7ab9 */ /* 0x000fe20000000a00 */
[----:B------:R-:W1:Y:S01]  /*20fb0*/  F2I.U32.TRUNC.NTZ R4, R4 ;  /* 0x0000000400047305 */ /* 0x000e62000020f000 */
[----:B0-----:R-:W-:Y:S01]  /*20fc0*/  R2UR UR9, R9 ;  /* 0x00000000090972ca */ /* 0x001fe200000e0000 */
[----:B------:R-:W-:Y:S01]  /*20fd0*/  IMAD.X R2, RZ, RZ, ~R2, P1 ;  /* 0x000000ffff027224 */ /* 0x000fe200008e0e02 */
[----:B------:R-:W-:-:S03]  /*20fe0*/  ISETP.NE.U32.AND P1, PT, RZ, UR14, PT ;  /* 0x0000000eff007c0c */ /* 0x000fc6000bf25070 */
[----:B------:R-:W-:Y:S01]  /*20ff0*/  IMAD R2, R2, UR10, RZ ;  /* 0x0000000a02027c24 */ /* 0x000fe2000f8e02ff */
[----:B------:R-:W-:-:S03]  /*21000*/  ISETP.NE.AND.EX P1, PT, RZ, UR15, PT, P1 ;  /* 0x0000000fff007c0c */ /* 0x000fc6000bf25310 */
[----:B------:R-:W-:Y:S02]  /*21010*/  IMAD R5, R11, UR11, R2 ;  /* 0x0000000b0b057c24 */ /* 0x000fe4000f8e0202 */
[----:B------:R-:W-:Y:S01]  /*21020*/  IMAD.MOV.U32 R2, RZ, RZ, R12 ;  /* 0x000000ffff027224 */ /* 0x000fe200078e000c */
[----:B-1----:R-:W-:-:S03]  /*21030*/  R2UR UR11, R4 ;  /* 0x00000000040b72ca */ /* 0x002fc600000e0000 */
[----:B------:R-:W-:Y:S01]  /*21040*/  IMAD.WIDE.U32 R2, R11, UR10, R2 ;  /* 0x0000000a0b027c25 */ /* 0x000fe2000f8e0002 */
[----:B------:R-:W-:-:S03]  /*21050*/  ULDC UR10, c[0x0][0x618] ;  /* 0x00018600000a7ab9 */ /* 0x000fc60000000800 */
[----:B------:R-:W-:-:S05]  /*21060*/  IMAD.IADD R3, R3, 0x1, R5 ;  /* 0x0000000103037824 */ /* 0x000fca00078e0205 */
[--C-:B------:R-:W-:Y:S02]  /*21070*/  SHF.R.U64 R9, R2, UR10, R3.reuse ;  /* 0x0000000a02097c19 */ /* 0x100fe40008001203 */
[----:B------:R-:W-:Y:S01]  /*21080*/  SHF.R.U32.HI R2, RZ, UR10, R3 ;  /* 0x0000000aff027c19 */ /* 0x000fe20008011603 */
[----:B------:R-:W-:-:S03]  /*21090*/  ULDC UR10, c[0x0][0x608] ;  /* 0x00018200000a7ab9 */ /* 0x000fc60000000800 */
[--C-:B------:R-:W-:Y:S02]  /*210a0*/  SHF.R.U64 R11, R9, UR10, R2.reuse ;  /* 0x0000000a090b7c19 */ /* 0x100fe40008001202 */
[----:B------:R-:W-:Y:S01]  /*210b0*/  SHF.R.U32.HI R2, RZ, UR10, R2 ;  /* 0x0000000aff027c19 */ /* 0x000fe20008011602 */
[----:B------:R-:W-:-:S03]  /*210c0*/  ULDC UR10, c[0x0][0x658] ;  /* 0x00019600000a7ab9 */ /* 0x000fc60000000800 */
[--C-:B------:R-:W-:Y:S02]  /*210d0*/  SHF.R.U64 R12, R11, UR10, R2.reuse ;  /* 0x0000000a0b0c7c19 */ /* 0x100fe40008001202 */
[----:B------:R-:W-:-:S03]  /*210e0*/  SHF.R.U32.HI R13, RZ, UR10, R2 ;  /* 0x0000000aff0d7c19 */ /* 0x000fc60008011602 */
[----:B------:R-:W-:Y:S02]  /*210f0*/  IMAD.MOV.U32 R2, RZ, RZ, R12 ;  /* 0x000000ffff027224 */ /* 0x000fe400078e000c */
[----:B------:R-:W-:Y:S01]  /*21100*/  IMAD.MOV.U32 R3, RZ, RZ, R13 ;  /* 0x000000ffff037224 */ /* 0x000fe200078e000d */
[----:B------:R-:W-:Y:S06]  /*21110*/  @!P1 BRA `(.L_x_77) ;  /* 0x0000000000289947 */ /* 0x000fec0003800000 */
        /* <DEDUP_REMOVED lines=10> */
.L_x_77:
[----:B------:R-:W2:Y:S01]  /*211c0*/  LDL R4, [R1+0x2a4] ;  /* 0x0002a40001047983 */ /* 0x000ea20000100800 */
[----:B------:R-:W-:Y:S01]  /*211d0*/  UIADD3 UR11, -UR11, URZ, URZ ;  /* 0x0000003f0b0b7290 */ /* 0x000fe2000fffe13f */
[----:B------:R-:W-:Y:S02]  /*211e0*/  LOP3.LUT R11, R11, UR6, RZ, 0xc0, !PT ;  /* 0x000000060b0b7c12 */ /* 0x000fe4000f8ec0ff */
[----:B------:R-:W-:Y:S02]  /*211f0*/  LOP3.LUT R9, R9, UR4, RZ, 0xc0, !PT ;  /* 0x0000000409097c12 */ /* 0x000fe4000f8ec0ff */
[----:B--2---:R-:W-:Y:S01]  /*21200*/  R2UR UR10, R4 ;  /* 0x00000000040a72ca */ /* 0x004fe200000e0000 */
[----:B------:R-:W-:-:S12]  /*21210*/  IMAD.MOV.U32 R4, RZ, RZ, 0x1 ;  /* 0x00000001ff047424 */ /* 0x000fd800078e00ff */
[----:B------:R-:W-:-:S03]  /*21220*/  UISETP.NE.AND UP0, UPT, UR10, URZ, UPT ;  /* 0x0000003f0a00728c */ /* 0x000fc6000bf05270 */
[----:B------:R-:W-:Y:S02]  /*21230*/  ULDC UR10, c[0x0][0x648] ;  /* 0x00019200000a7ab9 */ /* 0x000fe40000000800 */
[----:B------:R-:W-:Y:S01]  /*21240*/  SHF.R.U64 R2, R2, UR10, R3 ;  /* 0x0000000a02027c19 */ /* 0x000fe20008001203 */
[----:B------:R-:W-:Y:S01]  /*21250*/  ULDC UR10, c[0x0][0x638] ;  /* 0x00018e00000a7ab9 */ /* 0x000fe20000000800 */
[----:B------:R-:W-:Y:S02]  /*21260*/  PLOP3.LUT P1, PT, PT, PT, UP0, 0x40, 0x0 ;  /* 0x000000000000781c */ /* 0x000fe40003f2e808 */
[----:B------:R-:W-:Y:S01]  /*21270*/  PLOP3.LUT P3, PT, PT, PT, UP0, 0x40, 0x0 ;  /* 0x000000000000781c */ /* 0x000fe20003f6e808 */
[----:B------:R-:W-:Y:S02]  /*21280*/  IMAD.MOV R5, RZ, RZ, -R2 ;  /* 0x000000ffff057224 */ /* 0x000fe400078e0a02 */
[----:B------:R-:W-:Y:S02]  /*21290*/  IMAD R3, R2, UR5, R11 ;  /* 0x0000000502037c24 */ /* 0x000fe4000f8e020b */
[----:B------:R-:W-:Y:S01]  /*212a0*/  IMAD R12, R5, UR10, R12 ;  /* 0x0000000a050c7c24 */ /* 0x000fe2000f8e020c */
[----:B------:R-:W-:-:S03]  /*212b0*/  UIADD3 UR10, -UR9, URZ, URZ ;  /* 0x0000003f090a7290 */ /* 0x000fc6000fffe13f */
[----:B------:R-:W-:Y:S02]  /*212c0*/  ULDC UR9, c[0x0][0x144] ;  /* 0x0000510000097ab9 */ /* 0x000fe40000000800 */
[----:B------:R-:W-:-:S03]  /*212d0*/  UIMAD UR8, UR9, UR10, UR8 ;  /* 0x0000000a090872a4 */ /* 0x000fc6000f8e0208 */
[----:B------:R-:W-:Y:S02]  /*212e0*/  ULDC UR9, c[0x0][0x148] ;  /* 0x0000520000097ab9 */ /* 0x000fe40000000800 */
[----:B------:R-:W-:-:S03]  /*212f0*/  @UP0 UIMAD UR8, UR9, UR11, UR13 ;  /* 0x0000000b090802a4 */ /* 0x000fc6000f8e020d */
[----:B------:R-:W-:Y:S02]  /*21300*/  ULDC UR9, c[0x0][0x600] ;  /* 0x0001800000097ab9 */ /* 0x000fe40000000800 */
[----:B------:R-:W-:Y:S02]  /*21310*/  IMAD R12, R12, UR9, R9 ;  /* 0x000000090c0c7c24 */ /* 0x000fe4000f8e0209 */
[----:B------:R-:W-:Y:S01]  /*21320*/  IMAD.U32 R2, RZ, RZ, UR8 ;  /* 0x00000008ff027e24 */ /* 0x000fe2000f8e00ff */
[----:B------:R-:W-:-:S03]  /*21330*/  ULDC UR8, c[0x0][0x610] ;  /* 0x0001840000087ab9 */ /* 0x000fc60000000800 */
[----:B------:R-:W-:-:S05]  /*21340*/  IMAD R3, R3, UR8, R2 ;  /* 0x0000000803037c24 */ /* 0x000fca000f8e0202 */
[----:B------:R-:W-:Y:S02]  /*21350*/  SEL R2, R12, R3, P1 ;  /* 0x000000030c027207 */ /* 0x000fe40000800000 */
[----:B------:R-:W-:-:S07]  /*21360*/  SEL R3, R3, R12, P3 ;  /* 0x0000000c03037207 */ /* 0x000fce0001800000 */
.L_x_75:
[----:B------:R-:W-:Y:S05]  /*21370*/  BSYNC B1 ;  /* 0x0000000000017941 */ /* 0x000fea0003800000 */
.L_x_74:
[----:B------:R-:W-:-:S13]  /*21380*/  LOP3.LUT P1, RZ, R4, 0xff, RZ, 0xc0, !PT ;  /* 0x000000ff04ff7812 */ /* 0x000fda000782c0ff */
[----:B------:R-:W-:Y:S05]  /*21390*/  @P1 BRA `(.L_x_78) ;  /* 0xfffffff400141947 */ /* 0x000fea000383ffff */
[----:B------:R-:W-:Y:S05]  /*213a0*/  BSYNC B0 ;  /* 0x0000000000007941 */ /* 0x000fea0003800000 */
.L_x_66:
[----:B------:R-:W-:-:S03]  /*213b0*/  UMOV UR8, 0xffffffff ;  /* 0xffffffff00087882 */ /* 0x000fc60000000000 */
[----:B------:R-:W-:Y:S05]  /*213c0*/  BRA.DIV UR8, `(.L_x_79) ;  /* 0x0000000608447947 */ /* 0x000fea000b800000 */
[----:B------:R-:W-:-:S13]  /*213d0*/  ELECT P6, URZ, PT ;  /* 0x00000000003f782f */ /* 0x000fda00038c0000 */
.L_x_94:
[----:B------:R-:W-:Y:S04]  /*213e0*/  BSSY B0, `(.L_x_80) ;  /* 0x0000037000007945 */ /* 0x000fe80003800000 */
[----:B------:R-:W-:Y:S05]  /*213f0*/  @!P6 BRA `(.L_x_81) ;  /* 0x0000000000d4e947 */ /* 0x000fea0003800000 */
[----:B------:R-:W2:Y:S02]  /*21400*/  LDL R2, [R1+0x274] ;  /* 0x0002740001027983 */ /* 0x000ea40000100800 */
[----:B--2---:R-:W-:-:S13]  /*21410*/  R2UR UR8, R2 ;  /* 0x00000000020872ca */ /* 0x004fda00000e0000 */
[----:B------:R-:W-:-:S04]  /*21420*/  ULOP3.LUT UR8, UR8, 0x2, URZ, 0xfc, !UPT ;  /* 0x0000000208087892 */ /* 0x000fc8000f8efc3f */
[----:B------:R-:W-:-:S06]  /*21430*/  UISETP.NE.AND UP0, UPT, UR8, 0x3, UPT ;  /* 0x000000030800788c */ /* 0x000fcc000bf05270 */
[----:B------:R-:W-:-:S13]  /*21440*/  PLOP3.LUT P0, PT, PT, PT, UP0, 0x80, 0x0 ;  /* 0x000000000000781c */ /* 0x000fda0003f0f008 */
[----:B------:R-:W-:Y:S05]  /*21450*/  @!P0 BRA `(.L_x_82) ;  /* 0x0000000000048947 */ /* 0x000fea0003800000 */
[----:B------:R-:W-:Y:S01]  /*21460*/  BPT.TRAP 0x1 ;  /* 0x000000040000795c */ /* 0x000fe20000300000 */
.L_x_82:
[----:B------:R-:W0:Y:S01]  /*21470*/  S2R R3, SR_CgaCtaId ;  /* 0x0000000000037919 */ /* 0x000e220000008800 */
[----:B------:R-:W-:-:S04]  /*21480*/  MOV R2, 0x400 ;  /* 0x0000040000027802 */ /* 0x000fc80000000f00 */
[----:B0-----:R-:W-:Y:S02]  /*21490*/  LEA R2, R3, R2, 0x18 ;  /* 0x0000000203027211 */ /* 0x001fe400078ec0ff */
[----:B------:R-:W-:-:S03]  /*214a0*/  SHF.L.U32 R3, R0, 0x1f, RZ ;  /* 0x0000001f00037819 */ /* 0x000fc600000006ff */
[----:B------:R-:W-:-:S04]  /*214b0*/  VIADD R2, R2, 0x28 ;  /* 0x0000002802027836 */ /* 0x000fc80000000000 */
[----:B------:R-:W-:-:S04]  /*214c0*/  IMAD R4, R7, 0x8, R2 ;  /* 0x0000000807047824 */ /* 0x000fc800078e0202 */
[----:B------:R-:W0:Y:S02]  /*214d0*/  SYNCS.PHASECHK.TRANS64.TRYWAIT P0, [R4+URZ], R3 ;  /* 0x00000003040075a7 */ /* 0x000e24000800017f */
[----:B0-----:R-:W-:Y:S05]  /*214e0*/  @!P0 BRA `(.L_x_83) ;  /* 0x00000004001c8947 */ /* 0x001fea0003800000 */
.L_x_95:
[----:B------:R-:W-:-:S05]  /*214f0*/  VIADD R7, R7, 0x1 ;  /* 0x0000000107077836 */ /* 0x000fca0000000000 */
[----:B------:R-:W-:-:S04]  /*21500*/  ISETP.NE.AND P0, PT, R7, 0x5, PT ;  /* 0x000000050700780c */ /* 0x000fc80003f05270 */
[----:B0-----:R-:W-:Y:S02]  /*21510*/  SEL R3, RZ, 0x1, P0 ;  /* 0x00000001ff037807 */ /* 0x001fe40000000000 */
[----:B------:R-:W-:Y:S02]  /*21520*/  SEL R7, R7, RZ, P0 ;  /* 0x000000ff07077207 */ /* 0x000fe40000000000 */
[----:B------:R-:W-:-:S03]  /*21530*/  LOP3.LUT R4, R0, R3, RZ, 0x3c, !PT ;  /* 0x0000000300047212 */ /* 0x000fc600078e3cff */
[----:B------:R-:W-:Y:S01]  /*21540*/  IMAD R3, R7, 0x8, R2 ;  /* 0x0000000807037824 */ /* 0x000fe200078e0202 */
[----:B------:R-:W-:-:S04]  /*21550*/  SHF.L.U32 R0, R4, 0x1f, RZ ;  /* 0x0000001f04007819 */ /* 0x000fc800000006ff */
[----:B------:R-:W0:Y:S02]  /*21560*/  SYNCS.PHASECHK.TRANS64.TRYWAIT P0, [R3+URZ], R0 ;  /* 0x00000000030075a7 */ /* 0x000e24000800017f */
[----:B0-----:R-:W-:Y:S05]  /*21570*/  @!P0 BRA `(.L_x_84) ;  /* 0x00000004000c8947 */ /* 0x001fea0003800000 */
.L_x_96:
[----:B0-----:R-:W-:-:S05]  /*21580*/  VIADD R0, R7, 0x1 ;  /* 0x0000000107007836 */ /* 0x001fca0000000000 */
[----:B------:R-:W-:-:S04]  /*21590*/  ISETP.NE.AND P0, PT, R0, 0x5, PT ;  /* 0x000000050000780c */ /* 0x000fc80003f05270 */
[----:B------:R-:W-:Y:S02]  /*215a0*/  SEL R3, RZ, 0x1, P0 ;  /* 0x00000001ff037807 */ /* 0x000fe40000000000 */
[----:B------:R-:W-:Y:S02]  /*215b0*/  SEL R5, R0, RZ, P0 ;  /* 0x000000ff00057207 */ /* 0x000fe40000000000 */
[----:B------:R-:W-:-:S03]  /*215c0*/  LOP3.LUT R4, R4, R3, RZ, 0x3c, !PT ;  /* 0x0000000304047212 */ /* 0x000fc600078e3cff */
[----:B------:R-:W-:Y:S01]  /*215d0*/  IMAD R3, R5, 0x8, R2 ;  /* 0x0000000805037824 */ /* 0x000fe200078e0202 */
[----:B------:R-:W-:-:S04]  /*215e0*/  SHF.L.U32 R0, R4, 0x1f, RZ ;  /* 0x0000001f04007819 */ /* 0x000fc800000006ff */
[----:B------:R-:W0:Y:S02]  /*215f0*/  SYNCS.PHASECHK.TRANS64.TRYWAIT P0, [R3+URZ], R0 ;  /* 0x00000000030075a7 */ /* 0x000e24000800017f */
[----:B0-----:R-:W-:Y:S05]  /*21600*/  @!P0 BRA `(.L_x_85) ;  /* 0x0000000000fc8947 */ /* 0x001fea0003800000 */
.L_x_97:
        /* <DEDUP_REMOVED lines=9> */
.L_x_98:
[----:B0-----:R-:W-:-:S05]  /*216a0*/  VIADD R0, R5, 0x1 ;  /* 0x0000000105007836 */ /* 0x001fca0000000000 */
[----:B------:R-:W-:-:S04]  /*216b0*/  ISETP.NE.AND P0, PT, R0, 0x5, PT ;  /* 0x000000050000780c */ /* 0x000fc80003f05270 */
[----:B------:R-:W-:Y:S02]  /*216c0*/  SEL R4, RZ, 0x1, P0 ;  /* 0x00000001ff047807 */ /* 0x000fe40000000000 */
[----:B------:R-:W-:Y:S02]  /*216d0*/  SEL R3, R0, RZ, P0 ;  /* 0x000000ff00037207 */ /* 0x000fe40000000000 */
[----:B------:R-:W-:-:S03]  /*216e0*/  LOP3.LUT R0, R7, R4, RZ, 0x3c, !PT ;  /* 0x0000000407007212 */ /* 0x000fc600078e3cff */
[----:B------:R-:W-:Y:S01]  /*216f0*/  IMAD R3, R3, 0x8, R2 ;  /* 0x0000000803037824 */ /* 0x000fe200078e0202 */
[----:B------:R-:W-:-:S07]  /*21700*/  SHF.L.U32 R0, R0, 0x1f, RZ ;  /* 0x0000001f00007819 */ /* 0x000fce00000006ff */
.L_x_87:
[----:B0-----:R0:W1:Y:S02]  /*21710*/  SYNCS.PHASECHK.TRANS64.TRYWAIT P0, [R3+URZ], R0 ;  /* 0x00000000030075a7 */ /* 0x001064000800017f */
[----:B-1----:R-:W-:Y:S05]  /*21720*/  @!P0 NANOSLEEP.SYNCS 0x989680 ;  /* 0x009896800000895d */ /* 0x002fea0003900000 */
[----:B------:R-:W1:Y:S02]  /*21730*/  @!P0 SYNCS.PHASECHK.TRANS64 P0, [R3+URZ], R0 ;  /* 0x00000000030085a7 */ /* 0x000e64000800007f */
[----:B-1----:R-:W-:Y:S05]  /*21740*/  @!P0 BRA `(.L_x_87) ;  /* 0xfffffffc00f08947 */ /* 0x002fea000383ffff */
.L_x_81:
[----:B------:R-:W-:Y:S05]  /*21750*/  BSYNC B0 ;  /* 0x0000000000007941 */ /* 0x000fea0003800000 */
.L_x_80:
[----:B------:R-:W-:Y:S05]  /*21760*/  EXIT ;  /* 0x000000000000794d */ /* 0x000fea0003800000 */
.L_x_17:
[----:B-1----:R1:W2:Y:S02]  /*21770*/  SYNCS.PHASECHK.TRANS64.TRYWAIT P1, [R3+URZ], R0 ;  /* 0x00000000030075a7 */ /* 0x0022a4000802017f */
[----:B--2---:R-:W-:Y:S05]  /*21780*/  @!P1 NANOSLEEP.SYNCS 0x989680 ;  /* 0x009896800000995d */ /* 0x004fea0003900000 */
[----:B------:R-:W2:Y:S02]  /*21790*/  @!P1 SYNCS.PHASECHK.TRANS64 P1, [R3+URZ], R0 ;  /* 0x00000000030095a7 */ /* 0x000ea4000802007f */
[----:B--2---:R-:W-:Y:S05]  /*217a0*/  @!P1 BRA `(.L_x_17) ;  /* 0xfffffffc00f09947 */ /* 0x004fea000383ffff */
[----:B------:R-:W-:Y:S05]  /*217b0*/  BRA `(.L_x_16) ;  /* 0xfffffdfc00c87947 */ /* 0x000fea000383ffff */
.L_x_22:
[----:B-1----:R1:W2:Y:S02]  /*217c0*/  SYNCS.PHASECHK.TRANS64.TRYWAIT P1, [R6+URZ], R7 ;  /* 0x00000007060075a7 */ /* 0x0022a4000802017f */
[----:B--2---:R-:W-:Y:S05]  /*217d0*/  @!P1 NANOSLEEP.SYNCS 0x989680 ;  /* 0x009896800000995d */ /* 0x004fea0003900000 */
[----:B------:R-:W2:Y:S02]  /*217e0*/  @!P1 SYNCS.PHASECHK.TRANS64 P1, [R6+URZ], R7 ;  /* 0x00000007060095a7 */ /* 0x000ea4000802007f */
[----:B--2---:R-:W-:Y:S05]  /*217f0*/  @!P1 BRA `(.L_x_22) ;  /* 0xfffffffc00f09947 */ /* 0x004fea000383ffff */
[----:B------:R-:W-:Y:S05]  /*21800*/  BRA `(.L_x_21) ;  /* 0xfffffe44005c7947 */ /* 0x000fea000383ffff */
.L_x_67:
[----:B------:R-:W-:Y:S01]  /*21810*/  BSSY B1, `(.L_x_88) ;  /* 0x0000006000017945 */ /* 0x000fe20003800000 */
[----:B------:R-:W-:-:S07]  /*21820*/  IMAD.MOV.U32 R15, RZ, RZ, -0x1 ;  /* 0xffffffffff0f7424 */ /* 0x000fce00078e00ff */
[----:B------:R-:W-:Y:S05]  /*21830*/  WARPSYNC.COLLECTIVE R15, `(.L_x_89) ;  /* 0x000000000f0c7348 */ /* 0x000fea0003c00000 */
[----:B------:R-:W-:Y:S02]  /*21840*/  ELECT P6, UR62, PT ;  /* 0x00000000003e782f */ /* 0x000fe400038c0000 */
[----:B------:R-:W-:Y:S01]  /*21850*/  MOV R14, UR62 ;  /* 0x0000003e000e7c02 */ /* 0x000fe20008000f00 */
[----:B------:R-:W-:Y:S10]  /*21860*/  ENDCOLLECTIVE ;  /* 0x000000000000791b */ /* 0x000ff40003800000 */
.L_x_89:
[----:B------:R-:W-:Y:S05]  /*21870*/  BSYNC B1 ;  /* 0x0000000000017941 */ /* 0x000fea0003800000 */
.L_x_88:
[----:B------:R-:W-:Y:S05]  /*21880*/  BRA `(.L_x_90) ;  /* 0xffffffec00e47947 */ /* 0x000fea000383ffff */
.L_x_70:
[----:B0-----:R0:W1:Y:S02]  /*21890*/  SYNCS.PHASECHK.TRANS64.TRYWAIT P1, [R11+URZ+0x28], R12 ;  /* 0x0000280c0b0075a7 */ /* 0x001064000802017f */
[----:B-1----:R-:W-:Y:S05]  /*218a0*/  @!P1 NANOSLEEP.SYNCS 0x989680 ;  /* 0x009896800000995d */ /* 0x002fea0003900000 */
[----:B------:R-:W1:Y:S02]  /*218b0*/  @!P1 SYNCS.PHASECHK.TRANS64 P1, [R11+URZ+0x28], R12 ;  /* 0x0000280c0b0095a7 */ /* 0x000e64000802007f */
[----:B-1----:R-:W-:Y:S05]  /*218c0*/  @!P1 BRA `(.L_x_70) ;  /* 0xfffffffc00f09947 */ /* 0x002fea000383ffff */
[----:B------:R-:W-:Y:S05]  /*218d0*/  BRA `(.L_x_91) ;  /* 0xfffffff000187947 */ /* 0x000fea000383ffff */
.L_x_79:
[----:B------:R-:W-:Y:S01]  /*218e0*/  BSSY B0, `(.L_x_92) ;  /* 0x0000006000007945 */ /* 0x000fe20003800000 */
[----:B------:R-:W-:-:S07]  /*218f0*/  IMAD.MOV.U32 R15, RZ, RZ, -0x1 ;  /* 0xffffffffff0f7424 */ /* 0x000fce00078e00ff */
[----:B------:R-:W-:Y:S05]  /*21900*/  WARPSYNC.COLLECTIVE R15, `(.L_x_93) ;  /* 0x000000000f0c7348 */ /* 0x000fea0003c00000 */
[----:B------:R-:W-:Y:S02]  /*21910*/  ELECT P6, UR62, PT ;  /* 0x00000000003e782f */ /* 0x000fe400038c0000 */
[----:B------:R-:W-:Y:S01]  /*21920*/  MOV R14, UR62 ;  /* 0x0000003e000e7c02 */ /* 0x000fe20008000f00 */
[----:B------:R-:W-:Y:S10]  /*21930*/  ENDCOLLECTIVE ;  /* 0x000000000000791b */ /* 0x000ff40003800000 */
.L_x_93:
[----:B------:R-:W-:Y:S05]  /*21940*/  BSYNC B0 ;  /* 0x0000000000007941 */ /* 0x000fea0003800000 */
.L_x_92:
[----:B------:R-:W-:Y:S05]  /*21950*/  BRA `(.L_x_94) ;  /* 0xfffffff800a07947 */ /* 0x000fea000383ffff */
.L_x_83:
[----:B0-----:R0:W1:Y:S02]  /*21960*/  SYNCS.PHASECHK.TRANS64.TRYWAIT P0, [R4+URZ], R3 ;  /* 0x00000003040075a7 */ /* 0x001064000800017f */
[----:B-1----:R-:W-:Y:S05]  /*21970*/  @!P0 NANOSLEEP.SYNCS 0x989680 ;  /* 0x009896800000895d */ /* 0x002fea0003900000 */
[----:B------:R-:W1:Y:S02]  /*21980*/  @!P0 SYNCS.PHASECHK.TRANS64 P0, [R4+URZ], R3 ;  /* 0x00000003040085a7 */ /* 0x000e64000800007f */
[----:B-1----:R-:W-:Y:S05]  /*21990*/  @!P0 BRA `(.L_x_83) ;  /* 0xfffffffc00f08947 */ /* 0x002fea000383ffff */
[----:B------:R-:W-:Y:S05]  /*219a0*/  BRA `(.L_x_95) ;  /* 0xfffffff800d07947 */ /* 0x000fea000383ffff */
.L_x_84:
[----:B0-----:R0:W1:Y:S02]  /*219b0*/  SYNCS.PHASECHK.TRANS64.TRYWAIT P0, [R3+URZ], R0 ;  /* 0x00000000030075a7 */ /* 0x001064000800017f */
[----:B-1----:R-:W-:Y:S05]  /*219c0*/  @!P0 NANOSLEEP.SYNCS 0x989680 ;  /* 0x009896800000895d */ /* 0x002fea0003900000 */
[----:B------:R-:W1:Y:S02]  /*219d0*/  @!P0 SYNCS.PHASECHK.TRANS64 P0, [R3+URZ], R0 ;  /* 0x00000000030085a7 */ /* 0x000e64000800007f */
[----:B-1----:R-:W-:Y:S05]  /*219e0*/  @!P0 BRA `(.L_x_84) ;  /* 0xfffffffc00f08947 */ /* 0x002fea000383ffff */
[----:B------:R-:W-:Y:S05]  /*219f0*/  BRA `(.L_x_96) ;  /* 0xfffffff800e07947 */ /* 0x000fea000383ffff */
.L_x_85:
[----:B0-----:R0:W1:Y:S02]  /*21a00*/  SYNCS.PHASECHK.TRANS64.TRYWAIT P0, [R3+URZ], R0 ;  /* 0x00000000030075a7 */ /* 0x001064000800017f */
[----:B-1----:R-:W-:Y:S05]  /*21a10*/  @!P0 NANOSLEEP.SYNCS 0x989680 ;  /* 0x009896800000895d */ /* 0x002fea0003900000 */
[----:B------:R-:W1:Y:S02]  /*21a20*/  @!P0 SYNCS.PHASECHK.TRANS64 P0, [R3+URZ], R0 ;  /* 0x00000000030085a7 */ /* 0x000e64000800007f */
[----:B-1----:R-:W-:Y:S05]  /*21a30*/  @!P0 BRA `(.L_x_85) ;  /* 0xfffffffc00f08947 */ /* 0x002fea000383ffff */
[----:B------:R-:W-:Y:S05]  /*21a40*/  BRA `(.L_x_97) ;  /* 0xfffffff800f07947 */ /* 0x000fea000383ffff */
.L_x_86:
[----:B0-----:R0:W1:Y:S02]  /*21a50*/  SYNCS.PHASECHK.TRANS64.TRYWAIT P0, [R3+URZ], R0 ;  /* 0x00000000030075a7 */ /* 0x001064000800017f */
[----:B-1----:R-:W-:Y:S05]  /*21a60*/  @!P0 NANOSLEEP.SYNCS 0x989680 ;  /* 0x009896800000895d */ /* 0x002fea0003900000 */
[----:B------:R-:W1:Y:S02]  /*21a70*/  @!P0 SYNCS.PHASECHK.TRANS64 P0, [R3+URZ], R0 ;  /* 0x00000000030085a7 */ /* 0x000e64000800007f */
[----:B-1----:R-:W-:Y:S05]  /*21a80*/  @!P0 BRA `(.L_x_86) ;  /* 0xfffffffc00f08947 */ /* 0x002fea000383ffff */
[----:B------:R-:W-:Y:S05]  /*21a90*/  BRA `(.L_x_98) ;  /* 0xfffffffc00007947 */ /* 0x000fea000383ffff */
.L_x_99:
[----:B------:R-:W-:-:S00]  /*21aa0*/  BRA `(.L_x_99) ;  /* 0xfffffffc00fc7947 */ /* 0x000fc0000383ffff */
[----:B------:R-:W-:-:S00]  /*21ab0*/  NOP ;  /* 0x0000000000007918 */ /* 0x000fc00000000000 */
        /* <DEDUP_REMOVED lines=12> */
.L_x_100:


//--------------------- .nv.global.init           --------------------------
	.section	.nv.global.init,"aw",@progbits
.nv.global.init:
	.type		$str$22,@object
	.size		$str$22,($str$23 - $str$22)
$str$22:
        /*0000*/ 	.byte	0x6b, 0x5f, 0x74, 0x69, 0x6c, 0x65, 0x5f, 0x63, 0x6f, 0x75, 0x6e, 0x74, 0x20, 0x3e, 0x3d, 0x20
        /*0010*/ 	.byte	0x31, 0x00
	.type		$str$23,@object
	.size		$str$23,(__unnamed_1 - $str$23)
$str$23:
        /*0012*/ 	.byte	0x2f, 0x74, 0x6d, 0x70, 0x2f, 0x63, 0x75, 0x74, 0x6c, 0x61, 0x73, 0x73, 0x5f, 0x73, 0x77, 0x65
        /*0022*/ 	.byte	0x65, 0x70, 0x5f, 0x73, 0x72, 0x63, 0x2f, 0x69, 0x6e, 0x63, 0x6c, 0x75, 0x64, 0x65, 0x2f, 0x63
        /*0032*/ 	.byte	0x75, 0x74, 0x6c, 0x61, 0x73, 0x73, 0x2f, 0x67, 0x65, 0x6d, 0x6d, 0x2f, 0x63, 0x6f, 0x6c, 0x6c
        /*0042*/ 	.byte	0x65, 0x63, 0x74, 0x69, 0x76, 0x65, 0x2f, 0x73, 0x6d, 0x39, 0x30, 0x5f, 0x6d, 0x6d, 0x61, 0x5f
        /*0052*/ 	.byte	0x74, 0x6d, 0x61, 0x5f, 0x67, 0x6d, 0x6d, 0x61, 0x5f, 0x73, 0x73, 0x5f, 0x77, 0x61, 0x72, 0x70
        /*0062*/ 	.byte	0x73, 0x70, 0x65, 0x63, 0x69, 0x61, 0x6c, 0x69, 0x7a, 0x65, 0x64, 0x2e, 0x68, 0x70, 0x70, 0x00
	.type		__unnamed_1,@object
	.size		__unnamed_1,(.L_0 - __unnamed_1)
__unnamed_1:
        /* <DEDUP_REMOVED lines=173> */
.L_0:


//--------------------- .nv.shared._ZN7cutlass13device_kernelINS_4gemm6kernel13GemmUniversalIN4cute5tupleIJiiiiEEENS1_10collective13CollectiveMmaINS1_34MainloopSm90TmaGmmaWarpSpecializedILi5ENS5_IJNS4_1CILi1EEESB_SB_EEENS1_35KernelTmaWarpSpecializedCooperativeEEENS5_IJNSA_ILi384EEENSA_ILi240EEENSA_ILi64EEEEEEaNS5_IJlSB_lEEEaSJ_NS4_8TiledMMAINS4_8MMA_AtomIJNS4_4SM904GMMA26MMA_64x16x32_S32S8S8_SS_TNEEEENS4_6LayoutINS5_IJNSA_ILi2EEESB_SB_EEENS5_IJSB_NSA_ILi0EEEST_EEEEENS5_IJNS4_10UnderscoreESW_SW_EEEEENS4_13SM90_TMA_LOADENS4_14ComposedLayoutINS4_7SwizzleILi2ELi4ELi3EEENS4_18smem_ptr_flag_bitsILi8EEENSQ_INS5_IJNSA_ILi8EEESH_EEENS5_IJSH_SB_EEEEEEEvNS4_8identityESZ_S19_vS1A_EENS_8epilogue10collective6detail29Sm90TmaWarpSpecializedAdapterINS1D_15DefaultEpilogueIaSJ_SJ_NS1C_6thread17LinearCombinationIaLi1EiiLNS1H_9ScaleType4KindE0ELNS_15FloatRoundStyleE2EaEENS1_15EpilogueDefaultEEEEEvvEEEEvNT_6ParamsE --------------------------
	.section	.nv.shared._ZN7cutlass13device_kernelINS_4gemm6kernel13GemmUniversalIN4cute5tupleIJiiiiEEENS1_10collective13CollectiveMmaINS1_34MainloopSm90TmaGmmaWarpSpecializedILi5ENS5_IJNS4_1CILi1EEESB_SB_EEENS1_35KernelTmaWarpSpecializedCooperativeEEENS5_IJNSA_ILi384EEENSA_ILi240EEENSA_ILi64EEEEEEaNS5_IJlSB_lEEEaSJ_NS4_8TiledMMAINS4_8MMA_AtomIJNS4_4SM904GMMA26MMA_64x16x32_S32S8S8_SS_TNEEEENS4_6LayoutINS5_IJNSA_ILi2EEESB_SB_EEENS5_IJSB_NSA_ILi0EEEST_EEEEENS5_IJNS4_10UnderscoreESW_SW_EEEEENS4_13SM90_TMA_LOADENS4_14ComposedLayoutINS4_7SwizzleILi2ELi4ELi3EEENS4_18smem_ptr_flag_bitsILi8EEENSQ_INS5_IJNSA_ILi8EEESH_EEENS5_IJSH_SB_EEEEEEEvNS4_8identityESZ_S19_vS1A_EENS_8epilogue10collective6detail29Sm90TmaWarpSpecializedAdapterINS1D_15DefaultEpilogueIaSJ_SJ_NS1C_6thread17LinearCombinationIaLi1EiiLNS1H_9ScaleType4KindE0ELNS_15FloatRoundStyleE2EaEENS1_15EpilogueDefaultEEEEEvvEEEEvNT_6ParamsE,"aw",@nobits
	.sectionflags	@""
	.align	16
	.zero		1024


//--------------------- .nv.shared.reserved.0     --------------------------
	.section	.nv.shared.reserved.0,"aw",@nobits
	.weak		__nv_reservedSMEM_offset_0_alias
	.size		__nv_reservedSMEM_offset_0_alias, 0, 0
	.other		__nv_reservedSMEM_offset_0_alias,@"STO_CUDA_RESERVED_SHARED STV_DEFAULT"
__nv_reservedSMEM_offset_0_alias:
	.zero		0


//--------------------- .nv.global                --------------------------
	.section	.nv.global,"aw",@nobits
.nv.global:
	.type		_ZN40_INTERNAL_51a73e7f_4_k_cu_7ff70185_138474cute1_E,@object
	.size		_ZN40_INTERNAL_51a73e7f_4_k_cu_7ff70185_138474cute1_E,(_ZN40_INTERNAL_51a73e7f_4_k_cu_7ff70185_138474cuda3std3__45__cpo6cbeginE - _ZN40_INTERNAL_51a73e7f_4_k_cu_7ff70185_138474cute1_E)
_ZN40_INTERNAL_51a73e7f_4_k_cu_7ff70185_138474cute1_E:
	.zero		1
	.type		_ZN40_INTERNAL_51a73e7f_4_k_cu_7ff70185_138474cuda3std3__45__cpo6cbeginE,@object
	.size		_ZN40_INTERNAL_51a73e7f_4_k_cu_7ff70185_138474cuda3std3__45__cpo6cbeginE,(_ZN40_INTERNAL_51a73e7f_4_k_cu_7ff70185_138474cuda3std3__48in_placeE - _ZN40_INTERNAL_51a73e7f_4_k_cu_7ff70185_138474cuda3std3__45__cpo6cbeginE)
_ZN40_INTERNAL_51a73e7f_4_k_cu_7ff70185_138474cuda3std3__45__cpo6cbeginE:
	.zero		1
	.type		_ZN40_INTERNAL_51a73e7f_4_k_cu_7ff70185_138474cuda3std3__48in_placeE,@object
	.size		_ZN40_INTERNAL_51a73e7f_4_k_cu_7ff70185_138474cuda3std3__48in_placeE,(_ZN40_INTERNAL_51a73e7f_4_k_cu_7ff70185_138474cuda3std6ranges3__45__cpo9iter_moveE - _ZN40_INTERNAL_51a73e7f_4_k_cu_7ff70185_138474cuda3std3__48in_placeE)
_ZN40_INTERNAL_51a73e7f_4_k_cu_7ff70185_138474cuda3std3__48in_placeE:
	.zero		1
	.type		_ZN40_INTERNAL_51a73e7f_4_k_cu_7ff70185_138474cuda3std6ranges3__45__cpo9iter_moveE,@object
	.size		_ZN40_INTERNAL_51a73e7f_4_k_cu_7ff70185_138474cuda3std6ranges3__45__cpo9iter_moveE,(_ZN40_INTERNAL_51a73e7f_4_k_cu_7ff70185_138474cuda3std3__45__cpo5beginE - _ZN40_INTERNAL_51a73e7f_4_k_cu_7ff70185_138474cuda3std6ranges3__45__cpo9iter_moveE)
_ZN40_INTERNAL_51a73e7f_4_k_cu_7ff70185_138474cuda3std6ranges3__45__cpo9iter_moveE:
	.zero		1
	.type		_ZN40_INTERNAL_51a73e7f_4_k_cu_7ff70185_138474cuda3std3__45__cpo5beginE,@object
	.size		_ZN40_INTERNAL_51a73e7f_4_k_cu_7ff70185_138474cuda3std3__45__cpo5beginE,(_ZN40_INTERNAL_51a73e7f_4_k_cu_7ff70185_138474cuda3std3__442_GLOBAL__N__51a73e7f_4_k_cu_7ff70185_138476ignoreE - _ZN40_INTERNAL_51a73e7f_4_k_cu_7ff70185_138474cuda3std3__45__cpo5beginE)
_ZN40_INTERNAL_51a73e7f_4_k_cu_7ff70185_138474cuda3std3__45__cpo5beginE:
	.zero		1
	.type		_ZN40_INTERNAL_51a73e7f_4_k_cu_7ff70185_138474cuda3std3__442_GLOBAL__N__51a73e7f_4_k_cu_7ff70185_138476ignoreE,@object
	.size		_ZN40_INTERNAL_51a73e7f_4_k_cu_7ff70185_138474cuda3std3__442_GLOBAL__N__51a73e7f_4_k_cu_7ff70185_138476ignoreE,(_ZN40_INTERNAL_51a73e7f_4_k_cu_7ff70185_138474cute7productE - _ZN40_INTERNAL_51a73e7f_4_k_cu_7ff70185_138474cuda3std3__442_GLOBAL__N__51a73e7f_4_k_cu_7ff70185_138476ignoreE)
_ZN40_INTERNAL_51a73e7f_4_k_cu_7ff70185_138474cuda3std3__442_GLOBAL__N__51a73e7f_4_k_cu_7ff70185_138476ignoreE:
	.zero		1
	.type		_ZN40_INTERNAL_51a73e7f_4_k_cu_7ff70185_138474cute7productE,@object
	.size		_ZN40_INTERNAL_51a73e7f_4_k_cu_7ff70185_138474cute7productE,(_ZN40_INTERNAL_51a73e7f_4_k_cu_7ff70185_138474cuda3std3__45__cpo3endE - _ZN40_INTERNAL_51a73e7f_4_k_cu_7ff70185_138474cute7productE)
_ZN40_INTERNAL_51a73e7f_4_k_cu_7ff70185_138474cute7productE:
	.zero		1
	.type		_ZN40_INTERNAL_51a73e7f_4_k_cu_7ff70185_138474cuda3std3__45__cpo3endE,@object
	.size		_ZN40_INTERNAL_51a73e7f_4_k_cu_7ff70185_138474cuda3std3__45__cpo3endE,(_ZN40_INTERNAL_51a73e7f_4_k_cu_7ff70185_138474cuda3std3__419piecewise_constructE - _ZN40_INTERNAL_51a73e7f_4_k_cu_7ff70185_138474cuda3std3__45__cpo3endE)
_ZN40_INTERNAL_51a73e7f_4_k_cu_7ff70185_138474cuda3std3__45__cpo3endE:
	.zero		1
	.type		_ZN40_INTERNAL_51a73e7f_4_k_cu_7ff70185_138474cuda3std3__419piecewise_constructE,@object
	.size		_ZN40_INTERNAL_51a73e7f_4_k_cu_7ff70185_138474cuda3std3__419piecewise_constructE,(_ZN40_INTERNAL_51a73e7f_4_k_cu_7ff70185_138474cuda3std3__45__cpo4cendE - _ZN40_INTERNAL_51a73e7f_4_k_cu_7ff70185_138474cuda3std3__419piecewise_constructE)
_ZN40_INTERNAL_51a73e7f_4_k_cu_7ff70185_138474cuda3std3__419piecewise_constructE:
	.zero		1
	.type		_ZN40_INTERNAL_51a73e7f_4_k_cu_7ff70185_138474cuda3std3__45__cpo4cendE,@object
	.size		_ZN40_INTERNAL_51a73e7f_4_k_cu_7ff70185_138474cuda3std3__45__cpo4cendE,(_ZN40_INTERNAL_51a73e7f_4_k_cu_7ff70185_138474cuda3std6ranges3__45__cpo4swapE - _ZN40_INTERNAL_51a73e7f_4_k_cu_7ff70185_138474cuda3std3__45__cpo4cendE)
_ZN40_INTERNAL_51a73e7f_4_k_cu_7ff70185_138474cuda3std3__45__cpo4cendE:
	.zero		1
	.type		_ZN40_INTERNAL_51a73e7f_4_k_cu_7ff70185_138474cuda3std6ranges3__45__cpo4swapE,@object
	.size		_ZN40_INTERNAL_51a73e7f_4_k_cu_7ff70185_138474cuda3std6ranges3__45__cpo4swapE,(.L_8 - _ZN40_INTERNAL_51a73e7f_4_k_cu_7ff70185_138474cuda3std6ranges3__45__cpo4swapE)
_ZN40_INTERNAL_51a73e7f_4_k_cu_7ff70185_138474cuda3std6ranges3__45__cpo4swapE:
	.zero		1
.L_8:


//--------------------- .nv.constant0._ZN7cutlass13device_kernelINS_4gemm6kernel13GemmUniversalIN4cute5tupleIJiiiiEEENS1_10collective13CollectiveMmaINS1_34MainloopSm90TmaGmmaWarpSpecializedILi5ENS5_IJNS4_1CILi1EEESB_SB_EEENS1_35KernelTmaWarpSpecializedCooperativeEEENS5_IJNSA_ILi384EEENSA_ILi240EEENSA_ILi64EEEEEEaNS5_IJlSB_lEEEaSJ_NS4_8TiledMMAINS4_8MMA_AtomIJNS4_4SM904GMMA26MMA_64x16x32_S32S8S8_SS_TNEEEENS4_6LayoutINS5_IJNSA_ILi2EEESB_SB_EEENS5_IJSB_NSA_ILi0EEEST_EEEEENS5_IJNS4_10UnderscoreESW_SW_EEEEENS4_13SM90_TMA_LOADENS4_14ComposedLayoutINS4_7SwizzleILi2ELi4ELi3EEENS4_18smem_ptr_flag_bitsILi8EEENSQ_INS5_IJNSA_ILi8EEESH_EEENS5_IJSH_SB_EEEEEEEvNS4_8identityESZ_S19_vS1A_EENS_8epilogue10collective6detail29Sm90TmaWarpSpecializedAdapterINS1D_15DefaultEpilogueIaSJ_SJ_NS1C_6thread17LinearCombinationIaLi1EiiLNS1H_9ScaleType4KindE0ELNS_15FloatRoundStyleE2EaEENS1_15EpilogueDefaultEEEEEvvEEEEvNT_6ParamsE --------------------------
	.section	.nv.constant0._ZN7cutlass13device_kernelINS_4gemm6kernel13GemmUniversalIN4cute5tupleIJiiiiEEENS1_10collective13CollectiveMmaINS1_34MainloopSm90TmaGmmaWarpSpecializedILi5ENS5_IJNS4_1CILi1EEESB_SB_EEENS1_35KernelTmaWarpSpecializedCooperativeEEENS5_IJNSA_ILi384EEENSA_ILi240EEENSA_ILi64EEEEEEaNS5_IJlSB_lEEEaSJ_NS4_8TiledMMAINS4_8MMA_AtomIJNS4_4SM904GMMA26MMA_64x16x32_S32S8S8_SS_TNEEEENS4_6LayoutINS5_IJNSA_ILi2EEESB_SB_EEENS5_IJSB_NSA_ILi0EEEST_EEEEENS5_IJNS4_10UnderscoreESW_SW_EEEEENS4_13SM90_TMA_LOADENS4_14ComposedLayoutINS4_7SwizzleILi2ELi4ELi3EEENS4_18smem_ptr_flag_bitsILi8EEENSQ_INS5_IJNSA_ILi8EEESH_EEENS5_IJSH_SB_EEEEEEEvNS4_8identityESZ_S19_vS1A_EENS_8epilogue10collective6detail29Sm90TmaWarpSpecializedAdapterINS1D_15DefaultEpilogueIaSJ_SJ_NS1C_6thread17LinearCombinationIaLi1EiiLNS1H_9ScaleType4KindE0ELNS_15FloatRoundStyleE2EaEENS1_15EpilogueDefaultEEEEEvvEEEEvNT_6ParamsE,"a",@progbits
	.sectionflags	@""
	.align	4
.nv.constant0._ZN7cutlass13device_kernelINS_4gemm6kernel13GemmUniversalIN4cute5tupleIJiiiiEEENS1_10collective13CollectiveMmaINS1_34MainloopSm90TmaGmmaWarpSpecializedILi5ENS5_IJNS4_1CILi1EEESB_SB_EEENS1_35KernelTmaWarpSpecializedCooperativeEEENS5_IJNSA_ILi384EEENSA_ILi240EEENSA_ILi64EEEEEEaNS5_IJlSB_lEEEaSJ_NS4_8TiledMMAINS4_8MMA_AtomIJNS4_4SM904GMMA26MMA_64x16x32_S32S8S8_SS_TNEEEENS4_6LayoutINS5_IJNSA_ILi2EEESB_SB_EEENS5_IJSB_NSA_ILi0EEEST_EEEEENS5_IJNS4_10UnderscoreESW_SW_EEEEENS4_13SM90_TMA_LOADENS4_14ComposedLayoutINS4_7SwizzleILi2ELi4ELi3EEENS4_18smem_ptr_flag_bitsILi8EEENSQ_INS5_IJNSA_ILi8EEESH_EEENS5_IJSH_SB_EEEEEEEvNS4_8identityESZ_S19_vS1A_EENS_8epilogue10collective6detail29Sm90TmaWarpSpecializedAdapterINS1D_15DefaultEpilogueIaSJ_SJ_NS1C_6thread17LinearCombinationIaLi1EiiLNS1H_9ScaleType4KindE0ELNS_15FloatRoundStyleE2EaEENS1_15EpilogueDefaultEEEEEvvEEEEvNT_6ParamsE:
	.zero		1664


//--------------------- SYMBOLS --------------------------

	.type		.nv.reservedSmem.offset0,@object
	.size		.nv.reservedSmem.offset0,0x4
	.type		__assertfail,@function
